//
// Generated by NVIDIA NVVM Compiler
//
// Compiler Build ID: CL-36424714
// Cuda compilation tools, release 13.0, V13.0.88
// Based on NVVM 20.0.0
//

.version 9.0
.target sm_100
.address_size 64

	// .globl	_Z21five_point_model_calcPdS_i
// _ZZN3cub18CUB_300001_SM_10006detail6reduce28DeviceReduceSingleTileKernelINS2_10policy_hubIdjN4cuda3__47maximumIvEEE10Policy1000EPdSB_jS8_ddNS5_3std3__410__identityEEEvT0_T1_T2_T3_T4_T6_E12temp_storage has been demoted
// _ZZN3cub18CUB_300001_SM_10006detail6reduce18DeviceReduceKernelINS2_10policy_hubIdjN4cuda3__47maximumIvEEE10Policy1000EPdjS8_dNS5_3std3__410__identityEEEvT0_PT3_T1_NS0_13GridEvenShareISI_EET2_T4_E12temp_storage has been demoted
// _ZZN3cub18CUB_300001_SM_10006detail6reduce28DeviceReduceSingleTileKernelINS2_10policy_hubIdjN4cuda3__47maximumIvEEE10Policy1000EPdSB_iS8_ddNS5_3std3__410__identityEEEvT0_T1_T2_T3_T4_T6_E12temp_storage has been demoted
.global .align 1 .b8 _ZN34_INTERNAL_b5809618_4_k_cu_243acdf64cuda3std3__45__cpo5beginE[1];
.global .align 1 .b8 _ZN34_INTERNAL_b5809618_4_k_cu_243acdf64cuda3std3__45__cpo3endE[1];
.global .align 1 .b8 _ZN34_INTERNAL_b5809618_4_k_cu_243acdf64cuda3std3__45__cpo6cbeginE[1];
.global .align 1 .b8 _ZN34_INTERNAL_b5809618_4_k_cu_243acdf64cuda3std3__45__cpo4cendE[1];
.global .align 1 .b8 _ZN34_INTERNAL_b5809618_4_k_cu_243acdf64cuda3std3__45__cpo6rbeginE[1];
.global .align 1 .b8 _ZN34_INTERNAL_b5809618_4_k_cu_243acdf64cuda3std3__45__cpo4rendE[1];
.global .align 1 .b8 _ZN34_INTERNAL_b5809618_4_k_cu_243acdf64cuda3std3__45__cpo7crbeginE[1];
.global .align 1 .b8 _ZN34_INTERNAL_b5809618_4_k_cu_243acdf64cuda3std3__45__cpo5crendE[1];
.global .align 1 .b8 _ZN34_INTERNAL_b5809618_4_k_cu_243acdf64cuda3std3__436_GLOBAL__N__b5809618_4_k_cu_243acdf66ignoreE[1];
.global .align 1 .b8 _ZN34_INTERNAL_b5809618_4_k_cu_243acdf64cuda3std3__419piecewise_constructE[1];
.global .align 1 .b8 _ZN34_INTERNAL_b5809618_4_k_cu_243acdf64cuda3std3__48in_placeE[1];
.global .align 1 .b8 _ZN34_INTERNAL_b5809618_4_k_cu_243acdf64cuda3std3__420unreachable_sentinelE[1];
.global .align 1 .b8 _ZN34_INTERNAL_b5809618_4_k_cu_243acdf64cuda3std3__47nulloptE[1];
.global .align 1 .b8 _ZN34_INTERNAL_b5809618_4_k_cu_243acdf64cuda3std3__48unexpectE[1];
.global .align 1 .b8 _ZN34_INTERNAL_b5809618_4_k_cu_243acdf64cuda3std6ranges3__45__cpo4swapE[1];
.global .align 1 .b8 _ZN34_INTERNAL_b5809618_4_k_cu_243acdf64cuda3std6ranges3__45__cpo9iter_moveE[1];
.global .align 1 .b8 _ZN34_INTERNAL_b5809618_4_k_cu_243acdf64cuda3std6ranges3__45__cpo5beginE[1];
.global .align 1 .b8 _ZN34_INTERNAL_b5809618_4_k_cu_243acdf64cuda3std6ranges3__45__cpo3endE[1];
.global .align 1 .b8 _ZN34_INTERNAL_b5809618_4_k_cu_243acdf64cuda3std6ranges3__45__cpo6cbeginE[1];
.global .align 1 .b8 _ZN34_INTERNAL_b5809618_4_k_cu_243acdf64cuda3std6ranges3__45__cpo4cendE[1];
.global .align 1 .b8 _ZN34_INTERNAL_b5809618_4_k_cu_243acdf64cuda3std6ranges3__45__cpo7advanceE[1];
.global .align 1 .b8 _ZN34_INTERNAL_b5809618_4_k_cu_243acdf64cuda3std6ranges3__45__cpo9iter_swapE[1];
.global .align 1 .b8 _ZN34_INTERNAL_b5809618_4_k_cu_243acdf64cuda3std6ranges3__45__cpo4nextE[1];
.global .align 1 .b8 _ZN34_INTERNAL_b5809618_4_k_cu_243acdf64cuda3std6ranges3__45__cpo4prevE[1];
.global .align 1 .b8 _ZN34_INTERNAL_b5809618_4_k_cu_243acdf64cuda3std6ranges3__45__cpo4dataE[1];
.global .align 1 .b8 _ZN34_INTERNAL_b5809618_4_k_cu_243acdf64cuda3std6ranges3__45__cpo5cdataE[1];
.global .align 1 .b8 _ZN34_INTERNAL_b5809618_4_k_cu_243acdf64cuda3std6ranges3__45__cpo4sizeE[1];
.global .align 1 .b8 _ZN34_INTERNAL_b5809618_4_k_cu_243acdf64cuda3std6ranges3__45__cpo5ssizeE[1];
.global .align 1 .b8 _ZN34_INTERNAL_b5809618_4_k_cu_243acdf64cuda3std6ranges3__45__cpo8distanceE[1];
.global .align 1 .b8 _ZN34_INTERNAL_b5809618_4_k_cu_243acdf66thrust24THRUST_300001_SM_1000_NS6system6detail10sequential3seqE[1];
.global .align 1 .b8 _ZN34_INTERNAL_b5809618_4_k_cu_243acdf66thrust24THRUST_300001_SM_1000_NS12placeholders2_1E[1];
.global .align 1 .b8 _ZN34_INTERNAL_b5809618_4_k_cu_243acdf66thrust24THRUST_300001_SM_1000_NS12placeholders2_2E[1];
.global .align 1 .b8 _ZN34_INTERNAL_b5809618_4_k_cu_243acdf66thrust24THRUST_300001_SM_1000_NS12placeholders2_3E[1];
.global .align 1 .b8 _ZN34_INTERNAL_b5809618_4_k_cu_243acdf66thrust24THRUST_300001_SM_1000_NS12placeholders2_4E[1];
.global .align 1 .b8 _ZN34_INTERNAL_b5809618_4_k_cu_243acdf66thrust24THRUST_300001_SM_1000_NS12placeholders2_5E[1];
.global .align 1 .b8 _ZN34_INTERNAL_b5809618_4_k_cu_243acdf66thrust24THRUST_300001_SM_1000_NS12placeholders2_6E[1];
.global .align 1 .b8 _ZN34_INTERNAL_b5809618_4_k_cu_243acdf66thrust24THRUST_300001_SM_1000_NS12placeholders2_7E[1];
.global .align 1 .b8 _ZN34_INTERNAL_b5809618_4_k_cu_243acdf66thrust24THRUST_300001_SM_1000_NS12placeholders2_8E[1];
.global .align 1 .b8 _ZN34_INTERNAL_b5809618_4_k_cu_243acdf66thrust24THRUST_300001_SM_1000_NS12placeholders2_9E[1];
.global .align 1 .b8 _ZN34_INTERNAL_b5809618_4_k_cu_243acdf66thrust24THRUST_300001_SM_1000_NS12placeholders3_10E[1];

.visible .entry _Z21five_point_model_calcPdS_i(
	.param .u64 .ptr .align 1 _Z21five_point_model_calcPdS_i_param_0,
	.param .u64 .ptr .align 1 _Z21five_point_model_calcPdS_i_param_1,
	.param .u32 _Z21five_point_model_calcPdS_i_param_2
)
{
	.reg .pred 	%p<8>;
	.reg .b32 	%r<15>;
	.reg .b64 	%rd<12>;
	.reg .b64 	%fd<9>;

	ld.param.u64 	%rd1, [_Z21five_point_model_calcPdS_i_param_0];
	ld.param.u64 	%rd2, [_Z21five_point_model_calcPdS_i_param_1];
	ld.param.u32 	%r3, [_Z21five_point_model_calcPdS_i_param_2];
	mov.u32 	%r4, %ctaid.x;
	mov.u32 	%r5, %ntid.x;
	mov.u32 	%r6, %tid.x;
	mad.lo.s32 	%r1, %r4, %r5, %r6;
	mov.u32 	%r7, %ctaid.y;
	mov.u32 	%r8, %ntid.y;
	mov.u32 	%r9, %tid.y;
	mad.lo.s32 	%r2, %r7, %r8, %r9;
	add.s32 	%r10, %r3, -1;
	setp.ge.s32 	%p1, %r1, %r10;
	setp.lt.s32 	%p2, %r1, 1;
	or.pred  	%p3, %p2, %p1;
	setp.eq.s32 	%p4, %r2, 0;
	or.pred  	%p5, %p4, %p3;
	setp.ge.s32 	%p6, %r2, %r10;
	or.pred  	%p7, %p6, %p5;
	@%p7 bra 	$L__BB0_2;
	cvta.to.global.u64 	%rd3, %rd1;
	cvta.to.global.u64 	%rd4, %rd2;
	mul.lo.s32 	%r11, %r3, %r2;
	add.s32 	%r12, %r11, %r1;
	mul.wide.s32 	%rd5, %r12, 8;
	add.s64 	%rd6, %rd3, %rd5;
	ld.global.f64 	%fd1, [%rd6+-8];
	ld.global.f64 	%fd2, [%rd6+8];
	sub.s32 	%r13, %r11, %r3;
	add.s32 	%r14, %r13, %r1;
	mul.wide.s32 	%rd7, %r14, 8;
	add.s64 	%rd8, %rd3, %rd7;
	ld.global.f64 	%fd3, [%rd8];
	mul.wide.s32 	%rd9, %r3, 8;
	add.s64 	%rd10, %rd6, %rd9;
	ld.global.f64 	%fd4, [%rd10];
	add.f64 	%fd5, %fd1, %fd2;
	add.f64 	%fd6, %fd5, %fd3;
	add.f64 	%fd7, %fd6, %fd4;
	mul.f64 	%fd8, %fd7, 0d3FD0000000000000;
	add.s64 	%rd11, %rd4, %rd5;
	st.global.f64 	[%rd11], %fd8;
$L__BB0_2:
	ret;

}
	// .globl	_Z8arr_diffPdS_S_i
.visible .entry _Z8arr_diffPdS_S_i(
	.param .u64 .ptr .align 1 _Z8arr_diffPdS_S_i_param_0,
	.param .u64 .ptr .align 1 _Z8arr_diffPdS_S_i_param_1,
	.param .u64 .ptr .align 1 _Z8arr_diffPdS_S_i_param_2,
	.param .u32 _Z8arr_diffPdS_S_i_param_3
)
{
	.reg .pred 	%p<4>;
	.reg .b32 	%r<14>;
	.reg .b64 	%rd<11>;
	.reg .b64 	%fd<4>;

	ld.param.u64 	%rd1, [_Z8arr_diffPdS_S_i_param_0];
	ld.param.u64 	%rd2, [_Z8arr_diffPdS_S_i_param_1];
	ld.param.u64 	%rd3, [_Z8arr_diffPdS_S_i_param_2];
	ld.param.u32 	%r4, [_Z8arr_diffPdS_S_i_param_3];
	mov.u32 	%r5, %ctaid.x;
	mov.u32 	%r6, %ntid.x;
	mov.u32 	%r7, %tid.x;
	mad.lo.s32 	%r1, %r5, %r6, %r7;
	mov.u32 	%r8, %ctaid.y;
	mov.u32 	%r9, %ntid.y;
	mov.u32 	%r10, %tid.y;
	mad.lo.s32 	%r11, %r8, %r9, %r10;
	setp.lt.s32 	%p1, %r1, 0;
	max.s32 	%r12, %r1, %r11;
	setp.ge.s32 	%p2, %r12, %r4;
	or.pred  	%p3, %p2, %p1;
	@%p3 bra 	$L__BB1_2;
	cvta.to.global.u64 	%rd4, %rd2;
	cvta.to.global.u64 	%rd5, %rd1;
	cvta.to.global.u64 	%rd6, %rd3;
	mad.lo.s32 	%r13, %r4, %r1, %r11;
	mul.wide.u32 	%rd7, %r13, 8;
	add.s64 	%rd8, %rd4, %rd7;
	ld.global.f64 	%fd1, [%rd8];
	add.s64 	%rd9, %rd5, %rd7;
	ld.global.f64 	%fd2, [%rd9];
	sub.f64 	%fd3, %fd1, %fd2;
	add.s64 	%rd10, %rd6, %rd7;
	st.global.f64 	[%rd10], %fd3;
$L__BB1_2:
	ret;

}
	// .globl	_ZN3cub18CUB_300001_SM_10006detail11EmptyKernelIvEEvv
.visible .entry _ZN3cub18CUB_300001_SM_10006detail11EmptyKernelIvEEvv()
{


	ret;

}
	// .globl	_ZN3cub18CUB_300001_SM_10006detail6reduce28DeviceReduceSingleTileKernelINS2_10policy_hubIdjN4cuda3__47maximumIvEEE10Policy1000EPdSB_jS8_ddNS5_3std3__410__identityEEEvT0_T1_T2_T3_T4_T6_
.visible .entry _ZN3cub18CUB_300001_SM_10006detail6reduce28DeviceReduceSingleTileKernelINS2_10policy_hubIdjN4cuda3__47maximumIvEEE10Policy1000EPdSB_jS8_ddNS5_3std3__410__identityEEEvT0_T1_T2_T3_T4_T6_(
	.param .u64 .ptr .align 1 _ZN3cub18CUB_300001_SM_10006detail6reduce28DeviceReduceSingleTileKernelINS2_10policy_hubIdjN4cuda3__47maximumIvEEE10Policy1000EPdSB_jS8_ddNS5_3std3__410__identityEEEvT0_T1_T2_T3_T4_T6__param_0,
	.param .u64 .ptr .align 1 _ZN3cub18CUB_300001_SM_10006detail6reduce28DeviceReduceSingleTileKernelINS2_10policy_hubIdjN4cuda3__47maximumIvEEE10Policy1000EPdSB_jS8_ddNS5_3std3__410__identityEEEvT0_T1_T2_T3_T4_T6__param_1,
	.param .u32 _ZN3cub18CUB_300001_SM_10006detail6reduce28DeviceReduceSingleTileKernelINS2_10policy_hubIdjN4cuda3__47maximumIvEEE10Policy1000EPdSB_jS8_ddNS5_3std3__410__identityEEEvT0_T1_T2_T3_T4_T6__param_2,
	.param .align 1 .b8 _ZN3cub18CUB_300001_SM_10006detail6reduce28DeviceReduceSingleTileKernelINS2_10policy_hubIdjN4cuda3__47maximumIvEEE10Policy1000EPdSB_jS8_ddNS5_3std3__410__identityEEEvT0_T1_T2_T3_T4_T6__param_3[1],
	.param .f64 _ZN3cub18CUB_300001_SM_10006detail6reduce28DeviceReduceSingleTileKernelINS2_10policy_hubIdjN4cuda3__47maximumIvEEE10Policy1000EPdSB_jS8_ddNS5_3std3__410__identityEEEvT0_T1_T2_T3_T4_T6__param_4,
	.param .align 1 .b8 _ZN3cub18CUB_300001_SM_10006detail6reduce28DeviceReduceSingleTileKernelINS2_10policy_hubIdjN4cuda3__47maximumIvEEE10Policy1000EPdSB_jS8_ddNS5_3std3__410__identityEEEvT0_T1_T2_T3_T4_T6__param_5[1]
)
.maxntid 256
.minnctapersm 1
{
	.reg .pred 	%p<220>;
	.reg .b32 	%r<482>;
	.reg .b64 	%rd<205>;
	.reg .b64 	%fd<381>;
	// demoted variable
	.shared .align 8 .b8 _ZZN3cub18CUB_300001_SM_10006detail6reduce28DeviceReduceSingleTileKernelINS2_10policy_hubIdjN4cuda3__47maximumIvEEE10Policy1000EPdSB_jS8_ddNS5_3std3__410__identityEEEvT0_T1_T2_T3_T4_T6_E12temp_storage[80];
	ld.param.u64 	%rd16, [_ZN3cub18CUB_300001_SM_10006detail6reduce28DeviceReduceSingleTileKernelINS2_10policy_hubIdjN4cuda3__47maximumIvEEE10Policy1000EPdSB_jS8_ddNS5_3std3__410__identityEEEvT0_T1_T2_T3_T4_T6__param_0];
	ld.param.u64 	%rd17, [_ZN3cub18CUB_300001_SM_10006detail6reduce28DeviceReduceSingleTileKernelINS2_10policy_hubIdjN4cuda3__47maximumIvEEE10Policy1000EPdSB_jS8_ddNS5_3std3__410__identityEEEvT0_T1_T2_T3_T4_T6__param_1];
	ld.param.u32 	%r69, [_ZN3cub18CUB_300001_SM_10006detail6reduce28DeviceReduceSingleTileKernelINS2_10policy_hubIdjN4cuda3__47maximumIvEEE10Policy1000EPdSB_jS8_ddNS5_3std3__410__identityEEEvT0_T1_T2_T3_T4_T6__param_2];
	ld.param.f64 	%fd58, [_ZN3cub18CUB_300001_SM_10006detail6reduce28DeviceReduceSingleTileKernelINS2_10policy_hubIdjN4cuda3__47maximumIvEEE10Policy1000EPdSB_jS8_ddNS5_3std3__410__identityEEEvT0_T1_T2_T3_T4_T6__param_4];
	cvta.to.global.u64 	%rd1, %rd17;
	setp.ne.s32 	%p1, %r69, 0;
	@%p1 bra 	$L__BB3_3;
	mov.u32 	%r455, %tid.x;
	setp.ne.s32 	%p219, %r455, 0;
	@%p219 bra 	$L__BB3_76;
	st.global.f64 	[%rd1], %fd58;
	bra.uni 	$L__BB3_76;
$L__BB3_3:
	and.b64  	%rd18, %rd16, 31;
	setp.ne.s64 	%p2, %rd18, 0;
	@%p2 bra 	$L__BB3_39;
	setp.gt.u32 	%p110, %r69, 2047;
	@%p110 bra 	$L__BB3_23;
	mov.u32 	%r1, %tid.x;
	setp.ge.u32 	%p159, %r1, %r69;
	mov.f64 	%fd359, 0d0000000000000000;
	mov.u32 	%r459, %r1;
	@%p159 bra 	$L__BB3_7;
	mul.wide.u32 	%rd168, %r1, 8;
	add.s64 	%rd167, %rd16, %rd168;
	// begin inline asm
	ld.global.nc.u64 %rd166, [%rd167];
	// end inline asm
	mov.b64 	%fd359, %rd166;
	add.s32 	%r459, %r1, 256;
$L__BB3_7:
	setp.ge.u32 	%p160, %r459, %r69;
	@%p160 bra 	$L__BB3_14;
	not.b32 	%r331, %r459;
	add.s32 	%r4, %r69, %r331;
	and.b32  	%r332, %r4, 768;
	setp.eq.s32 	%p161, %r332, 768;
	@%p161 bra 	$L__BB3_11;
	mul.wide.u32 	%rd169, %r459, 8;
	add.s64 	%rd201, %rd16, %rd169;
	shr.u32 	%r333, %r4, 8;
	add.s32 	%r334, %r333, 1;
	and.b32  	%r335, %r334, 3;
	neg.s32 	%r457, %r335;
$L__BB3_10:
	.pragma "nounroll";
	// begin inline asm
	ld.global.nc.u64 %rd170, [%rd201];
	// end inline asm
	mov.b64 	%fd272, %rd170;
	setp.lt.f64 	%p162, %fd359, %fd272;
	selp.f64 	%fd359, %fd272, %fd359, %p162;
	add.s32 	%r459, %r459, 256;
	add.s64 	%rd201, %rd201, 2048;
	add.s32 	%r457, %r457, 1;
	setp.ne.s32 	%p163, %r457, 0;
	@%p163 bra 	$L__BB3_10;
$L__BB3_11:
	setp.lt.u32 	%p164, %r4, 768;
	@%p164 bra 	$L__BB3_14;
	mul.wide.u32 	%rd172, %r459, 8;
	add.s64 	%rd202, %rd16, %rd172;
$L__BB3_13:
	// begin inline asm
	ld.global.nc.u64 %rd173, [%rd202];
	// end inline asm
	mov.b64 	%fd273, %rd173;
	setp.lt.f64 	%p165, %fd359, %fd273;
	selp.f64 	%fd274, %fd273, %fd359, %p165;
	add.s64 	%rd176, %rd202, 2048;
	// begin inline asm
	ld.global.nc.u64 %rd175, [%rd176];
	// end inline asm
	mov.b64 	%fd275, %rd175;
	setp.lt.f64 	%p166, %fd274, %fd275;
	selp.f64 	%fd276, %fd275, %fd274, %p166;
	add.s64 	%rd178, %rd202, 4096;
	// begin inline asm
	ld.global.nc.u64 %rd177, [%rd178];
	// end inline asm
	mov.b64 	%fd277, %rd177;
	setp.lt.f64 	%p167, %fd276, %fd277;
	selp.f64 	%fd278, %fd277, %fd276, %p167;
	add.s64 	%rd180, %rd202, 6144;
	// begin inline asm
	ld.global.nc.u64 %rd179, [%rd180];
	// end inline asm
	mov.b64 	%fd279, %rd179;
	setp.lt.f64 	%p168, %fd278, %fd279;
	selp.f64 	%fd359, %fd279, %fd278, %p168;
	add.s32 	%r459, %r459, 1024;
	add.s64 	%rd202, %rd202, 8192;
	setp.lt.s32 	%p169, %r459, %r69;
	@%p169 bra 	$L__BB3_13;
$L__BB3_14:
	setp.lt.u32 	%p170, %r69, 256;
	@%p170 bra 	$L__BB3_19;
	// begin inline asm
	mov.u32 %r399, %laneid;
	// end inline asm
	mov.b64 	%rd191, %fd359;
	mov.b64 	{%r401, %r406}, %rd191;
	mov.b32 	%r407, 1;
	mov.b32 	%r448, 31;
	mov.b32 	%r449, -1;
	// begin inline asm
	shfl.sync.down.b32 %r400, %r401, %r407, %r448, %r449;
	// end inline asm
	// begin inline asm
	shfl.sync.down.b32 %r405, %r406, %r407, %r448, %r449;
	// end inline asm
	mov.b64 	%rd192, {%r400, %r405};
	mov.b64 	%fd327, %rd192;
	setp.gt.s32 	%p198, %r399, 30;
	setp.lt.f64 	%p199, %fd359, %fd327;
	selp.f64 	%fd328, %fd327, %fd359, %p199;
	selp.f64 	%fd329, %fd359, %fd328, %p198;
	mov.b64 	%rd193, %fd329;
	mov.b64 	{%r411, %r416}, %rd193;
	mov.b32 	%r417, 2;
	// begin inline asm
	shfl.sync.down.b32 %r410, %r411, %r417, %r448, %r449;
	// end inline asm
	// begin inline asm
	shfl.sync.down.b32 %r415, %r416, %r417, %r448, %r449;
	// end inline asm
	mov.b64 	%rd194, {%r410, %r415};
	mov.b64 	%fd330, %rd194;
	setp.gt.s32 	%p200, %r399, 29;
	setp.lt.f64 	%p201, %fd329, %fd330;
	selp.f64 	%fd331, %fd330, %fd329, %p201;
	selp.f64 	%fd332, %fd329, %fd331, %p200;
	mov.b64 	%rd195, %fd332;
	mov.b64 	{%r421, %r426}, %rd195;
	mov.b32 	%r427, 4;
	// begin inline asm
	shfl.sync.down.b32 %r420, %r421, %r427, %r448, %r449;
	// end inline asm
	// begin inline asm
	shfl.sync.down.b32 %r425, %r426, %r427, %r448, %r449;
	// end inline asm
	mov.b64 	%rd196, {%r420, %r425};
	mov.b64 	%fd333, %rd196;
	setp.gt.s32 	%p202, %r399, 27;
	setp.lt.f64 	%p203, %fd332, %fd333;
	selp.f64 	%fd334, %fd333, %fd332, %p203;
	selp.f64 	%fd335, %fd332, %fd334, %p202;
	mov.b64 	%rd197, %fd335;
	mov.b64 	{%r431, %r436}, %rd197;
	mov.b32 	%r437, 8;
	// begin inline asm
	shfl.sync.down.b32 %r430, %r431, %r437, %r448, %r449;
	// end inline asm
	// begin inline asm
	shfl.sync.down.b32 %r435, %r436, %r437, %r448, %r449;
	// end inline asm
	mov.b64 	%rd198, {%r430, %r435};
	mov.b64 	%fd336, %rd198;
	setp.gt.s32 	%p204, %r399, 23;
	setp.lt.f64 	%p205, %fd335, %fd336;
	selp.f64 	%fd337, %fd336, %fd335, %p205;
	selp.f64 	%fd338, %fd335, %fd337, %p204;
	mov.b64 	%rd199, %fd338;
	mov.b64 	{%r441, %r446}, %rd199;
	mov.b32 	%r447, 16;
	// begin inline asm
	shfl.sync.down.b32 %r440, %r441, %r447, %r448, %r449;
	// end inline asm
	// begin inline asm
	shfl.sync.down.b32 %r445, %r446, %r447, %r448, %r449;
	// end inline asm
	mov.b64 	%rd200, {%r440, %r445};
	mov.b64 	%fd339, %rd200;
	setp.gt.s32 	%p206, %r399, 15;
	setp.lt.f64 	%p207, %fd338, %fd339;
	selp.f64 	%fd10, %fd339, %fd338, %p207;
	selp.f64 	%fd380, %fd338, %fd10, %p206;
	setp.ne.s32 	%p208, %r399, 0;
	@%p208 bra 	$L__BB3_17;
	shr.u32 	%r450, %r1, 2;
	and.b32  	%r451, %r450, 248;
	mov.u32 	%r452, _ZZN3cub18CUB_300001_SM_10006detail6reduce28DeviceReduceSingleTileKernelINS2_10policy_hubIdjN4cuda3__47maximumIvEEE10Policy1000EPdSB_jS8_ddNS5_3std3__410__identityEEEvT0_T1_T2_T3_T4_T6_E12temp_storage;
	add.s32 	%r453, %r452, %r451;
	st.shared.f64 	[%r453+8], %fd10;
$L__BB3_17:
	bar.sync 	0;
	setp.ne.s32 	%p209, %r1, 0;
	@%p209 bra 	$L__BB3_74;
	ld.shared.f64 	%fd340, [_ZZN3cub18CUB_300001_SM_10006detail6reduce28DeviceReduceSingleTileKernelINS2_10policy_hubIdjN4cuda3__47maximumIvEEE10Policy1000EPdSB_jS8_ddNS5_3std3__410__identityEEEvT0_T1_T2_T3_T4_T6_E12temp_storage+16];
	setp.lt.f64 	%p210, %fd380, %fd340;
	selp.f64 	%fd341, %fd340, %fd380, %p210;
	ld.shared.f64 	%fd342, [_ZZN3cub18CUB_300001_SM_10006detail6reduce28DeviceReduceSingleTileKernelINS2_10policy_hubIdjN4cuda3__47maximumIvEEE10Policy1000EPdSB_jS8_ddNS5_3std3__410__identityEEEvT0_T1_T2_T3_T4_T6_E12temp_storage+24];
	setp.lt.f64 	%p211, %fd341, %fd342;
	selp.f64 	%fd343, %fd342, %fd341, %p211;
	ld.shared.f64 	%fd344, [_ZZN3cub18CUB_300001_SM_10006detail6reduce28DeviceReduceSingleTileKernelINS2_10policy_hubIdjN4cuda3__47maximumIvEEE10Policy1000EPdSB_jS8_ddNS5_3std3__410__identityEEEvT0_T1_T2_T3_T4_T6_E12temp_storage+32];
	setp.lt.f64 	%p212, %fd343, %fd344;
	selp.f64 	%fd345, %fd344, %fd343, %p212;
	ld.shared.f64 	%fd346, [_ZZN3cub18CUB_300001_SM_10006detail6reduce28DeviceReduceSingleTileKernelINS2_10policy_hubIdjN4cuda3__47maximumIvEEE10Policy1000EPdSB_jS8_ddNS5_3std3__410__identityEEEvT0_T1_T2_T3_T4_T6_E12temp_storage+40];
	setp.lt.f64 	%p213, %fd345, %fd346;
	selp.f64 	%fd347, %fd346, %fd345, %p213;
	ld.shared.f64 	%fd348, [_ZZN3cub18CUB_300001_SM_10006detail6reduce28DeviceReduceSingleTileKernelINS2_10policy_hubIdjN4cuda3__47maximumIvEEE10Policy1000EPdSB_jS8_ddNS5_3std3__410__identityEEEvT0_T1_T2_T3_T4_T6_E12temp_storage+48];
	setp.lt.f64 	%p214, %fd347, %fd348;
	selp.f64 	%fd349, %fd348, %fd347, %p214;
	ld.shared.f64 	%fd350, [_ZZN3cub18CUB_300001_SM_10006detail6reduce28DeviceReduceSingleTileKernelINS2_10policy_hubIdjN4cuda3__47maximumIvEEE10Policy1000EPdSB_jS8_ddNS5_3std3__410__identityEEEvT0_T1_T2_T3_T4_T6_E12temp_storage+56];
	setp.lt.f64 	%p215, %fd349, %fd350;
	selp.f64 	%fd351, %fd350, %fd349, %p215;
	ld.shared.f64 	%fd352, [_ZZN3cub18CUB_300001_SM_10006detail6reduce28DeviceReduceSingleTileKernelINS2_10policy_hubIdjN4cuda3__47maximumIvEEE10Policy1000EPdSB_jS8_ddNS5_3std3__410__identityEEEvT0_T1_T2_T3_T4_T6_E12temp_storage+64];
	setp.lt.f64 	%p216, %fd351, %fd352;
	selp.f64 	%fd380, %fd352, %fd351, %p216;
	bra.uni 	$L__BB3_74;
$L__BB3_19:
	// begin inline asm
	mov.u32 %r336, %laneid;
	// end inline asm
	and.b32  	%r387, %r1, 992;
	add.s32 	%r388, %r387, 32;
	setp.gt.u32 	%p171, %r388, %r69;
	not.b32 	%r389, %r387;
	add.s32 	%r390, %r69, %r389;
	selp.b32 	%r385, %r390, 31, %p171;
	mov.b64 	%rd181, %fd359;
	mov.b64 	{%r338, %r343}, %rd181;
	mov.b32 	%r344, 1;
	mov.b32 	%r386, -1;
	// begin inline asm
	shfl.sync.down.b32 %r337, %r338, %r344, %r385, %r386;
	// end inline asm
	// begin inline asm
	shfl.sync.down.b32 %r342, %r343, %r344, %r385, %r386;
	// end inline asm
	mov.b64 	%rd182, {%r337, %r342};
	mov.b64 	%fd280, %rd182;
	setp.lt.s32 	%p172, %r336, %r385;
	setp.lt.f64 	%p173, %fd359, %fd280;
	selp.f64 	%fd281, %fd280, %fd359, %p173;
	selp.f64 	%fd282, %fd281, %fd359, %p172;
	mov.b64 	%rd183, %fd282;
	mov.b64 	{%r348, %r353}, %rd183;
	mov.b32 	%r354, 2;
	// begin inline asm
	shfl.sync.down.b32 %r347, %r348, %r354, %r385, %r386;
	// end inline asm
	// begin inline asm
	shfl.sync.down.b32 %r352, %r353, %r354, %r385, %r386;
	// end inline asm
	mov.b64 	%rd184, {%r347, %r352};
	mov.b64 	%fd283, %rd184;
	add.s32 	%r391, %r336, 2;
	setp.gt.s32 	%p174, %r391, %r385;
	setp.lt.f64 	%p175, %fd282, %fd283;
	selp.f64 	%fd284, %fd283, %fd282, %p175;
	selp.f64 	%fd285, %fd282, %fd284, %p174;
	mov.b64 	%rd185, %fd285;
	mov.b64 	{%r358, %r363}, %rd185;
	mov.b32 	%r364, 4;
	// begin inline asm
	shfl.sync.down.b32 %r357, %r358, %r364, %r385, %r386;
	// end inline asm
	// begin inline asm
	shfl.sync.down.b32 %r362, %r363, %r364, %r385, %r386;
	// end inline asm
	mov.b64 	%rd186, {%r357, %r362};
	mov.b64 	%fd286, %rd186;
	add.s32 	%r392, %r336, 4;
	setp.gt.s32 	%p176, %r392, %r385;
	setp.lt.f64 	%p177, %fd285, %fd286;
	selp.f64 	%fd287, %fd286, %fd285, %p177;
	selp.f64 	%fd288, %fd285, %fd287, %p176;
	mov.b64 	%rd187, %fd288;
	mov.b64 	{%r368, %r373}, %rd187;
	mov.b32 	%r374, 8;
	// begin inline asm
	shfl.sync.down.b32 %r367, %r368, %r374, %r385, %r386;
	// end inline asm
	// begin inline asm
	shfl.sync.down.b32 %r372, %r373, %r374, %r385, %r386;
	// end inline asm
	mov.b64 	%rd188, {%r367, %r372};
	mov.b64 	%fd289, %rd188;
	add.s32 	%r393, %r336, 8;
	setp.gt.s32 	%p178, %r393, %r385;
	setp.lt.f64 	%p179, %fd288, %fd289;
	selp.f64 	%fd290, %fd289, %fd288, %p179;
	selp.f64 	%fd291, %fd288, %fd290, %p178;
	mov.b64 	%rd189, %fd291;
	mov.b64 	{%r378, %r383}, %rd189;
	mov.b32 	%r384, 16;
	// begin inline asm
	shfl.sync.down.b32 %r377, %r378, %r384, %r385, %r386;
	// end inline asm
	// begin inline asm
	shfl.sync.down.b32 %r382, %r383, %r384, %r385, %r386;
	// end inline asm
	mov.b64 	%rd190, {%r377, %r382};
	mov.b64 	%fd292, %rd190;
	add.s32 	%r394, %r336, 16;
	setp.gt.s32 	%p180, %r394, %r385;
	setp.lt.f64 	%p181, %fd291, %fd292;
	selp.f64 	%fd293, %fd292, %fd291, %p181;
	selp.f64 	%fd380, %fd291, %fd293, %p180;
	setp.ne.s32 	%p182, %r336, 0;
	@%p182 bra 	$L__BB3_21;
	shr.u32 	%r395, %r1, 2;
	and.b32  	%r396, %r395, 248;
	mov.u32 	%r397, _ZZN3cub18CUB_300001_SM_10006detail6reduce28DeviceReduceSingleTileKernelINS2_10policy_hubIdjN4cuda3__47maximumIvEEE10Policy1000EPdSB_jS8_ddNS5_3std3__410__identityEEEvT0_T1_T2_T3_T4_T6_E12temp_storage;
	add.s32 	%r398, %r397, %r396;
	st.shared.f64 	[%r398+8], %fd380;
$L__BB3_21:
	bar.sync 	0;
	setp.ne.s32 	%p183, %r1, 0;
	@%p183 bra 	$L__BB3_74;
	setp.gt.u32 	%p184, %r69, 32;
	ld.shared.f64 	%fd294, [_ZZN3cub18CUB_300001_SM_10006detail6reduce28DeviceReduceSingleTileKernelINS2_10policy_hubIdjN4cuda3__47maximumIvEEE10Policy1000EPdSB_jS8_ddNS5_3std3__410__identityEEEvT0_T1_T2_T3_T4_T6_E12temp_storage+16];
	setp.lt.f64 	%p185, %fd380, %fd294;
	selp.f64 	%fd296, %fd294, %fd380, %p185;
	selp.f64 	%fd297, %fd296, %fd380, %p184;
	setp.gt.u32 	%p186, %r69, 64;
	ld.shared.f64 	%fd299, [_ZZN3cub18CUB_300001_SM_10006detail6reduce28DeviceReduceSingleTileKernelINS2_10policy_hubIdjN4cuda3__47maximumIvEEE10Policy1000EPdSB_jS8_ddNS5_3std3__410__identityEEEvT0_T1_T2_T3_T4_T6_E12temp_storage+24];
	setp.lt.f64 	%p187, %fd297, %fd299;
	selp.f64 	%fd301, %fd299, %fd297, %p187;
	selp.f64 	%fd302, %fd301, %fd297, %p186;
	setp.gt.u32 	%p188, %r69, 96;
	ld.shared.f64 	%fd304, [_ZZN3cub18CUB_300001_SM_10006detail6reduce28DeviceReduceSingleTileKernelINS2_10policy_hubIdjN4cuda3__47maximumIvEEE10Policy1000EPdSB_jS8_ddNS5_3std3__410__identityEEEvT0_T1_T2_T3_T4_T6_E12temp_storage+32];
	setp.lt.f64 	%p189, %fd302, %fd304;
	selp.f64 	%fd306, %fd304, %fd302, %p189;
	selp.f64 	%fd307, %fd306, %fd302, %p188;
	setp.gt.u32 	%p190, %r69, 128;
	ld.shared.f64 	%fd309, [_ZZN3cub18CUB_300001_SM_10006detail6reduce28DeviceReduceSingleTileKernelINS2_10policy_hubIdjN4cuda3__47maximumIvEEE10Policy1000EPdSB_jS8_ddNS5_3std3__410__identityEEEvT0_T1_T2_T3_T4_T6_E12temp_storage+40];
	setp.lt.f64 	%p191, %fd307, %fd309;
	selp.f64 	%fd311, %fd309, %fd307, %p191;
	selp.f64 	%fd312, %fd311, %fd307, %p190;
	setp.gt.u32 	%p192, %r69, 160;
	ld.shared.f64 	%fd314, [_ZZN3cub18CUB_300001_SM_10006detail6reduce28DeviceReduceSingleTileKernelINS2_10policy_hubIdjN4cuda3__47maximumIvEEE10Policy1000EPdSB_jS8_ddNS5_3std3__410__identityEEEvT0_T1_T2_T3_T4_T6_E12temp_storage+48];
	setp.lt.f64 	%p193, %fd312, %fd314;
	selp.f64 	%fd316, %fd314, %fd312, %p193;
	selp.f64 	%fd317, %fd316, %fd312, %p192;
	setp.gt.u32 	%p194, %r69, 192;
	ld.shared.f64 	%fd319, [_ZZN3cub18CUB_300001_SM_10006detail6reduce28DeviceReduceSingleTileKernelINS2_10policy_hubIdjN4cuda3__47maximumIvEEE10Policy1000EPdSB_jS8_ddNS5_3std3__410__identityEEEvT0_T1_T2_T3_T4_T6_E12temp_storage+56];
	setp.lt.f64 	%p195, %fd317, %fd319;
	selp.f64 	%fd321, %fd319, %fd317, %p195;
	selp.f64 	%fd322, %fd321, %fd317, %p194;
	setp.gt.u32 	%p196, %r69, 224;
	ld.shared.f64 	%fd324, [_ZZN3cub18CUB_300001_SM_10006detail6reduce28DeviceReduceSingleTileKernelINS2_10policy_hubIdjN4cuda3__47maximumIvEEE10Policy1000EPdSB_jS8_ddNS5_3std3__410__identityEEEvT0_T1_T2_T3_T4_T6_E12temp_storage+64];
	setp.lt.f64 	%p197, %fd322, %fd324;
	selp.f64 	%fd326, %fd324, %fd322, %p197;
	selp.f64 	%fd380, %fd326, %fd322, %p196;
	bra.uni 	$L__BB3_74;
$L__BB3_23:
	mov.u32 	%r13, %tid.x;
	shl.b32 	%r263, %r13, 2;
	mul.wide.u32 	%rd127, %r263, 8;
	add.s64 	%rd117, %rd16, %rd127;
	// begin inline asm
	ld.global.nc.v2.u64 {%rd115, %rd116}, [%rd117];
	// end inline asm
	add.s64 	%rd120, %rd117, 16;
	// begin inline asm
	ld.global.nc.v2.u64 {%rd118, %rd119}, [%rd120];
	// end inline asm
	mov.b64 	%fd206, %rd115;
	mov.b64 	%fd207, %rd116;
	mov.b64 	%fd208, %rd118;
	mov.b64 	%fd209, %rd119;
	add.s64 	%rd123, %rd117, 8192;
	// begin inline asm
	ld.global.nc.v2.u64 {%rd121, %rd122}, [%rd123];
	// end inline asm
	add.s64 	%rd126, %rd117, 8208;
	// begin inline asm
	ld.global.nc.v2.u64 {%rd124, %rd125}, [%rd126];
	// end inline asm
	mov.b64 	%fd210, %rd121;
	mov.b64 	%fd211, %rd122;
	mov.b64 	%fd212, %rd124;
	mov.b64 	%fd213, %rd125;
	setp.lt.f64 	%p111, %fd206, %fd207;
	selp.f64 	%fd214, %fd207, %fd206, %p111;
	setp.lt.f64 	%p112, %fd214, %fd208;
	selp.f64 	%fd215, %fd208, %fd214, %p112;
	setp.lt.f64 	%p113, %fd215, %fd209;
	selp.f64 	%fd216, %fd209, %fd215, %p113;
	setp.lt.f64 	%p114, %fd216, %fd210;
	selp.f64 	%fd217, %fd210, %fd216, %p114;
	setp.lt.f64 	%p115, %fd217, %fd211;
	selp.f64 	%fd218, %fd211, %fd217, %p115;
	setp.lt.f64 	%p116, %fd218, %fd212;
	selp.f64 	%fd219, %fd212, %fd218, %p116;
	setp.lt.f64 	%p117, %fd219, %fd213;
	selp.f64 	%fd366, %fd213, %fd219, %p117;
	add.s32 	%r14, %r69, -2048;
	setp.lt.u32 	%p118, %r14, 2048;
	mov.b32 	%r462, 2048;
	@%p118 bra 	$L__BB3_27;
	mov.b32 	%r462, 2048;
$L__BB3_25:
	mul.wide.u32 	%rd140, %r462, 8;
	add.s64 	%rd130, %rd117, %rd140;
	// begin inline asm
	ld.global.nc.v2.u64 {%rd128, %rd129}, [%rd130];
	// end inline asm
	add.s64 	%rd133, %rd130, 16;
	// begin inline asm
	ld.global.nc.v2.u64 {%rd131, %rd132}, [%rd133];
	// end inline asm
	mov.b64 	%fd220, %rd128;
	mov.b64 	%fd221, %rd129;
	mov.b64 	%fd222, %rd131;
	mov.b64 	%fd223, %rd132;
	add.s64 	%rd136, %rd130, 8192;
	// begin inline asm
	ld.global.nc.v2.u64 {%rd134, %rd135}, [%rd136];
	// end inline asm
	add.s64 	%rd139, %rd130, 8208;
	// begin inline asm
	ld.global.nc.v2.u64 {%rd137, %rd138}, [%rd139];
	// end inline asm
	mov.b64 	%fd224, %rd134;
	mov.b64 	%fd225, %rd135;
	mov.b64 	%fd226, %rd137;
	mov.b64 	%fd227, %rd138;
	setp.lt.f64 	%p119, %fd366, %fd220;
	selp.f64 	%fd228, %fd220, %fd366, %p119;
	setp.lt.f64 	%p120, %fd228, %fd221;
	selp.f64 	%fd229, %fd221, %fd228, %p120;
	setp.lt.f64 	%p121, %fd229, %fd222;
	selp.f64 	%fd230, %fd222, %fd229, %p121;
	setp.lt.f64 	%p122, %fd230, %fd223;
	selp.f64 	%fd231, %fd223, %fd230, %p122;
	setp.lt.f64 	%p123, %fd231, %fd224;
	selp.f64 	%fd232, %fd224, %fd231, %p123;
	setp.lt.f64 	%p124, %fd232, %fd225;
	selp.f64 	%fd233, %fd225, %fd232, %p124;
	setp.lt.f64 	%p125, %fd233, %fd226;
	selp.f64 	%fd234, %fd226, %fd233, %p125;
	setp.lt.f64 	%p126, %fd234, %fd227;
	selp.f64 	%fd366, %fd227, %fd234, %p126;
	sub.s32 	%r265, %r69, %r462;
	setp.lt.u32 	%p127, %r265, 2048;
	@%p127 bra 	$L__BB3_35;
	add.s32 	%r462, %r462, 2048;
	setp.le.u32 	%p128, %r462, %r14;
	@%p128 bra 	$L__BB3_25;
$L__BB3_27:
	setp.le.u32 	%p129, %r69, %r462;
	@%p129 bra 	$L__BB3_35;
	sub.s32 	%r18, %r69, %r462;
	setp.ge.s32 	%p130, %r13, %r18;
	@%p130 bra 	$L__BB3_35;
	not.b32 	%r266, %r13;
	add.s32 	%r267, %r69, %r266;
	sub.s32 	%r19, %r267, %r462;
	and.b32  	%r268, %r19, 768;
	setp.eq.s32 	%p131, %r268, 768;
	mov.u32 	%r466, %r13;
	@%p131 bra 	$L__BB3_32;
	add.s32 	%r464, %r13, %r462;
	shr.u32 	%r269, %r19, 8;
	add.s32 	%r270, %r269, 1;
	and.b32  	%r271, %r270, 3;
	neg.s32 	%r463, %r271;
	mov.u32 	%r466, %r13;
$L__BB3_31:
	.pragma "nounroll";
	mul.wide.u32 	%rd143, %r464, 8;
	add.s64 	%rd142, %rd16, %rd143;
	// begin inline asm
	ld.global.nc.u64 %rd141, [%rd142];
	// end inline asm
	mov.b64 	%fd236, %rd141;
	setp.lt.f64 	%p132, %fd366, %fd236;
	selp.f64 	%fd366, %fd236, %fd366, %p132;
	add.s32 	%r466, %r466, 256;
	add.s32 	%r464, %r464, 256;
	add.s32 	%r463, %r463, 1;
	setp.ne.s32 	%p133, %r463, 0;
	@%p133 bra 	$L__BB3_31;
$L__BB3_32:
	setp.lt.u32 	%p134, %r19, 768;
	@%p134 bra 	$L__BB3_35;
	add.s32 	%r468, %r466, 512;
	add.s32 	%r467, %r466, %r462;
$L__BB3_34:
	mul.wide.u32 	%rd152, %r467, 8;
	add.s64 	%rd145, %rd16, %rd152;
	// begin inline asm
	ld.global.nc.u64 %rd144, [%rd145];
	// end inline asm
	mov.b64 	%fd237, %rd144;
	setp.lt.f64 	%p135, %fd366, %fd237;
	selp.f64 	%fd238, %fd237, %fd366, %p135;
	add.s32 	%r272, %r467, 256;
	mul.wide.u32 	%rd153, %r272, 8;
	add.s64 	%rd147, %rd16, %rd153;
	// begin inline asm
	ld.global.nc.u64 %rd146, [%rd147];
	// end inline asm
	mov.b64 	%fd239, %rd146;
	setp.lt.f64 	%p136, %fd238, %fd239;
	selp.f64 	%fd240, %fd239, %fd238, %p136;
	add.s32 	%r273, %r467, 512;
	mul.wide.u32 	%rd154, %r273, 8;
	add.s64 	%rd149, %rd16, %rd154;
	// begin inline asm
	ld.global.nc.u64 %rd148, [%rd149];
	// end inline asm
	mov.b64 	%fd241, %rd148;
	setp.lt.f64 	%p137, %fd240, %fd241;
	selp.f64 	%fd242, %fd241, %fd240, %p137;
	add.s32 	%r274, %r467, 768;
	mul.wide.u32 	%rd155, %r274, 8;
	add.s64 	%rd151, %rd16, %rd155;
	// begin inline asm
	ld.global.nc.u64 %rd150, [%rd151];
	// end inline asm
	mov.b64 	%fd243, %rd150;
	setp.lt.f64 	%p138, %fd242, %fd243;
	selp.f64 	%fd366, %fd243, %fd242, %p138;
	add.s32 	%r33, %r468, 1024;
	add.s32 	%r275, %r468, 512;
	add.s32 	%r467, %r467, 1024;
	setp.lt.s32 	%p139, %r275, %r18;
	mov.u32 	%r468, %r33;
	@%p139 bra 	$L__BB3_34;
$L__BB3_35:
	// begin inline asm
	mov.u32 %r276, %laneid;
	// end inline asm
	mov.b64 	%rd156, %fd366;
	mov.b64 	{%r278, %r283}, %rd156;
	mov.b32 	%r284, 1;
	mov.b32 	%r325, 31;
	mov.b32 	%r326, -1;
	// begin inline asm
	shfl.sync.down.b32 %r277, %r278, %r284, %r325, %r326;
	// end inline asm
	// begin inline asm
	shfl.sync.down.b32 %r282, %r283, %r284, %r325, %r326;
	// end inline asm
	mov.b64 	%rd157, {%r277, %r282};
	mov.b64 	%fd244, %rd157;
	setp.gt.s32 	%p140, %r276, 30;
	setp.lt.f64 	%p141, %fd366, %fd244;
	selp.f64 	%fd245, %fd244, %fd366, %p141;
	selp.f64 	%fd246, %fd366, %fd245, %p140;
	mov.b64 	%rd158, %fd246;
	mov.b64 	{%r288, %r293}, %rd158;
	mov.b32 	%r294, 2;
	// begin inline asm
	shfl.sync.down.b32 %r287, %r288, %r294, %r325, %r326;
	// end inline asm
	// begin inline asm
	shfl.sync.down.b32 %r292, %r293, %r294, %r325, %r326;
	// end inline asm
	mov.b64 	%rd159, {%r287, %r292};
	mov.b64 	%fd247, %rd159;
	setp.gt.s32 	%p142, %r276, 29;
	setp.lt.f64 	%p143, %fd246, %fd247;
	selp.f64 	%fd248, %fd247, %fd246, %p143;
	selp.f64 	%fd249, %fd246, %fd248, %p142;
	mov.b64 	%rd160, %fd249;
	mov.b64 	{%r298, %r303}, %rd160;
	mov.b32 	%r304, 4;
	// begin inline asm
	shfl.sync.down.b32 %r297, %r298, %r304, %r325, %r326;
	// end inline asm
	// begin inline asm
	shfl.sync.down.b32 %r302, %r303, %r304, %r325, %r326;
	// end inline asm
	mov.b64 	%rd161, {%r297, %r302};
	mov.b64 	%fd250, %rd161;
	setp.gt.s32 	%p144, %r276, 27;
	setp.lt.f64 	%p145, %fd249, %fd250;
	selp.f64 	%fd251, %fd250, %fd249, %p145;
	selp.f64 	%fd252, %fd249, %fd251, %p144;
	mov.b64 	%rd162, %fd252;
	mov.b64 	{%r308, %r313}, %rd162;
	mov.b32 	%r314, 8;
	// begin inline asm
	shfl.sync.down.b32 %r307, %r308, %r314, %r325, %r326;
	// end inline asm
	// begin inline asm
	shfl.sync.down.b32 %r312, %r313, %r314, %r325, %r326;
	// end inline asm
	mov.b64 	%rd163, {%r307, %r312};
	mov.b64 	%fd253, %rd163;
	setp.gt.s32 	%p146, %r276, 23;
	setp.lt.f64 	%p147, %fd252, %fd253;
	selp.f64 	%fd254, %fd253, %fd252, %p147;
	selp.f64 	%fd255, %fd252, %fd254, %p146;
	mov.b64 	%rd164, %fd255;
	mov.b64 	{%r318, %r323}, %rd164;
	mov.b32 	%r324, 16;
	// begin inline asm
	shfl.sync.down.b32 %r317, %r318, %r324, %r325, %r326;
	// end inline asm
	// begin inline asm
	shfl.sync.down.b32 %r322, %r323, %r324, %r325, %r326;
	// end inline asm
	mov.b64 	%rd165, {%r317, %r322};
	mov.b64 	%fd256, %rd165;
	setp.gt.s32 	%p148, %r276, 15;
	setp.lt.f64 	%p149, %fd255, %fd256;
	selp.f64 	%fd26, %fd256, %fd255, %p149;
	selp.f64 	%fd380, %fd255, %fd26, %p148;
	setp.ne.s32 	%p150, %r276, 0;
	@%p150 bra 	$L__BB3_37;
	shr.u32 	%r327, %r13, 2;
	and.b32  	%r328, %r327, 248;
	mov.u32 	%r329, _ZZN3cub18CUB_300001_SM_10006detail6reduce28DeviceReduceSingleTileKernelINS2_10policy_hubIdjN4cuda3__47maximumIvEEE10Policy1000EPdSB_jS8_ddNS5_3std3__410__identityEEEvT0_T1_T2_T3_T4_T6_E12temp_storage;
	add.s32 	%r330, %r329, %r328;
	st.shared.f64 	[%r330+8], %fd26;
$L__BB3_37:
	bar.sync 	0;
	setp.ne.s32 	%p151, %r13, 0;
	@%p151 bra 	$L__BB3_74;
	ld.shared.f64 	%fd257, [_ZZN3cub18CUB_300001_SM_10006detail6reduce28DeviceReduceSingleTileKernelINS2_10policy_hubIdjN4cuda3__47maximumIvEEE10Policy1000EPdSB_jS8_ddNS5_3std3__410__identityEEEvT0_T1_T2_T3_T4_T6_E12temp_storage+16];
	setp.lt.f64 	%p152, %fd380, %fd257;
	selp.f64 	%fd258, %fd257, %fd380, %p152;
	ld.shared.f64 	%fd259, [_ZZN3cub18CUB_300001_SM_10006detail6reduce28DeviceReduceSingleTileKernelINS2_10policy_hubIdjN4cuda3__47maximumIvEEE10Policy1000EPdSB_jS8_ddNS5_3std3__410__identityEEEvT0_T1_T2_T3_T4_T6_E12temp_storage+24];
	setp.lt.f64 	%p153, %fd258, %fd259;
	selp.f64 	%fd260, %fd259, %fd258, %p153;
	ld.shared.f64 	%fd261, [_ZZN3cub18CUB_300001_SM_10006detail6reduce28DeviceReduceSingleTileKernelINS2_10policy_hubIdjN4cuda3__47maximumIvEEE10Policy1000EPdSB_jS8_ddNS5_3std3__410__identityEEEvT0_T1_T2_T3_T4_T6_E12temp_storage+32];
	setp.lt.f64 	%p154, %fd260, %fd261;
	selp.f64 	%fd262, %fd261, %fd260, %p154;
	ld.shared.f64 	%fd263, [_ZZN3cub18CUB_300001_SM_10006detail6reduce28DeviceReduceSingleTileKernelINS2_10policy_hubIdjN4cuda3__47maximumIvEEE10Policy1000EPdSB_jS8_ddNS5_3std3__410__identityEEEvT0_T1_T2_T3_T4_T6_E12temp_storage+40];
	setp.lt.f64 	%p155, %fd262, %fd263;
	selp.f64 	%fd264, %fd263, %fd262, %p155;
	ld.shared.f64 	%fd265, [_ZZN3cub18CUB_300001_SM_10006detail6reduce28DeviceReduceSingleTileKernelINS2_10policy_hubIdjN4cuda3__47maximumIvEEE10Policy1000EPdSB_jS8_ddNS5_3std3__410__identityEEEvT0_T1_T2_T3_T4_T6_E12temp_storage+48];
	setp.lt.f64 	%p156, %fd264, %fd265;
	selp.f64 	%fd266, %fd265, %fd264, %p156;
	ld.shared.f64 	%fd267, [_ZZN3cub18CUB_300001_SM_10006detail6reduce28DeviceReduceSingleTileKernelINS2_10policy_hubIdjN4cuda3__47maximumIvEEE10Policy1000EPdSB_jS8_ddNS5_3std3__410__identityEEEvT0_T1_T2_T3_T4_T6_E12temp_storage+56];
	setp.lt.f64 	%p157, %fd266, %fd267;
	selp.f64 	%fd268, %fd267, %fd266, %p157;
	ld.shared.f64 	%fd269, [_ZZN3cub18CUB_300001_SM_10006detail6reduce28DeviceReduceSingleTileKernelINS2_10policy_hubIdjN4cuda3__47maximumIvEEE10Policy1000EPdSB_jS8_ddNS5_3std3__410__identityEEEvT0_T1_T2_T3_T4_T6_E12temp_storage+64];
	setp.lt.f64 	%p158, %fd268, %fd269;
	selp.f64 	%fd380, %fd269, %fd268, %p158;
	bra.uni 	$L__BB3_74;
$L__BB3_39:
	setp.gt.u32 	%p3, %r69, 2047;
	@%p3 bra 	$L__BB3_58;
	mov.u32 	%r35, %tid.x;
	setp.ge.u32 	%p52, %r35, %r69;
	mov.f64 	%fd372, 0d0000000000000000;
	mov.u32 	%r472, %r35;
	@%p52 bra 	$L__BB3_42;
	mul.wide.u32 	%rd82, %r35, 8;
	add.s64 	%rd81, %rd16, %rd82;
	// begin inline asm
	ld.global.nc.u64 %rd80, [%rd81];
	// end inline asm
	mov.b64 	%fd372, %rd80;
	add.s32 	%r472, %r35, 256;
$L__BB3_42:
	setp.ge.u32 	%p53, %r472, %r69;
	@%p53 bra 	$L__BB3_49;
	not.b32 	%r139, %r472;
	add.s32 	%r38, %r69, %r139;
	and.b32  	%r140, %r38, 768;
	setp.eq.s32 	%p54, %r140, 768;
	@%p54 bra 	$L__BB3_46;
	mul.wide.u32 	%rd83, %r472, 8;
	add.s64 	%rd203, %rd16, %rd83;
	shr.u32 	%r141, %r38, 8;
	add.s32 	%r142, %r141, 1;
	and.b32  	%r143, %r142, 3;
	neg.s32 	%r470, %r143;
$L__BB3_45:
	.pragma "nounroll";
	// begin inline asm
	ld.global.nc.u64 %rd84, [%rd203];
	// end inline asm
	mov.b64 	%fd125, %rd84;
	setp.lt.f64 	%p55, %fd372, %fd125;
	selp.f64 	%fd372, %fd125, %fd372, %p55;
	add.s32 	%r472, %r472, 256;
	add.s64 	%rd203, %rd203, 2048;
	add.s32 	%r470, %r470, 1;
	setp.ne.s32 	%p56, %r470, 0;
	@%p56 bra 	$L__BB3_45;
$L__BB3_46:
	setp.lt.u32 	%p57, %r38, 768;
	@%p57 bra 	$L__BB3_49;
	mul.wide.u32 	%rd86, %r472, 8;
	add.s64 	%rd204, %rd16, %rd86;
$L__BB3_48:
	// begin inline asm
	ld.global.nc.u64 %rd87, [%rd204];
	// end inline asm
	mov.b64 	%fd126, %rd87;
	setp.lt.f64 	%p58, %fd372, %fd126;
	selp.f64 	%fd127, %fd126, %fd372, %p58;
	add.s64 	%rd90, %rd204, 2048;
	// begin inline asm
	ld.global.nc.u64 %rd89, [%rd90];
	// end inline asm
	mov.b64 	%fd128, %rd89;
	setp.lt.f64 	%p59, %fd127, %fd128;
	selp.f64 	%fd129, %fd128, %fd127, %p59;
	add.s64 	%rd92, %rd204, 4096;
	// begin inline asm
	ld.global.nc.u64 %rd91, [%rd92];
	// end inline asm
	mov.b64 	%fd130, %rd91;
	setp.lt.f64 	%p60, %fd129, %fd130;
	selp.f64 	%fd131, %fd130, %fd129, %p60;
	add.s64 	%rd94, %rd204, 6144;
	// begin inline asm
	ld.global.nc.u64 %rd93, [%rd94];
	// end inline asm
	mov.b64 	%fd132, %rd93;
	setp.lt.f64 	%p61, %fd131, %fd132;
	selp.f64 	%fd372, %fd132, %fd131, %p61;
	add.s32 	%r472, %r472, 1024;
	add.s64 	%rd204, %rd204, 8192;
	setp.lt.s32 	%p62, %r472, %r69;
	@%p62 bra 	$L__BB3_48;
$L__BB3_49:
	setp.lt.u32 	%p63, %r69, 256;
	@%p63 bra 	$L__BB3_54;
	// begin inline asm
	mov.u32 %r207, %laneid;
	// end inline asm
	mov.b64 	%rd105, %fd372;
	mov.b64 	{%r209, %r214}, %rd105;
	mov.b32 	%r215, 1;
	mov.b32 	%r256, 31;
	mov.b32 	%r257, -1;
	// begin inline asm
	shfl.sync.down.b32 %r208, %r209, %r215, %r256, %r257;
	// end inline asm
	// begin inline asm
	shfl.sync.down.b32 %r213, %r214, %r215, %r256, %r257;
	// end inline asm
	mov.b64 	%rd106, {%r208, %r213};
	mov.b64 	%fd180, %rd106;
	setp.gt.s32 	%p91, %r207, 30;
	setp.lt.f64 	%p92, %fd372, %fd180;
	selp.f64 	%fd181, %fd180, %fd372, %p92;
	selp.f64 	%fd182, %fd372, %fd181, %p91;
	mov.b64 	%rd107, %fd182;
	mov.b64 	{%r219, %r224}, %rd107;
	mov.b32 	%r225, 2;
	// begin inline asm
	shfl.sync.down.b32 %r218, %r219, %r225, %r256, %r257;
	// end inline asm
	// begin inline asm
	shfl.sync.down.b32 %r223, %r224, %r225, %r256, %r257;
	// end inline asm
	mov.b64 	%rd108, {%r218, %r223};
	mov.b64 	%fd183, %rd108;
	setp.gt.s32 	%p93, %r207, 29;
	setp.lt.f64 	%p94, %fd182, %fd183;
	selp.f64 	%fd184, %fd183, %fd182, %p94;
	selp.f64 	%fd185, %fd182, %fd184, %p93;
	mov.b64 	%rd109, %fd185;
	mov.b64 	{%r229, %r234}, %rd109;
	mov.b32 	%r235, 4;
	// begin inline asm
	shfl.sync.down.b32 %r228, %r229, %r235, %r256, %r257;
	// end inline asm
	// begin inline asm
	shfl.sync.down.b32 %r233, %r234, %r235, %r256, %r257;
	// end inline asm
	mov.b64 	%rd110, {%r228, %r233};
	mov.b64 	%fd186, %rd110;
	setp.gt.s32 	%p95, %r207, 27;
	setp.lt.f64 	%p96, %fd185, %fd186;
	selp.f64 	%fd187, %fd186, %fd185, %p96;
	selp.f64 	%fd188, %fd185, %fd187, %p95;
	mov.b64 	%rd111, %fd188;
	mov.b64 	{%r239, %r244}, %rd111;
	mov.b32 	%r245, 8;
	// begin inline asm
	shfl.sync.down.b32 %r238, %r239, %r245, %r256, %r257;
	// end inline asm
	// begin inline asm
	shfl.sync.down.b32 %r243, %r244, %r245, %r256, %r257;
	// end inline asm
	mov.b64 	%rd112, {%r238, %r243};
	mov.b64 	%fd189, %rd112;
	setp.gt.s32 	%p97, %r207, 23;
	setp.lt.f64 	%p98, %fd188, %fd189;
	selp.f64 	%fd190, %fd189, %fd188, %p98;
	selp.f64 	%fd191, %fd188, %fd190, %p97;
	mov.b64 	%rd113, %fd191;
	mov.b64 	{%r249, %r254}, %rd113;
	mov.b32 	%r255, 16;
	// begin inline asm
	shfl.sync.down.b32 %r248, %r249, %r255, %r256, %r257;
	// end inline asm
	// begin inline asm
	shfl.sync.down.b32 %r253, %r254, %r255, %r256, %r257;
	// end inline asm
	mov.b64 	%rd114, {%r248, %r253};
	mov.b64 	%fd192, %rd114;
	setp.gt.s32 	%p99, %r207, 15;
	setp.lt.f64 	%p100, %fd191, %fd192;
	selp.f64 	%fd38, %fd192, %fd191, %p100;
	selp.f64 	%fd380, %fd191, %fd38, %p99;
	setp.ne.s32 	%p101, %r207, 0;
	@%p101 bra 	$L__BB3_52;
	shr.u32 	%r258, %r35, 2;
	and.b32  	%r259, %r258, 248;
	mov.u32 	%r260, _ZZN3cub18CUB_300001_SM_10006detail6reduce28DeviceReduceSingleTileKernelINS2_10policy_hubIdjN4cuda3__47maximumIvEEE10Policy1000EPdSB_jS8_ddNS5_3std3__410__identityEEEvT0_T1_T2_T3_T4_T6_E12temp_storage;
	add.s32 	%r261, %r260, %r259;
	st.shared.f64 	[%r261+8], %fd38;
$L__BB3_52:
	bar.sync 	0;
	setp.ne.s32 	%p102, %r35, 0;
	@%p102 bra 	$L__BB3_74;
	ld.shared.f64 	%fd193, [_ZZN3cub18CUB_300001_SM_10006detail6reduce28DeviceReduceSingleTileKernelINS2_10policy_hubIdjN4cuda3__47maximumIvEEE10Policy1000EPdSB_jS8_ddNS5_3std3__410__identityEEEvT0_T1_T2_T3_T4_T6_E12temp_storage+16];
	setp.lt.f64 	%p103, %fd380, %fd193;
	selp.f64 	%fd194, %fd193, %fd380, %p103;
	ld.shared.f64 	%fd195, [_ZZN3cub18CUB_300001_SM_10006detail6reduce28DeviceReduceSingleTileKernelINS2_10policy_hubIdjN4cuda3__47maximumIvEEE10Policy1000EPdSB_jS8_ddNS5_3std3__410__identityEEEvT0_T1_T2_T3_T4_T6_E12temp_storage+24];
	setp.lt.f64 	%p104, %fd194, %fd195;
	selp.f64 	%fd196, %fd195, %fd194, %p104;
	ld.shared.f64 	%fd197, [_ZZN3cub18CUB_300001_SM_10006detail6reduce28DeviceReduceSingleTileKernelINS2_10policy_hubIdjN4cuda3__47maximumIvEEE10Policy1000EPdSB_jS8_ddNS5_3std3__410__identityEEEvT0_T1_T2_T3_T4_T6_E12temp_storage+32];
	setp.lt.f64 	%p105, %fd196, %fd197;
	selp.f64 	%fd198, %fd197, %fd196, %p105;
	ld.shared.f64 	%fd199, [_ZZN3cub18CUB_300001_SM_10006detail6reduce28DeviceReduceSingleTileKernelINS2_10policy_hubIdjN4cuda3__47maximumIvEEE10Policy1000EPdSB_jS8_ddNS5_3std3__410__identityEEEvT0_T1_T2_T3_T4_T6_E12temp_storage+40];
	setp.lt.f64 	%p106, %fd198, %fd199;
	selp.f64 	%fd200, %fd199, %fd198, %p106;
	ld.shared.f64 	%fd201, [_ZZN3cub18CUB_300001_SM_10006detail6reduce28DeviceReduceSingleTileKernelINS2_10policy_hubIdjN4cuda3__47maximumIvEEE10Policy1000EPdSB_jS8_ddNS5_3std3__410__identityEEEvT0_T1_T2_T3_T4_T6_E12temp_storage+48];
	setp.lt.f64 	%p107, %fd200, %fd201;
	selp.f64 	%fd202, %fd201, %fd200, %p107;
	ld.shared.f64 	%fd203, [_ZZN3cub18CUB_300001_SM_10006detail6reduce28DeviceReduceSingleTileKernelINS2_10policy_hubIdjN4cuda3__47maximumIvEEE10Policy1000EPdSB_jS8_ddNS5_3std3__410__identityEEEvT0_T1_T2_T3_T4_T6_E12temp_storage+56];
	setp.lt.f64 	%p108, %fd202, %fd203;
	selp.f64 	%fd204, %fd203, %fd202, %p108;
	ld.shared.f64 	%fd205, [_ZZN3cub18CUB_300001_SM_10006detail6reduce28DeviceReduceSingleTileKernelINS2_10policy_hubIdjN4cuda3__47maximumIvEEE10Policy1000EPdSB_jS8_ddNS5_3std3__410__identityEEEvT0_T1_T2_T3_T4_T6_E12temp_storage+64];
	setp.lt.f64 	%p109, %fd204, %fd205;
	selp.f64 	%fd380, %fd205, %fd204, %p109;
	bra.uni 	$L__BB3_74;
$L__BB3_54:
	// begin inline asm
	mov.u32 %r144, %laneid;
	// end inline asm
	and.b32  	%r195, %r35, 992;
	add.s32 	%r196, %r195, 32;
	setp.gt.u32 	%p64, %r196, %r69;
	not.b32 	%r197, %r195;
	add.s32 	%r198, %r69, %r197;
	selp.b32 	%r193, %r198, 31, %p64;
	mov.b64 	%rd95, %fd372;
	mov.b64 	{%r146, %r151}, %rd95;
	mov.b32 	%r152, 1;
	mov.b32 	%r194, -1;
	// begin inline asm
	shfl.sync.down.b32 %r145, %r146, %r152, %r193, %r194;
	// end inline asm
	// begin inline asm
	shfl.sync.down.b32 %r150, %r151, %r152, %r193, %r194;
	// end inline asm
	mov.b64 	%rd96, {%r145, %r150};
	mov.b64 	%fd133, %rd96;
	setp.lt.s32 	%p65, %r144, %r193;
	setp.lt.f64 	%p66, %fd372, %fd133;
	selp.f64 	%fd134, %fd133, %fd372, %p66;
	selp.f64 	%fd135, %fd134, %fd372, %p65;
	mov.b64 	%rd97, %fd135;
	mov.b64 	{%r156, %r161}, %rd97;
	mov.b32 	%r162, 2;
	// begin inline asm
	shfl.sync.down.b32 %r155, %r156, %r162, %r193, %r194;
	// end inline asm
	// begin inline asm
	shfl.sync.down.b32 %r160, %r161, %r162, %r193, %r194;
	// end inline asm
	mov.b64 	%rd98, {%r155, %r160};
	mov.b64 	%fd136, %rd98;
	add.s32 	%r199, %r144, 2;
	setp.gt.s32 	%p67, %r199, %r193;
	setp.lt.f64 	%p68, %fd135, %fd136;
	selp.f64 	%fd137, %fd136, %fd135, %p68;
	selp.f64 	%fd138, %fd135, %fd137, %p67;
	mov.b64 	%rd99, %fd138;
	mov.b64 	{%r166, %r171}, %rd99;
	mov.b32 	%r172, 4;
	// begin inline asm
	shfl.sync.down.b32 %r165, %r166, %r172, %r193, %r194;
	// end inline asm
	// begin inline asm
	shfl.sync.down.b32 %r170, %r171, %r172, %r193, %r194;
	// end inline asm
	mov.b64 	%rd100, {%r165, %r170};
	mov.b64 	%fd139, %rd100;
	add.s32 	%r200, %r144, 4;
	setp.gt.s32 	%p69, %r200, %r193;
	setp.lt.f64 	%p70, %fd138, %fd139;
	selp.f64 	%fd140, %fd139, %fd138, %p70;
	selp.f64 	%fd141, %fd138, %fd140, %p69;
	mov.b64 	%rd101, %fd141;
	mov.b64 	{%r176, %r181}, %rd101;
	mov.b32 	%r182, 8;
	// begin inline asm
	shfl.sync.down.b32 %r175, %r176, %r182, %r193, %r194;
	// end inline asm
	// begin inline asm
	shfl.sync.down.b32 %r180, %r181, %r182, %r193, %r194;
	// end inline asm
	mov.b64 	%rd102, {%r175, %r180};
	mov.b64 	%fd142, %rd102;
	add.s32 	%r201, %r144, 8;
	setp.gt.s32 	%p71, %r201, %r193;
	setp.lt.f64 	%p72, %fd141, %fd142;
	selp.f64 	%fd143, %fd142, %fd141, %p72;
	selp.f64 	%fd144, %fd141, %fd143, %p71;
	mov.b64 	%rd103, %fd144;
	mov.b64 	{%r186, %r191}, %rd103;
	mov.b32 	%r192, 16;
	// begin inline asm
	shfl.sync.down.b32 %r185, %r186, %r192, %r193, %r194;
	// end inline asm
	// begin inline asm
	shfl.sync.down.b32 %r190, %r191, %r192, %r193, %r194;
	// end inline asm
	mov.b64 	%rd104, {%r185, %r190};
	mov.b64 	%fd145, %rd104;
	add.s32 	%r202, %r144, 16;
	setp.gt.s32 	%p73, %r202, %r193;
	setp.lt.f64 	%p74, %fd144, %fd145;
	selp.f64 	%fd146, %fd145, %fd144, %p74;
	selp.f64 	%fd380, %fd144, %fd146, %p73;
	setp.ne.s32 	%p75, %r144, 0;
	@%p75 bra 	$L__BB3_56;
	shr.u32 	%r203, %r35, 2;
	and.b32  	%r204, %r203, 248;
	mov.u32 	%r205, _ZZN3cub18CUB_300001_SM_10006detail6reduce28DeviceReduceSingleTileKernelINS2_10policy_hubIdjN4cuda3__47maximumIvEEE10Policy1000EPdSB_jS8_ddNS5_3std3__410__identityEEEvT0_T1_T2_T3_T4_T6_E12temp_storage;
	add.s32 	%r206, %r205, %r204;
	st.shared.f64 	[%r206+8], %fd380;
$L__BB3_56:
	bar.sync 	0;
	setp.ne.s32 	%p76, %r35, 0;
	@%p76 bra 	$L__BB3_74;
	setp.gt.u32 	%p77, %r69, 32;
	ld.shared.f64 	%fd147, [_ZZN3cub18CUB_300001_SM_10006detail6reduce28DeviceReduceSingleTileKernelINS2_10policy_hubIdjN4cuda3__47maximumIvEEE10Policy1000EPdSB_jS8_ddNS5_3std3__410__identityEEEvT0_T1_T2_T3_T4_T6_E12temp_storage+16];
	setp.lt.f64 	%p78, %fd380, %fd147;
	selp.f64 	%fd149, %fd147, %fd380, %p78;
	selp.f64 	%fd150, %fd149, %fd380, %p77;
	setp.gt.u32 	%p79, %r69, 64;
	ld.shared.f64 	%fd152, [_ZZN3cub18CUB_300001_SM_10006detail6reduce28DeviceReduceSingleTileKernelINS2_10policy_hubIdjN4cuda3__47maximumIvEEE10Policy1000EPdSB_jS8_ddNS5_3std3__410__identityEEEvT0_T1_T2_T3_T4_T6_E12temp_storage+24];
	setp.lt.f64 	%p80, %fd150, %fd152;
	selp.f64 	%fd154, %fd152, %fd150, %p80;
	selp.f64 	%fd155, %fd154, %fd150, %p79;
	setp.gt.u32 	%p81, %r69, 96;
	ld.shared.f64 	%fd157, [_ZZN3cub18CUB_300001_SM_10006detail6reduce28DeviceReduceSingleTileKernelINS2_10policy_hubIdjN4cuda3__47maximumIvEEE10Policy1000EPdSB_jS8_ddNS5_3std3__410__identityEEEvT0_T1_T2_T3_T4_T6_E12temp_storage+32];
	setp.lt.f64 	%p82, %fd155, %fd157;
	selp.f64 	%fd159, %fd157, %fd155, %p82;
	selp.f64 	%fd160, %fd159, %fd155, %p81;
	setp.gt.u32 	%p83, %r69, 128;
	ld.shared.f64 	%fd162, [_ZZN3cub18CUB_300001_SM_10006detail6reduce28DeviceReduceSingleTileKernelINS2_10policy_hubIdjN4cuda3__47maximumIvEEE10Policy1000EPdSB_jS8_ddNS5_3std3__410__identityEEEvT0_T1_T2_T3_T4_T6_E12temp_storage+40];
	setp.lt.f64 	%p84, %fd160, %fd162;
	selp.f64 	%fd164, %fd162, %fd160, %p84;
	selp.f64 	%fd165, %fd164, %fd160, %p83;
	setp.gt.u32 	%p85, %r69, 160;
	ld.shared.f64 	%fd167, [_ZZN3cub18CUB_300001_SM_10006detail6reduce28DeviceReduceSingleTileKernelINS2_10policy_hubIdjN4cuda3__47maximumIvEEE10Policy1000EPdSB_jS8_ddNS5_3std3__410__identityEEEvT0_T1_T2_T3_T4_T6_E12temp_storage+48];
	setp.lt.f64 	%p86, %fd165, %fd167;
	selp.f64 	%fd169, %fd167, %fd165, %p86;
	selp.f64 	%fd170, %fd169, %fd165, %p85;
	setp.gt.u32 	%p87, %r69, 192;
	ld.shared.f64 	%fd172, [_ZZN3cub18CUB_300001_SM_10006detail6reduce28DeviceReduceSingleTileKernelINS2_10policy_hubIdjN4cuda3__47maximumIvEEE10Policy1000EPdSB_jS8_ddNS5_3std3__410__identityEEEvT0_T1_T2_T3_T4_T6_E12temp_storage+56];
	setp.lt.f64 	%p88, %fd170, %fd172;
	selp.f64 	%fd174, %fd172, %fd170, %p88;
	selp.f64 	%fd175, %fd174, %fd170, %p87;
	setp.gt.u32 	%p89, %r69, 224;
	ld.shared.f64 	%fd177, [_ZZN3cub18CUB_300001_SM_10006detail6reduce28DeviceReduceSingleTileKernelINS2_10policy_hubIdjN4cuda3__47maximumIvEEE10Policy1000EPdSB_jS8_ddNS5_3std3__410__identityEEEvT0_T1_T2_T3_T4_T6_E12temp_storage+64];
	setp.lt.f64 	%p90, %fd175, %fd177;
	selp.f64 	%fd179, %fd177, %fd175, %p90;
	selp.f64 	%fd380, %fd179, %fd175, %p89;
	bra.uni 	$L__BB3_74;
$L__BB3_58:
	mov.u32 	%r47, %tid.x;
	mul.wide.u32 	%rd35, %r47, 8;
	add.s64 	%rd20, %rd16, %rd35;
	// begin inline asm
	ld.global.nc.u64 %rd19, [%rd20];
	// end inline asm
	mov.b64 	%fd59, %rd19;
	add.s64 	%rd22, %rd20, 2048;
	// begin inline asm
	ld.global.nc.u64 %rd21, [%rd22];
	// end inline asm
	mov.b64 	%fd60, %rd21;
	add.s64 	%rd24, %rd20, 4096;
	// begin inline asm
	ld.global.nc.u64 %rd23, [%rd24];
	// end inline asm
	mov.b64 	%fd61, %rd23;
	add.s64 	%rd26, %rd20, 6144;
	// begin inline asm
	ld.global.nc.u64 %rd25, [%rd26];
	// end inline asm
	mov.b64 	%fd62, %rd25;
	add.s64 	%rd28, %rd20, 8192;
	// begin inline asm
	ld.global.nc.u64 %rd27, [%rd28];
	// end inline asm
	mov.b64 	%fd63, %rd27;
	add.s64 	%rd30, %rd20, 10240;
	// begin inline asm
	ld.global.nc.u64 %rd29, [%rd30];
	// end inline asm
	mov.b64 	%fd64, %rd29;
	add.s64 	%rd32, %rd20, 12288;
	// begin inline asm
	ld.global.nc.u64 %rd31, [%rd32];
	// end inline asm
	mov.b64 	%fd65, %rd31;
	add.s64 	%rd34, %rd20, 14336;
	// begin inline asm
	ld.global.nc.u64 %rd33, [%rd34];
	// end inline asm
	mov.b64 	%fd66, %rd33;
	setp.lt.f64 	%p4, %fd59, %fd60;
	selp.f64 	%fd67, %fd60, %fd59, %p4;
	setp.lt.f64 	%p5, %fd67, %fd61;
	selp.f64 	%fd68, %fd61, %fd67, %p5;
	setp.lt.f64 	%p6, %fd68, %fd62;
	selp.f64 	%fd69, %fd62, %fd68, %p6;
	setp.lt.f64 	%p7, %fd69, %fd63;
	selp.f64 	%fd70, %fd63, %fd69, %p7;
	setp.lt.f64 	%p8, %fd70, %fd64;
	selp.f64 	%fd71, %fd64, %fd70, %p8;
	setp.lt.f64 	%p9, %fd71, %fd65;
	selp.f64 	%fd72, %fd65, %fd71, %p9;
	setp.lt.f64 	%p10, %fd72, %fd66;
	selp.f64 	%fd379, %fd66, %fd72, %p10;
	add.s32 	%r48, %r69, -2048;
	setp.lt.u32 	%p11, %r48, 2048;
	mov.b32 	%r475, 2048;
	@%p11 bra 	$L__BB3_62;
	mov.b32 	%r475, 2048;
$L__BB3_60:
	add.s32 	%r72, %r47, %r475;
	mul.wide.u32 	%rd52, %r72, 8;
	add.s64 	%rd37, %rd16, %rd52;
	// begin inline asm
	ld.global.nc.u64 %rd36, [%rd37];
	// end inline asm
	mov.b64 	%fd73, %rd36;
	mul.wide.u32 	%rd53, %r475, 8;
	add.s64 	%rd54, %rd20, %rd53;
	add.s64 	%rd39, %rd54, 2048;
	// begin inline asm
	ld.global.nc.u64 %rd38, [%rd39];
	// end inline asm
	mov.b64 	%fd74, %rd38;
	add.s64 	%rd41, %rd54, 4096;
	// begin inline asm
	ld.global.nc.u64 %rd40, [%rd41];
	// end inline asm
	mov.b64 	%fd75, %rd40;
	add.s64 	%rd43, %rd54, 6144;
	// begin inline asm
	ld.global.nc.u64 %rd42, [%rd43];
	// end inline asm
	mov.b64 	%fd76, %rd42;
	add.s64 	%rd45, %rd54, 8192;
	// begin inline asm
	ld.global.nc.u64 %rd44, [%rd45];
	// end inline asm
	mov.b64 	%fd77, %rd44;
	add.s64 	%rd47, %rd54, 10240;
	// begin inline asm
	ld.global.nc.u64 %rd46, [%rd47];
	// end inline asm
	mov.b64 	%fd78, %rd46;
	add.s64 	%rd49, %rd54, 12288;
	// begin inline asm
	ld.global.nc.u64 %rd48, [%rd49];
	// end inline asm
	mov.b64 	%fd79, %rd48;
	add.s64 	%rd51, %rd54, 14336;
	// begin inline asm
	ld.global.nc.u64 %rd50, [%rd51];
	// end inline asm
	mov.b64 	%fd80, %rd50;
	setp.lt.f64 	%p12, %fd379, %fd73;
	selp.f64 	%fd81, %fd73, %fd379, %p12;
	setp.lt.f64 	%p13, %fd81, %fd74;
	selp.f64 	%fd82, %fd74, %fd81, %p13;
	setp.lt.f64 	%p14, %fd82, %fd75;
	selp.f64 	%fd83, %fd75, %fd82, %p14;
	setp.lt.f64 	%p15, %fd83, %fd76;
	selp.f64 	%fd84, %fd76, %fd83, %p15;
	setp.lt.f64 	%p16, %fd84, %fd77;
	selp.f64 	%fd85, %fd77, %fd84, %p16;
	setp.lt.f64 	%p17, %fd85, %fd78;
	selp.f64 	%fd86, %fd78, %fd85, %p17;
	setp.lt.f64 	%p18, %fd86, %fd79;
	selp.f64 	%fd87, %fd79, %fd86, %p18;
	setp.lt.f64 	%p19, %fd87, %fd80;
	selp.f64 	%fd379, %fd80, %fd87, %p19;
	sub.s32 	%r73, %r69, %r475;
	setp.lt.u32 	%p20, %r73, 2048;
	@%p20 bra 	$L__BB3_70;
	add.s32 	%r475, %r475, 2048;
	setp.le.u32 	%p21, %r475, %r48;
	@%p21 bra 	$L__BB3_60;
$L__BB3_62:
	setp.le.u32 	%p22, %r69, %r475;
	@%p22 bra 	$L__BB3_70;
	sub.s32 	%r52, %r69, %r475;
	setp.ge.s32 	%p23, %r47, %r52;
	@%p23 bra 	$L__BB3_70;
	not.b32 	%r74, %r47;
	add.s32 	%r75, %r69, %r74;
	sub.s32 	%r53, %r75, %r475;
	and.b32  	%r76, %r53, 768;
	setp.eq.s32 	%p24, %r76, 768;
	mov.u32 	%r479, %r47;
	@%p24 bra 	$L__BB3_67;
	add.s32 	%r477, %r47, %r475;
	shr.u32 	%r77, %r53, 8;
	add.s32 	%r78, %r77, 1;
	and.b32  	%r79, %r78, 3;
	neg.s32 	%r476, %r79;
	mov.u32 	%r479, %r47;
$L__BB3_66:
	.pragma "nounroll";
	mul.wide.u32 	%rd57, %r477, 8;
	add.s64 	%rd56, %rd16, %rd57;
	// begin inline asm
	ld.global.nc.u64 %rd55, [%rd56];
	// end inline asm
	mov.b64 	%fd89, %rd55;
	setp.lt.f64 	%p25, %fd379, %fd89;
	selp.f64 	%fd379, %fd89, %fd379, %p25;
	add.s32 	%r479, %r479, 256;
	add.s32 	%r477, %r477, 256;
	add.s32 	%r476, %r476, 1;
	setp.ne.s32 	%p26, %r476, 0;
	@%p26 bra 	$L__BB3_66;
$L__BB3_67:
	setp.lt.u32 	%p27, %r53, 768;
	@%p27 bra 	$L__BB3_70;
	add.s32 	%r481, %r479, 512;
	add.s32 	%r480, %r479, %r475;
$L__BB3_69:
	mul.wide.u32 	%rd66, %r480, 8;
	add.s64 	%rd59, %rd16, %rd66;
	// begin inline asm
	ld.global.nc.u64 %rd58, [%rd59];
	// end inline asm
	mov.b64 	%fd90, %rd58;
	setp.lt.f64 	%p28, %fd379, %fd90;
	selp.f64 	%fd91, %fd90, %fd379, %p28;
	add.s32 	%r80, %r480, 256;
	mul.wide.u32 	%rd67, %r80, 8;
	add.s64 	%rd61, %rd16, %rd67;
	// begin inline asm
	ld.global.nc.u64 %rd60, [%rd61];
	// end inline asm
	mov.b64 	%fd92, %rd60;
	setp.lt.f64 	%p29, %fd91, %fd92;
	selp.f64 	%fd93, %fd92, %fd91, %p29;
	add.s32 	%r81, %r480, 512;
	mul.wide.u32 	%rd68, %r81, 8;
	add.s64 	%rd63, %rd16, %rd68;
	// begin inline asm
	ld.global.nc.u64 %rd62, [%rd63];
	// end inline asm
	mov.b64 	%fd94, %rd62;
	setp.lt.f64 	%p30, %fd93, %fd94;
	selp.f64 	%fd95, %fd94, %fd93, %p30;
	add.s32 	%r82, %r480, 768;
	mul.wide.u32 	%rd69, %r82, 8;
	add.s64 	%rd65, %rd16, %rd69;
	// begin inline asm
	ld.global.nc.u64 %rd64, [%rd65];
	// end inline asm
	mov.b64 	%fd96, %rd64;
	setp.lt.f64 	%p31, %fd95, %fd96;
	selp.f64 	%fd379, %fd96, %fd95, %p31;
	add.s32 	%r67, %r481, 1024;
	add.s32 	%r83, %r481, 512;
	add.s32 	%r480, %r480, 1024;
	setp.lt.s32 	%p32, %r83, %r52;
	mov.u32 	%r481, %r67;
	@%p32 bra 	$L__BB3_69;
$L__BB3_70:
	// begin inline asm
	mov.u32 %r84, %laneid;
	// end inline asm
	mov.b64 	%rd70, %fd379;
	mov.b64 	{%r86, %r91}, %rd70;
	mov.b32 	%r92, 1;
	mov.b32 	%r133, 31;
	mov.b32 	%r134, -1;
	// begin inline asm
	shfl.sync.down.b32 %r85, %r86, %r92, %r133, %r134;
	// end inline asm
	// begin inline asm
	shfl.sync.down.b32 %r90, %r91, %r92, %r133, %r134;
	// end inline asm
	mov.b64 	%rd71, {%r85, %r90};
	mov.b64 	%fd97, %rd71;
	setp.gt.s32 	%p33, %r84, 30;
	setp.lt.f64 	%p34, %fd379, %fd97;
	selp.f64 	%fd98, %fd97, %fd379, %p34;
	selp.f64 	%fd99, %fd379, %fd98, %p33;
	mov.b64 	%rd72, %fd99;
	mov.b64 	{%r96, %r101}, %rd72;
	mov.b32 	%r102, 2;
	// begin inline asm
	shfl.sync.down.b32 %r95, %r96, %r102, %r133, %r134;
	// end inline asm
	// begin inline asm
	shfl.sync.down.b32 %r100, %r101, %r102, %r133, %r134;
	// end inline asm
	mov.b64 	%rd73, {%r95, %r100};
	mov.b64 	%fd100, %rd73;
	setp.gt.s32 	%p35, %r84, 29;
	setp.lt.f64 	%p36, %fd99, %fd100;
	selp.f64 	%fd101, %fd100, %fd99, %p36;
	selp.f64 	%fd102, %fd99, %fd101, %p35;
	mov.b64 	%rd74, %fd102;
	mov.b64 	{%r106, %r111}, %rd74;
	mov.b32 	%r112, 4;
	// begin inline asm
	shfl.sync.down.b32 %r105, %r106, %r112, %r133, %r134;
	// end inline asm
	// begin inline asm
	shfl.sync.down.b32 %r110, %r111, %r112, %r133, %r134;
	// end inline asm
	mov.b64 	%rd75, {%r105, %r110};
	mov.b64 	%fd103, %rd75;
	setp.gt.s32 	%p37, %r84, 27;
	setp.lt.f64 	%p38, %fd102, %fd103;
	selp.f64 	%fd104, %fd103, %fd102, %p38;
	selp.f64 	%fd105, %fd102, %fd104, %p37;
	mov.b64 	%rd76, %fd105;
	mov.b64 	{%r116, %r121}, %rd76;
	mov.b32 	%r122, 8;
	// begin inline asm
	shfl.sync.down.b32 %r115, %r116, %r122, %r133, %r134;
	// end inline asm
	// begin inline asm
	shfl.sync.down.b32 %r120, %r121, %r122, %r133, %r134;
	// end inline asm
	mov.b64 	%rd77, {%r115, %r120};
	mov.b64 	%fd106, %rd77;
	setp.gt.s32 	%p39, %r84, 23;
	setp.lt.f64 	%p40, %fd105, %fd106;
	selp.f64 	%fd107, %fd106, %fd105, %p40;
	selp.f64 	%fd108, %fd105, %fd107, %p39;
	mov.b64 	%rd78, %fd108;
	mov.b64 	{%r126, %r131}, %rd78;
	mov.b32 	%r132, 16;
	// begin inline asm
	shfl.sync.down.b32 %r125, %r126, %r132, %r133, %r134;
	// end inline asm
	// begin inline asm
	shfl.sync.down.b32 %r130, %r131, %r132, %r133, %r134;
	// end inline asm
	mov.b64 	%rd79, {%r125, %r130};
	mov.b64 	%fd109, %rd79;
	setp.gt.s32 	%p41, %r84, 15;
	setp.lt.f64 	%p42, %fd108, %fd109;
	selp.f64 	%fd54, %fd109, %fd108, %p42;
	selp.f64 	%fd380, %fd108, %fd54, %p41;
	setp.ne.s32 	%p43, %r84, 0;
	@%p43 bra 	$L__BB3_72;
	shr.u32 	%r135, %r47, 2;
	and.b32  	%r136, %r135, 248;
	mov.u32 	%r137, _ZZN3cub18CUB_300001_SM_10006detail6reduce28DeviceReduceSingleTileKernelINS2_10policy_hubIdjN4cuda3__47maximumIvEEE10Policy1000EPdSB_jS8_ddNS5_3std3__410__identityEEEvT0_T1_T2_T3_T4_T6_E12temp_storage;
	add.s32 	%r138, %r137, %r136;
	st.shared.f64 	[%r138+8], %fd54;
$L__BB3_72:
	bar.sync 	0;
	setp.ne.s32 	%p44, %r47, 0;
	@%p44 bra 	$L__BB3_74;
	ld.shared.f64 	%fd110, [_ZZN3cub18CUB_300001_SM_10006detail6reduce28DeviceReduceSingleTileKernelINS2_10policy_hubIdjN4cuda3__47maximumIvEEE10Policy1000EPdSB_jS8_ddNS5_3std3__410__identityEEEvT0_T1_T2_T3_T4_T6_E12temp_storage+16];
	setp.lt.f64 	%p45, %fd380, %fd110;
	selp.f64 	%fd111, %fd110, %fd380, %p45;
	ld.shared.f64 	%fd112, [_ZZN3cub18CUB_300001_SM_10006detail6reduce28DeviceReduceSingleTileKernelINS2_10policy_hubIdjN4cuda3__47maximumIvEEE10Policy1000EPdSB_jS8_ddNS5_3std3__410__identityEEEvT0_T1_T2_T3_T4_T6_E12temp_storage+24];
	setp.lt.f64 	%p46, %fd111, %fd112;
	selp.f64 	%fd113, %fd112, %fd111, %p46;
	ld.shared.f64 	%fd114, [_ZZN3cub18CUB_300001_SM_10006detail6reduce28DeviceReduceSingleTileKernelINS2_10policy_hubIdjN4cuda3__47maximumIvEEE10Policy1000EPdSB_jS8_ddNS5_3std3__410__identityEEEvT0_T1_T2_T3_T4_T6_E12temp_storage+32];
	setp.lt.f64 	%p47, %fd113, %fd114;
	selp.f64 	%fd115, %fd114, %fd113, %p47;
	ld.shared.f64 	%fd116, [_ZZN3cub18CUB_300001_SM_10006detail6reduce28DeviceReduceSingleTileKernelINS2_10policy_hubIdjN4cuda3__47maximumIvEEE10Policy1000EPdSB_jS8_ddNS5_3std3__410__identityEEEvT0_T1_T2_T3_T4_T6_E12temp_storage+40];
	setp.lt.f64 	%p48, %fd115, %fd116;
	selp.f64 	%fd117, %fd116, %fd115, %p48;
	ld.shared.f64 	%fd118, [_ZZN3cub18CUB_300001_SM_10006detail6reduce28DeviceReduceSingleTileKernelINS2_10policy_hubIdjN4cuda3__47maximumIvEEE10Policy1000EPdSB_jS8_ddNS5_3std3__410__identityEEEvT0_T1_T2_T3_T4_T6_E12temp_storage+48];
	setp.lt.f64 	%p49, %fd117, %fd118;
	selp.f64 	%fd119, %fd118, %fd117, %p49;
	ld.shared.f64 	%fd120, [_ZZN3cub18CUB_300001_SM_10006detail6reduce28DeviceReduceSingleTileKernelINS2_10policy_hubIdjN4cuda3__47maximumIvEEE10Policy1000EPdSB_jS8_ddNS5_3std3__410__identityEEEvT0_T1_T2_T3_T4_T6_E12temp_storage+56];
	setp.lt.f64 	%p50, %fd119, %fd120;
	selp.f64 	%fd121, %fd120, %fd119, %p50;
	ld.shared.f64 	%fd122, [_ZZN3cub18CUB_300001_SM_10006detail6reduce28DeviceReduceSingleTileKernelINS2_10policy_hubIdjN4cuda3__47maximumIvEEE10Policy1000EPdSB_jS8_ddNS5_3std3__410__identityEEEvT0_T1_T2_T3_T4_T6_E12temp_storage+64];
	setp.lt.f64 	%p51, %fd121, %fd122;
	selp.f64 	%fd380, %fd122, %fd121, %p51;
$L__BB3_74:
	mov.u32 	%r454, %tid.x;
	setp.ne.s32 	%p217, %r454, 0;
	@%p217 bra 	$L__BB3_76;
	setp.lt.f64 	%p218, %fd58, %fd380;
	selp.f64 	%fd353, %fd380, %fd58, %p218;
	st.global.f64 	[%rd1], %fd353;
$L__BB3_76:
	ret;

}
	// .globl	_ZN3cub18CUB_300001_SM_10006detail6reduce18DeviceReduceKernelINS2_10policy_hubIdjN4cuda3__47maximumIvEEE10Policy1000EPdjS8_dNS5_3std3__410__identityEEEvT0_PT3_T1_NS0_13GridEvenShareISI_EET2_T4_
.visible .entry _ZN3cub18CUB_300001_SM_10006detail6reduce18DeviceReduceKernelINS2_10policy_hubIdjN4cuda3__47maximumIvEEE10Policy1000EPdjS8_dNS5_3std3__410__identityEEEvT0_PT3_T1_NS0_13GridEvenShareISI_EET2_T4_(
	.param .u64 .ptr .align 1 _ZN3cub18CUB_300001_SM_10006detail6reduce18DeviceReduceKernelINS2_10policy_hubIdjN4cuda3__47maximumIvEEE10Policy1000EPdjS8_dNS5_3std3__410__identityEEEvT0_PT3_T1_NS0_13GridEvenShareISI_EET2_T4__param_0,
	.param .u64 .ptr .align 1 _ZN3cub18CUB_300001_SM_10006detail6reduce18DeviceReduceKernelINS2_10policy_hubIdjN4cuda3__47maximumIvEEE10Policy1000EPdjS8_dNS5_3std3__410__identityEEEvT0_PT3_T1_NS0_13GridEvenShareISI_EET2_T4__param_1,
	.param .u32 _ZN3cub18CUB_300001_SM_10006detail6reduce18DeviceReduceKernelINS2_10policy_hubIdjN4cuda3__47maximumIvEEE10Policy1000EPdjS8_dNS5_3std3__410__identityEEEvT0_PT3_T1_NS0_13GridEvenShareISI_EET2_T4__param_2,
	.param .align 4 .b8 _ZN3cub18CUB_300001_SM_10006detail6reduce18DeviceReduceKernelINS2_10policy_hubIdjN4cuda3__47maximumIvEEE10Policy1000EPdjS8_dNS5_3std3__410__identityEEEvT0_PT3_T1_NS0_13GridEvenShareISI_EET2_T4__param_3[40],
	.param .align 1 .b8 _ZN3cub18CUB_300001_SM_10006detail6reduce18DeviceReduceKernelINS2_10policy_hubIdjN4cuda3__47maximumIvEEE10Policy1000EPdjS8_dNS5_3std3__410__identityEEEvT0_PT3_T1_NS0_13GridEvenShareISI_EET2_T4__param_4[1],
	.param .align 1 .b8 _ZN3cub18CUB_300001_SM_10006detail6reduce18DeviceReduceKernelINS2_10policy_hubIdjN4cuda3__47maximumIvEEE10Policy1000EPdjS8_dNS5_3std3__410__identityEEEvT0_PT3_T1_NS0_13GridEvenShareISI_EET2_T4__param_5[1]
)
.maxntid 256
{
	.reg .pred 	%p<217>;
	.reg .b32 	%r<542>;
	.reg .b64 	%rd<197>;
	.reg .b64 	%fd<375>;
	// demoted variable
	.shared .align 8 .b8 _ZZN3cub18CUB_300001_SM_10006detail6reduce18DeviceReduceKernelINS2_10policy_hubIdjN4cuda3__47maximumIvEEE10Policy1000EPdjS8_dNS5_3std3__410__identityEEEvT0_PT3_T1_NS0_13GridEvenShareISI_EET2_T4_E12temp_storage[80];
	ld.param.u32 	%r1, [_ZN3cub18CUB_300001_SM_10006detail6reduce18DeviceReduceKernelINS2_10policy_hubIdjN4cuda3__47maximumIvEEE10Policy1000EPdjS8_dNS5_3std3__410__identityEEEvT0_PT3_T1_NS0_13GridEvenShareISI_EET2_T4__param_3+20];
	ld.param.u64 	%rd1, [_ZN3cub18CUB_300001_SM_10006detail6reduce18DeviceReduceKernelINS2_10policy_hubIdjN4cuda3__47maximumIvEEE10Policy1000EPdjS8_dNS5_3std3__410__identityEEEvT0_PT3_T1_NS0_13GridEvenShareISI_EET2_T4__param_0];
	ld.param.u32 	%r2, [_ZN3cub18CUB_300001_SM_10006detail6reduce18DeviceReduceKernelINS2_10policy_hubIdjN4cuda3__47maximumIvEEE10Policy1000EPdjS8_dNS5_3std3__410__identityEEEvT0_PT3_T1_NS0_13GridEvenShareISI_EET2_T4__param_3+24];
	mov.u32 	%r3, %ctaid.x;
	shl.b32 	%r4, %r2, 11;
	shl.b32 	%r5, %r3, 11;
	and.b64  	%rd3, %rd1, 31;
	setp.ne.s64 	%p1, %rd3, 0;
	@%p1 bra 	$L__BB4_36;
	sub.s32 	%r6, %r1, %r5;
	setp.gt.u32 	%p109, %r6, 2047;
	@%p109 bra 	$L__BB4_20;
	mov.u32 	%r7, %tid.x;
	setp.ge.u32 	%p158, %r7, %r6;
	mov.f64 	%fd355, 0d0000000000000000;
	mov.u32 	%r512, %r7;
	@%p158 bra 	$L__BB4_4;
	add.s32 	%r378, %r5, %r7;
	mul.wide.u32 	%rd157, %r378, 8;
	add.s64 	%rd156, %rd1, %rd157;
	// begin inline asm
	ld.global.nc.u64 %rd155, [%rd156];
	// end inline asm
	mov.b64 	%fd355, %rd155;
	add.s32 	%r512, %r7, 256;
$L__BB4_4:
	setp.ge.u32 	%p159, %r512, %r6;
	@%p159 bra 	$L__BB4_11;
	not.b32 	%r379, %r512;
	add.s32 	%r10, %r1, %r379;
	and.b32  	%r380, %r10, 768;
	setp.eq.s32 	%p160, %r380, 768;
	@%p160 bra 	$L__BB4_8;
	add.s32 	%r510, %r512, %r5;
	shr.u32 	%r381, %r10, 8;
	add.s32 	%r382, %r381, 1;
	and.b32  	%r383, %r382, 3;
	neg.s32 	%r509, %r383;
$L__BB4_7:
	.pragma "nounroll";
	mul.wide.u32 	%rd160, %r510, 8;
	add.s64 	%rd159, %rd1, %rd160;
	// begin inline asm
	ld.global.nc.u64 %rd158, [%rd159];
	// end inline asm
	mov.b64 	%fd269, %rd158;
	setp.lt.f64 	%p161, %fd355, %fd269;
	selp.f64 	%fd355, %fd269, %fd355, %p161;
	add.s32 	%r512, %r512, 256;
	add.s32 	%r510, %r510, 256;
	add.s32 	%r509, %r509, 1;
	setp.ne.s32 	%p162, %r509, 0;
	@%p162 bra 	$L__BB4_7;
$L__BB4_8:
	sub.s32 	%r384, %r10, %r5;
	setp.lt.u32 	%p163, %r384, 768;
	@%p163 bra 	$L__BB4_11;
	add.s32 	%r514, %r512, 512;
	add.s32 	%r513, %r512, %r5;
$L__BB4_10:
	mul.wide.u32 	%rd169, %r513, 8;
	add.s64 	%rd162, %rd1, %rd169;
	// begin inline asm
	ld.global.nc.u64 %rd161, [%rd162];
	// end inline asm
	mov.b64 	%fd270, %rd161;
	setp.lt.f64 	%p164, %fd355, %fd270;
	selp.f64 	%fd271, %fd270, %fd355, %p164;
	add.s32 	%r385, %r513, 256;
	mul.wide.u32 	%rd170, %r385, 8;
	add.s64 	%rd164, %rd1, %rd170;
	// begin inline asm
	ld.global.nc.u64 %rd163, [%rd164];
	// end inline asm
	mov.b64 	%fd272, %rd163;
	setp.lt.f64 	%p165, %fd271, %fd272;
	selp.f64 	%fd273, %fd272, %fd271, %p165;
	add.s32 	%r386, %r513, 512;
	mul.wide.u32 	%rd171, %r386, 8;
	add.s64 	%rd166, %rd1, %rd171;
	// begin inline asm
	ld.global.nc.u64 %rd165, [%rd166];
	// end inline asm
	mov.b64 	%fd274, %rd165;
	setp.lt.f64 	%p166, %fd273, %fd274;
	selp.f64 	%fd275, %fd274, %fd273, %p166;
	add.s32 	%r387, %r513, 768;
	mul.wide.u32 	%rd172, %r387, 8;
	add.s64 	%rd168, %rd1, %rd172;
	// begin inline asm
	ld.global.nc.u64 %rd167, [%rd168];
	// end inline asm
	mov.b64 	%fd276, %rd167;
	setp.lt.f64 	%p167, %fd275, %fd276;
	selp.f64 	%fd355, %fd276, %fd275, %p167;
	add.s32 	%r24, %r514, 1024;
	add.s32 	%r388, %r514, 512;
	add.s32 	%r513, %r513, 1024;
	setp.lt.s32 	%p168, %r388, %r6;
	mov.u32 	%r514, %r24;
	@%p168 bra 	$L__BB4_10;
$L__BB4_11:
	setp.lt.u32 	%p169, %r6, 256;
	@%p169 bra 	$L__BB4_16;
	// begin inline asm
	mov.u32 %r452, %laneid;
	// end inline asm
	mov.b64 	%rd183, %fd355;
	mov.b64 	{%r454, %r459}, %rd183;
	mov.b32 	%r460, 1;
	mov.b32 	%r501, 31;
	mov.b32 	%r502, -1;
	// begin inline asm
	shfl.sync.down.b32 %r453, %r454, %r460, %r501, %r502;
	// end inline asm
	// begin inline asm
	shfl.sync.down.b32 %r458, %r459, %r460, %r501, %r502;
	// end inline asm
	mov.b64 	%rd184, {%r453, %r458};
	mov.b64 	%fd324, %rd184;
	setp.gt.s32 	%p197, %r452, 30;
	setp.lt.f64 	%p198, %fd355, %fd324;
	selp.f64 	%fd325, %fd324, %fd355, %p198;
	selp.f64 	%fd326, %fd355, %fd325, %p197;
	mov.b64 	%rd185, %fd326;
	mov.b64 	{%r464, %r469}, %rd185;
	mov.b32 	%r470, 2;
	// begin inline asm
	shfl.sync.down.b32 %r463, %r464, %r470, %r501, %r502;
	// end inline asm
	// begin inline asm
	shfl.sync.down.b32 %r468, %r469, %r470, %r501, %r502;
	// end inline asm
	mov.b64 	%rd186, {%r463, %r468};
	mov.b64 	%fd327, %rd186;
	setp.gt.s32 	%p199, %r452, 29;
	setp.lt.f64 	%p200, %fd326, %fd327;
	selp.f64 	%fd328, %fd327, %fd326, %p200;
	selp.f64 	%fd329, %fd326, %fd328, %p199;
	mov.b64 	%rd187, %fd329;
	mov.b64 	{%r474, %r479}, %rd187;
	mov.b32 	%r480, 4;
	// begin inline asm
	shfl.sync.down.b32 %r473, %r474, %r480, %r501, %r502;
	// end inline asm
	// begin inline asm
	shfl.sync.down.b32 %r478, %r479, %r480, %r501, %r502;
	// end inline asm
	mov.b64 	%rd188, {%r473, %r478};
	mov.b64 	%fd330, %rd188;
	setp.gt.s32 	%p201, %r452, 27;
	setp.lt.f64 	%p202, %fd329, %fd330;
	selp.f64 	%fd331, %fd330, %fd329, %p202;
	selp.f64 	%fd332, %fd329, %fd331, %p201;
	mov.b64 	%rd189, %fd332;
	mov.b64 	{%r484, %r489}, %rd189;
	mov.b32 	%r490, 8;
	// begin inline asm
	shfl.sync.down.b32 %r483, %r484, %r490, %r501, %r502;
	// end inline asm
	// begin inline asm
	shfl.sync.down.b32 %r488, %r489, %r490, %r501, %r502;
	// end inline asm
	mov.b64 	%rd190, {%r483, %r488};
	mov.b64 	%fd333, %rd190;
	setp.gt.s32 	%p203, %r452, 23;
	setp.lt.f64 	%p204, %fd332, %fd333;
	selp.f64 	%fd334, %fd333, %fd332, %p204;
	selp.f64 	%fd335, %fd332, %fd334, %p203;
	mov.b64 	%rd191, %fd335;
	mov.b64 	{%r494, %r499}, %rd191;
	mov.b32 	%r500, 16;
	// begin inline asm
	shfl.sync.down.b32 %r493, %r494, %r500, %r501, %r502;
	// end inline asm
	// begin inline asm
	shfl.sync.down.b32 %r498, %r499, %r500, %r501, %r502;
	// end inline asm
	mov.b64 	%rd192, {%r493, %r498};
	mov.b64 	%fd336, %rd192;
	setp.gt.s32 	%p205, %r452, 15;
	setp.lt.f64 	%p206, %fd335, %fd336;
	selp.f64 	%fd10, %fd336, %fd335, %p206;
	selp.f64 	%fd374, %fd335, %fd10, %p205;
	setp.ne.s32 	%p207, %r452, 0;
	@%p207 bra 	$L__BB4_14;
	shr.u32 	%r503, %r7, 2;
	and.b32  	%r504, %r503, 248;
	mov.u32 	%r505, _ZZN3cub18CUB_300001_SM_10006detail6reduce18DeviceReduceKernelINS2_10policy_hubIdjN4cuda3__47maximumIvEEE10Policy1000EPdjS8_dNS5_3std3__410__identityEEEvT0_PT3_T1_NS0_13GridEvenShareISI_EET2_T4_E12temp_storage;
	add.s32 	%r506, %r505, %r504;
	st.shared.f64 	[%r506+8], %fd10;
$L__BB4_14:
	bar.sync 	0;
	setp.ne.s32 	%p208, %r7, 0;
	@%p208 bra 	$L__BB4_71;
	ld.shared.f64 	%fd337, [_ZZN3cub18CUB_300001_SM_10006detail6reduce18DeviceReduceKernelINS2_10policy_hubIdjN4cuda3__47maximumIvEEE10Policy1000EPdjS8_dNS5_3std3__410__identityEEEvT0_PT3_T1_NS0_13GridEvenShareISI_EET2_T4_E12temp_storage+16];
	setp.lt.f64 	%p209, %fd374, %fd337;
	selp.f64 	%fd338, %fd337, %fd374, %p209;
	ld.shared.f64 	%fd339, [_ZZN3cub18CUB_300001_SM_10006detail6reduce18DeviceReduceKernelINS2_10policy_hubIdjN4cuda3__47maximumIvEEE10Policy1000EPdjS8_dNS5_3std3__410__identityEEEvT0_PT3_T1_NS0_13GridEvenShareISI_EET2_T4_E12temp_storage+24];
	setp.lt.f64 	%p210, %fd338, %fd339;
	selp.f64 	%fd340, %fd339, %fd338, %p210;
	ld.shared.f64 	%fd341, [_ZZN3cub18CUB_300001_SM_10006detail6reduce18DeviceReduceKernelINS2_10policy_hubIdjN4cuda3__47maximumIvEEE10Policy1000EPdjS8_dNS5_3std3__410__identityEEEvT0_PT3_T1_NS0_13GridEvenShareISI_EET2_T4_E12temp_storage+32];
	setp.lt.f64 	%p211, %fd340, %fd341;
	selp.f64 	%fd342, %fd341, %fd340, %p211;
	ld.shared.f64 	%fd343, [_ZZN3cub18CUB_300001_SM_10006detail6reduce18DeviceReduceKernelINS2_10policy_hubIdjN4cuda3__47maximumIvEEE10Policy1000EPdjS8_dNS5_3std3__410__identityEEEvT0_PT3_T1_NS0_13GridEvenShareISI_EET2_T4_E12temp_storage+40];
	setp.lt.f64 	%p212, %fd342, %fd343;
	selp.f64 	%fd344, %fd343, %fd342, %p212;
	ld.shared.f64 	%fd345, [_ZZN3cub18CUB_300001_SM_10006detail6reduce18DeviceReduceKernelINS2_10policy_hubIdjN4cuda3__47maximumIvEEE10Policy1000EPdjS8_dNS5_3std3__410__identityEEEvT0_PT3_T1_NS0_13GridEvenShareISI_EET2_T4_E12temp_storage+48];
	setp.lt.f64 	%p213, %fd344, %fd345;
	selp.f64 	%fd346, %fd345, %fd344, %p213;
	ld.shared.f64 	%fd347, [_ZZN3cub18CUB_300001_SM_10006detail6reduce18DeviceReduceKernelINS2_10policy_hubIdjN4cuda3__47maximumIvEEE10Policy1000EPdjS8_dNS5_3std3__410__identityEEEvT0_PT3_T1_NS0_13GridEvenShareISI_EET2_T4_E12temp_storage+56];
	setp.lt.f64 	%p214, %fd346, %fd347;
	selp.f64 	%fd348, %fd347, %fd346, %p214;
	ld.shared.f64 	%fd349, [_ZZN3cub18CUB_300001_SM_10006detail6reduce18DeviceReduceKernelINS2_10policy_hubIdjN4cuda3__47maximumIvEEE10Policy1000EPdjS8_dNS5_3std3__410__identityEEEvT0_PT3_T1_NS0_13GridEvenShareISI_EET2_T4_E12temp_storage+64];
	setp.lt.f64 	%p215, %fd348, %fd349;
	selp.f64 	%fd374, %fd349, %fd348, %p215;
	bra.uni 	$L__BB4_71;
$L__BB4_16:
	// begin inline asm
	mov.u32 %r389, %laneid;
	// end inline asm
	and.b32  	%r440, %r7, 992;
	add.s32 	%r441, %r440, 32;
	setp.gt.u32 	%p170, %r441, %r6;
	not.b32 	%r442, %r440;
	add.s32 	%r443, %r6, %r442;
	selp.b32 	%r438, %r443, 31, %p170;
	mov.b64 	%rd173, %fd355;
	mov.b64 	{%r391, %r396}, %rd173;
	mov.b32 	%r397, 1;
	mov.b32 	%r439, -1;
	// begin inline asm
	shfl.sync.down.b32 %r390, %r391, %r397, %r438, %r439;
	// end inline asm
	// begin inline asm
	shfl.sync.down.b32 %r395, %r396, %r397, %r438, %r439;
	// end inline asm
	mov.b64 	%rd174, {%r390, %r395};
	mov.b64 	%fd277, %rd174;
	setp.lt.s32 	%p171, %r389, %r438;
	setp.lt.f64 	%p172, %fd355, %fd277;
	selp.f64 	%fd278, %fd277, %fd355, %p172;
	selp.f64 	%fd279, %fd278, %fd355, %p171;
	mov.b64 	%rd175, %fd279;
	mov.b64 	{%r401, %r406}, %rd175;
	mov.b32 	%r407, 2;
	// begin inline asm
	shfl.sync.down.b32 %r400, %r401, %r407, %r438, %r439;
	// end inline asm
	// begin inline asm
	shfl.sync.down.b32 %r405, %r406, %r407, %r438, %r439;
	// end inline asm
	mov.b64 	%rd176, {%r400, %r405};
	mov.b64 	%fd280, %rd176;
	add.s32 	%r444, %r389, 2;
	setp.gt.s32 	%p173, %r444, %r438;
	setp.lt.f64 	%p174, %fd279, %fd280;
	selp.f64 	%fd281, %fd280, %fd279, %p174;
	selp.f64 	%fd282, %fd279, %fd281, %p173;
	mov.b64 	%rd177, %fd282;
	mov.b64 	{%r411, %r416}, %rd177;
	mov.b32 	%r417, 4;
	// begin inline asm
	shfl.sync.down.b32 %r410, %r411, %r417, %r438, %r439;
	// end inline asm
	// begin inline asm
	shfl.sync.down.b32 %r415, %r416, %r417, %r438, %r439;
	// end inline asm
	mov.b64 	%rd178, {%r410, %r415};
	mov.b64 	%fd283, %rd178;
	add.s32 	%r445, %r389, 4;
	setp.gt.s32 	%p175, %r445, %r438;
	setp.lt.f64 	%p176, %fd282, %fd283;
	selp.f64 	%fd284, %fd283, %fd282, %p176;
	selp.f64 	%fd285, %fd282, %fd284, %p175;
	mov.b64 	%rd179, %fd285;
	mov.b64 	{%r421, %r426}, %rd179;
	mov.b32 	%r427, 8;
	// begin inline asm
	shfl.sync.down.b32 %r420, %r421, %r427, %r438, %r439;
	// end inline asm
	// begin inline asm
	shfl.sync.down.b32 %r425, %r426, %r427, %r438, %r439;
	// end inline asm
	mov.b64 	%rd180, {%r420, %r425};
	mov.b64 	%fd286, %rd180;
	add.s32 	%r446, %r389, 8;
	setp.gt.s32 	%p177, %r446, %r438;
	setp.lt.f64 	%p178, %fd285, %fd286;
	selp.f64 	%fd287, %fd286, %fd285, %p178;
	selp.f64 	%fd288, %fd285, %fd287, %p177;
	mov.b64 	%rd181, %fd288;
	mov.b64 	{%r431, %r436}, %rd181;
	mov.b32 	%r437, 16;
	// begin inline asm
	shfl.sync.down.b32 %r430, %r431, %r437, %r438, %r439;
	// end inline asm
	// begin inline asm
	shfl.sync.down.b32 %r435, %r436, %r437, %r438, %r439;
	// end inline asm
	mov.b64 	%rd182, {%r430, %r435};
	mov.b64 	%fd289, %rd182;
	add.s32 	%r447, %r389, 16;
	setp.gt.s32 	%p179, %r447, %r438;
	setp.lt.f64 	%p180, %fd288, %fd289;
	selp.f64 	%fd290, %fd289, %fd288, %p180;
	selp.f64 	%fd374, %fd288, %fd290, %p179;
	setp.ne.s32 	%p181, %r389, 0;
	@%p181 bra 	$L__BB4_18;
	shr.u32 	%r448, %r7, 2;
	and.b32  	%r449, %r448, 248;
	mov.u32 	%r450, _ZZN3cub18CUB_300001_SM_10006detail6reduce18DeviceReduceKernelINS2_10policy_hubIdjN4cuda3__47maximumIvEEE10Policy1000EPdjS8_dNS5_3std3__410__identityEEEvT0_PT3_T1_NS0_13GridEvenShareISI_EET2_T4_E12temp_storage;
	add.s32 	%r451, %r450, %r449;
	st.shared.f64 	[%r451+8], %fd374;
$L__BB4_18:
	bar.sync 	0;
	setp.ne.s32 	%p182, %r7, 0;
	@%p182 bra 	$L__BB4_71;
	setp.gt.u32 	%p183, %r6, 32;
	ld.shared.f64 	%fd291, [_ZZN3cub18CUB_300001_SM_10006detail6reduce18DeviceReduceKernelINS2_10policy_hubIdjN4cuda3__47maximumIvEEE10Policy1000EPdjS8_dNS5_3std3__410__identityEEEvT0_PT3_T1_NS0_13GridEvenShareISI_EET2_T4_E12temp_storage+16];
	setp.lt.f64 	%p184, %fd374, %fd291;
	selp.f64 	%fd293, %fd291, %fd374, %p184;
	selp.f64 	%fd294, %fd293, %fd374, %p183;
	setp.gt.u32 	%p185, %r6, 64;
	ld.shared.f64 	%fd296, [_ZZN3cub18CUB_300001_SM_10006detail6reduce18DeviceReduceKernelINS2_10policy_hubIdjN4cuda3__47maximumIvEEE10Policy1000EPdjS8_dNS5_3std3__410__identityEEEvT0_PT3_T1_NS0_13GridEvenShareISI_EET2_T4_E12temp_storage+24];
	setp.lt.f64 	%p186, %fd294, %fd296;
	selp.f64 	%fd298, %fd296, %fd294, %p186;
	selp.f64 	%fd299, %fd298, %fd294, %p185;
	setp.gt.u32 	%p187, %r6, 96;
	ld.shared.f64 	%fd301, [_ZZN3cub18CUB_300001_SM_10006detail6reduce18DeviceReduceKernelINS2_10policy_hubIdjN4cuda3__47maximumIvEEE10Policy1000EPdjS8_dNS5_3std3__410__identityEEEvT0_PT3_T1_NS0_13GridEvenShareISI_EET2_T4_E12temp_storage+32];
	setp.lt.f64 	%p188, %fd299, %fd301;
	selp.f64 	%fd303, %fd301, %fd299, %p188;
	selp.f64 	%fd304, %fd303, %fd299, %p187;
	setp.gt.u32 	%p189, %r6, 128;
	ld.shared.f64 	%fd306, [_ZZN3cub18CUB_300001_SM_10006detail6reduce18DeviceReduceKernelINS2_10policy_hubIdjN4cuda3__47maximumIvEEE10Policy1000EPdjS8_dNS5_3std3__410__identityEEEvT0_PT3_T1_NS0_13GridEvenShareISI_EET2_T4_E12temp_storage+40];
	setp.lt.f64 	%p190, %fd304, %fd306;
	selp.f64 	%fd308, %fd306, %fd304, %p190;
	selp.f64 	%fd309, %fd308, %fd304, %p189;
	setp.gt.u32 	%p191, %r6, 160;
	ld.shared.f64 	%fd311, [_ZZN3cub18CUB_300001_SM_10006detail6reduce18DeviceReduceKernelINS2_10policy_hubIdjN4cuda3__47maximumIvEEE10Policy1000EPdjS8_dNS5_3std3__410__identityEEEvT0_PT3_T1_NS0_13GridEvenShareISI_EET2_T4_E12temp_storage+48];
	setp.lt.f64 	%p192, %fd309, %fd311;
	selp.f64 	%fd313, %fd311, %fd309, %p192;
	selp.f64 	%fd314, %fd313, %fd309, %p191;
	setp.gt.u32 	%p193, %r6, 192;
	ld.shared.f64 	%fd316, [_ZZN3cub18CUB_300001_SM_10006detail6reduce18DeviceReduceKernelINS2_10policy_hubIdjN4cuda3__47maximumIvEEE10Policy1000EPdjS8_dNS5_3std3__410__identityEEEvT0_PT3_T1_NS0_13GridEvenShareISI_EET2_T4_E12temp_storage+56];
	setp.lt.f64 	%p194, %fd314, %fd316;
	selp.f64 	%fd318, %fd316, %fd314, %p194;
	selp.f64 	%fd319, %fd318, %fd314, %p193;
	setp.gt.u32 	%p195, %r6, 224;
	ld.shared.f64 	%fd321, [_ZZN3cub18CUB_300001_SM_10006detail6reduce18DeviceReduceKernelINS2_10policy_hubIdjN4cuda3__47maximumIvEEE10Policy1000EPdjS8_dNS5_3std3__410__identityEEEvT0_PT3_T1_NS0_13GridEvenShareISI_EET2_T4_E12temp_storage+64];
	setp.lt.f64 	%p196, %fd319, %fd321;
	selp.f64 	%fd323, %fd321, %fd319, %p196;
	selp.f64 	%fd374, %fd323, %fd319, %p195;
	bra.uni 	$L__BB4_71;
$L__BB4_20:
	mov.u32 	%r26, %tid.x;
	shl.b32 	%r305, %r26, 2;
	add.s32 	%r306, %r5, %r305;
	mul.wide.u32 	%rd113, %r306, 8;
	add.s64 	%rd103, %rd1, %rd113;
	// begin inline asm
	ld.global.nc.v2.u64 {%rd101, %rd102}, [%rd103];
	// end inline asm
	add.s64 	%rd106, %rd103, 16;
	// begin inline asm
	ld.global.nc.v2.u64 {%rd104, %rd105}, [%rd106];
	// end inline asm
	mov.b64 	%fd203, %rd101;
	mov.b64 	%fd204, %rd102;
	mov.b64 	%fd205, %rd104;
	mov.b64 	%fd206, %rd105;
	add.s64 	%rd109, %rd103, 8192;
	// begin inline asm
	ld.global.nc.v2.u64 {%rd107, %rd108}, [%rd109];
	// end inline asm
	add.s64 	%rd112, %rd103, 8208;
	// begin inline asm
	ld.global.nc.v2.u64 {%rd110, %rd111}, [%rd112];
	// end inline asm
	mov.b64 	%fd207, %rd107;
	mov.b64 	%fd208, %rd108;
	mov.b64 	%fd209, %rd110;
	mov.b64 	%fd210, %rd111;
	setp.lt.f64 	%p110, %fd203, %fd204;
	selp.f64 	%fd211, %fd204, %fd203, %p110;
	setp.lt.f64 	%p111, %fd211, %fd205;
	selp.f64 	%fd212, %fd205, %fd211, %p111;
	setp.lt.f64 	%p112, %fd212, %fd206;
	selp.f64 	%fd213, %fd206, %fd212, %p112;
	setp.lt.f64 	%p113, %fd213, %fd207;
	selp.f64 	%fd214, %fd207, %fd213, %p113;
	setp.lt.f64 	%p114, %fd214, %fd208;
	selp.f64 	%fd215, %fd208, %fd214, %p114;
	setp.lt.f64 	%p115, %fd215, %fd209;
	selp.f64 	%fd216, %fd209, %fd215, %p115;
	setp.lt.f64 	%p116, %fd216, %fd210;
	selp.f64 	%fd361, %fd210, %fd216, %p116;
	setp.lt.u32 	%p117, %r6, %r4;
	@%p117 bra 	$L__BB4_32;
	add.s32 	%r27, %r4, %r5;
	add.s32 	%r516, %r27, 256;
	add.s32 	%r515, %r27, %r26;
	mov.b32 	%r517, 0;
$L__BB4_22:
	add.s32 	%r5, %r5, %r4;
	add.s32 	%r308, %r1, -2048;
	setp.gt.u32 	%p118, %r5, %r308;
	@%p118 bra 	$L__BB4_24;
	cvt.u64.u32 	%rd126, %r5;
	cvt.u64.u32 	%rd127, %r305;
	add.s64 	%rd128, %rd126, %rd127;
	shl.b64 	%rd129, %rd128, 3;
	add.s64 	%rd116, %rd1, %rd129;
	// begin inline asm
	ld.global.nc.v2.u64 {%rd114, %rd115}, [%rd116];
	// end inline asm
	add.s64 	%rd119, %rd116, 16;
	// begin inline asm
	ld.global.nc.v2.u64 {%rd117, %rd118}, [%rd119];
	// end inline asm
	mov.b64 	%fd217, %rd114;
	mov.b64 	%fd218, %rd115;
	mov.b64 	%fd219, %rd117;
	mov.b64 	%fd220, %rd118;
	add.s64 	%rd122, %rd116, 8192;
	// begin inline asm
	ld.global.nc.v2.u64 {%rd120, %rd121}, [%rd122];
	// end inline asm
	add.s64 	%rd125, %rd116, 8208;
	// begin inline asm
	ld.global.nc.v2.u64 {%rd123, %rd124}, [%rd125];
	// end inline asm
	mov.b64 	%fd221, %rd120;
	mov.b64 	%fd222, %rd121;
	mov.b64 	%fd223, %rd123;
	mov.b64 	%fd224, %rd124;
	setp.lt.f64 	%p119, %fd361, %fd217;
	selp.f64 	%fd225, %fd217, %fd361, %p119;
	setp.lt.f64 	%p120, %fd225, %fd218;
	selp.f64 	%fd226, %fd218, %fd225, %p120;
	setp.lt.f64 	%p121, %fd226, %fd219;
	selp.f64 	%fd227, %fd219, %fd226, %p121;
	setp.lt.f64 	%p122, %fd227, %fd220;
	selp.f64 	%fd228, %fd220, %fd227, %p122;
	setp.lt.f64 	%p123, %fd228, %fd221;
	selp.f64 	%fd229, %fd221, %fd228, %p123;
	setp.lt.f64 	%p124, %fd229, %fd222;
	selp.f64 	%fd230, %fd222, %fd229, %p124;
	setp.lt.f64 	%p125, %fd230, %fd223;
	selp.f64 	%fd231, %fd223, %fd230, %p125;
	setp.lt.f64 	%p126, %fd231, %fd224;
	selp.f64 	%fd361, %fd224, %fd231, %p126;
	sub.s32 	%r310, %r1, %r5;
	setp.lt.u32 	%p127, %r310, %r4;
	add.s32 	%r517, %r517, 1;
	add.s32 	%r516, %r516, %r4;
	add.s32 	%r515, %r515, %r4;
	@%p127 bra 	$L__BB4_32;
	bra.uni 	$L__BB4_22;
$L__BB4_24:
	setp.le.u32 	%p128, %r1, %r5;
	@%p128 bra 	$L__BB4_32;
	sub.s32 	%r38, %r1, %r5;
	setp.ge.s32 	%p129, %r26, %r38;
	@%p129 bra 	$L__BB4_32;
	not.b32 	%r311, %r26;
	add.s32 	%r312, %r1, %r311;
	sub.s32 	%r313, %r312, %r27;
	mul.lo.s32 	%r314, %r2, %r517;
	shl.b32 	%r315, %r314, 11;
	sub.s32 	%r39, %r313, %r315;
	shr.u32 	%r316, %r312, 8;
	add.s32 	%r40, %r316, 1;
	and.b32  	%r317, %r312, 768;
	setp.eq.s32 	%p130, %r317, 768;
	mov.u32 	%r522, %r26;
	@%p130 bra 	$L__BB4_29;
	and.b32  	%r318, %r40, 3;
	neg.s32 	%r519, %r318;
	mov.u32 	%r522, %r26;
$L__BB4_28:
	.pragma "nounroll";
	mul.wide.u32 	%rd132, %r515, 8;
	add.s64 	%rd131, %rd1, %rd132;
	// begin inline asm
	ld.global.nc.u64 %rd130, [%rd131];
	// end inline asm
	mov.b64 	%fd233, %rd130;
	setp.lt.f64 	%p131, %fd361, %fd233;
	selp.f64 	%fd361, %fd233, %fd361, %p131;
	add.s32 	%r522, %r522, 256;
	add.s32 	%r515, %r515, 256;
	add.s32 	%r519, %r519, 1;
	setp.ne.s32 	%p132, %r519, 0;
	@%p132 bra 	$L__BB4_28;
$L__BB4_29:
	setp.lt.u32 	%p133, %r39, 768;
	@%p133 bra 	$L__BB4_32;
	add.s32 	%r524, %r522, 512;
	add.s32 	%r523, %r522, %r516;
$L__BB4_31:
	add.s32 	%r319, %r523, -256;
	mul.wide.u32 	%rd141, %r319, 8;
	add.s64 	%rd134, %rd1, %rd141;
	// begin inline asm
	ld.global.nc.u64 %rd133, [%rd134];
	// end inline asm
	mov.b64 	%fd234, %rd133;
	setp.lt.f64 	%p134, %fd361, %fd234;
	selp.f64 	%fd235, %fd234, %fd361, %p134;
	mul.wide.u32 	%rd142, %r523, 8;
	add.s64 	%rd136, %rd1, %rd142;
	// begin inline asm
	ld.global.nc.u64 %rd135, [%rd136];
	// end inline asm
	mov.b64 	%fd236, %rd135;
	setp.lt.f64 	%p135, %fd235, %fd236;
	selp.f64 	%fd237, %fd236, %fd235, %p135;
	add.s32 	%r320, %r523, 256;
	mul.wide.u32 	%rd143, %r320, 8;
	add.s64 	%rd138, %rd1, %rd143;
	// begin inline asm
	ld.global.nc.u64 %rd137, [%rd138];
	// end inline asm
	mov.b64 	%fd238, %rd137;
	setp.lt.f64 	%p136, %fd237, %fd238;
	selp.f64 	%fd239, %fd238, %fd237, %p136;
	add.s32 	%r321, %r523, 512;
	mul.wide.u32 	%rd144, %r321, 8;
	add.s64 	%rd140, %rd1, %rd144;
	// begin inline asm
	ld.global.nc.u64 %rd139, [%rd140];
	// end inline asm
	mov.b64 	%fd240, %rd139;
	setp.lt.f64 	%p137, %fd239, %fd240;
	selp.f64 	%fd361, %fd240, %fd239, %p137;
	add.s32 	%r53, %r524, 1024;
	add.s32 	%r322, %r524, 512;
	add.s32 	%r523, %r523, 1024;
	setp.lt.s32 	%p138, %r322, %r38;
	mov.u32 	%r524, %r53;
	@%p138 bra 	$L__BB4_31;
$L__BB4_32:
	// begin inline asm
	mov.u32 %r323, %laneid;
	// end inline asm
	mov.b64 	%rd145, %fd361;
	mov.b64 	{%r325, %r330}, %rd145;
	mov.b32 	%r331, 1;
	mov.b32 	%r372, 31;
	mov.b32 	%r373, -1;
	// begin inline asm
	shfl.sync.down.b32 %r324, %r325, %r331, %r372, %r373;
	// end inline asm
	// begin inline asm
	shfl.sync.down.b32 %r329, %r330, %r331, %r372, %r373;
	// end inline asm
	mov.b64 	%rd146, {%r324, %r329};
	mov.b64 	%fd241, %rd146;
	setp.gt.s32 	%p139, %r323, 30;
	setp.lt.f64 	%p140, %fd361, %fd241;
	selp.f64 	%fd242, %fd241, %fd361, %p140;
	selp.f64 	%fd243, %fd361, %fd242, %p139;
	mov.b64 	%rd147, %fd243;
	mov.b64 	{%r335, %r340}, %rd147;
	mov.b32 	%r341, 2;
	// begin inline asm
	shfl.sync.down.b32 %r334, %r335, %r341, %r372, %r373;
	// end inline asm
	// begin inline asm
	shfl.sync.down.b32 %r339, %r340, %r341, %r372, %r373;
	// end inline asm
	mov.b64 	%rd148, {%r334, %r339};
	mov.b64 	%fd244, %rd148;
	setp.gt.s32 	%p141, %r323, 29;
	setp.lt.f64 	%p142, %fd243, %fd244;
	selp.f64 	%fd245, %fd244, %fd243, %p142;
	selp.f64 	%fd246, %fd243, %fd245, %p141;
	mov.b64 	%rd149, %fd246;
	mov.b64 	{%r345, %r350}, %rd149;
	mov.b32 	%r351, 4;
	// begin inline asm
	shfl.sync.down.b32 %r344, %r345, %r351, %r372, %r373;
	// end inline asm
	// begin inline asm
	shfl.sync.down.b32 %r349, %r350, %r351, %r372, %r373;
	// end inline asm
	mov.b64 	%rd150, {%r344, %r349};
	mov.b64 	%fd247, %rd150;
	setp.gt.s32 	%p143, %r323, 27;
	setp.lt.f64 	%p144, %fd246, %fd247;
	selp.f64 	%fd248, %fd247, %fd246, %p144;
	selp.f64 	%fd249, %fd246, %fd248, %p143;
	mov.b64 	%rd151, %fd249;
	mov.b64 	{%r355, %r360}, %rd151;
	mov.b32 	%r361, 8;
	// begin inline asm
	shfl.sync.down.b32 %r354, %r355, %r361, %r372, %r373;
	// end inline asm
	// begin inline asm
	shfl.sync.down.b32 %r359, %r360, %r361, %r372, %r373;
	// end inline asm
	mov.b64 	%rd152, {%r354, %r359};
	mov.b64 	%fd250, %rd152;
	setp.gt.s32 	%p145, %r323, 23;
	setp.lt.f64 	%p146, %fd249, %fd250;
	selp.f64 	%fd251, %fd250, %fd249, %p146;
	selp.f64 	%fd252, %fd249, %fd251, %p145;
	mov.b64 	%rd153, %fd252;
	mov.b64 	{%r365, %r370}, %rd153;
	mov.b32 	%r371, 16;
	// begin inline asm
	shfl.sync.down.b32 %r364, %r365, %r371, %r372, %r373;
	// end inline asm
	// begin inline asm
	shfl.sync.down.b32 %r369, %r370, %r371, %r372, %r373;
	// end inline asm
	mov.b64 	%rd154, {%r364, %r369};
	mov.b64 	%fd253, %rd154;
	setp.gt.s32 	%p147, %r323, 15;
	setp.lt.f64 	%p148, %fd252, %fd253;
	selp.f64 	%fd25, %fd253, %fd252, %p148;
	selp.f64 	%fd374, %fd252, %fd25, %p147;
	setp.ne.s32 	%p149, %r323, 0;
	@%p149 bra 	$L__BB4_34;
	shr.u32 	%r374, %r26, 2;
	and.b32  	%r375, %r374, 248;
	mov.u32 	%r376, _ZZN3cub18CUB_300001_SM_10006detail6reduce18DeviceReduceKernelINS2_10policy_hubIdjN4cuda3__47maximumIvEEE10Policy1000EPdjS8_dNS5_3std3__410__identityEEEvT0_PT3_T1_NS0_13GridEvenShareISI_EET2_T4_E12temp_storage;
	add.s32 	%r377, %r376, %r375;
	st.shared.f64 	[%r377+8], %fd25;
$L__BB4_34:
	bar.sync 	0;
	setp.ne.s32 	%p150, %r26, 0;
	@%p150 bra 	$L__BB4_71;
	ld.shared.f64 	%fd254, [_ZZN3cub18CUB_300001_SM_10006detail6reduce18DeviceReduceKernelINS2_10policy_hubIdjN4cuda3__47maximumIvEEE10Policy1000EPdjS8_dNS5_3std3__410__identityEEEvT0_PT3_T1_NS0_13GridEvenShareISI_EET2_T4_E12temp_storage+16];
	setp.lt.f64 	%p151, %fd374, %fd254;
	selp.f64 	%fd255, %fd254, %fd374, %p151;
	ld.shared.f64 	%fd256, [_ZZN3cub18CUB_300001_SM_10006detail6reduce18DeviceReduceKernelINS2_10policy_hubIdjN4cuda3__47maximumIvEEE10Policy1000EPdjS8_dNS5_3std3__410__identityEEEvT0_PT3_T1_NS0_13GridEvenShareISI_EET2_T4_E12temp_storage+24];
	setp.lt.f64 	%p152, %fd255, %fd256;
	selp.f64 	%fd257, %fd256, %fd255, %p152;
	ld.shared.f64 	%fd258, [_ZZN3cub18CUB_300001_SM_10006detail6reduce18DeviceReduceKernelINS2_10policy_hubIdjN4cuda3__47maximumIvEEE10Policy1000EPdjS8_dNS5_3std3__410__identityEEEvT0_PT3_T1_NS0_13GridEvenShareISI_EET2_T4_E12temp_storage+32];
	setp.lt.f64 	%p153, %fd257, %fd258;
	selp.f64 	%fd259, %fd258, %fd257, %p153;
	ld.shared.f64 	%fd260, [_ZZN3cub18CUB_300001_SM_10006detail6reduce18DeviceReduceKernelINS2_10policy_hubIdjN4cuda3__47maximumIvEEE10Policy1000EPdjS8_dNS5_3std3__410__identityEEEvT0_PT3_T1_NS0_13GridEvenShareISI_EET2_T4_E12temp_storage+40];
	setp.lt.f64 	%p154, %fd259, %fd260;
	selp.f64 	%fd261, %fd260, %fd259, %p154;
	ld.shared.f64 	%fd262, [_ZZN3cub18CUB_300001_SM_10006detail6reduce18DeviceReduceKernelINS2_10policy_hubIdjN4cuda3__47maximumIvEEE10Policy1000EPdjS8_dNS5_3std3__410__identityEEEvT0_PT3_T1_NS0_13GridEvenShareISI_EET2_T4_E12temp_storage+48];
	setp.lt.f64 	%p155, %fd261, %fd262;
	selp.f64 	%fd263, %fd262, %fd261, %p155;
	ld.shared.f64 	%fd264, [_ZZN3cub18CUB_300001_SM_10006detail6reduce18DeviceReduceKernelINS2_10policy_hubIdjN4cuda3__47maximumIvEEE10Policy1000EPdjS8_dNS5_3std3__410__identityEEEvT0_PT3_T1_NS0_13GridEvenShareISI_EET2_T4_E12temp_storage+56];
	setp.lt.f64 	%p156, %fd263, %fd264;
	selp.f64 	%fd265, %fd264, %fd263, %p156;
	ld.shared.f64 	%fd266, [_ZZN3cub18CUB_300001_SM_10006detail6reduce18DeviceReduceKernelINS2_10policy_hubIdjN4cuda3__47maximumIvEEE10Policy1000EPdjS8_dNS5_3std3__410__identityEEEvT0_PT3_T1_NS0_13GridEvenShareISI_EET2_T4_E12temp_storage+64];
	setp.lt.f64 	%p157, %fd265, %fd266;
	selp.f64 	%fd374, %fd266, %fd265, %p157;
	bra.uni 	$L__BB4_71;
$L__BB4_36:
	sub.s32 	%r55, %r1, %r5;
	setp.gt.u32 	%p2, %r55, 2047;
	@%p2 bra 	$L__BB4_55;
	mov.u32 	%r56, %tid.x;
	setp.ge.u32 	%p51, %r56, %r55;
	mov.f64 	%fd367, 0d0000000000000000;
	mov.u32 	%r529, %r56;
	@%p51 bra 	$L__BB4_39;
	add.s32 	%r176, %r5, %r56;
	mul.wide.u32 	%rd65, %r176, 8;
	add.s64 	%rd64, %rd1, %rd65;
	// begin inline asm
	ld.global.nc.u64 %rd63, [%rd64];
	// end inline asm
	mov.b64 	%fd367, %rd63;
	add.s32 	%r529, %r56, 256;
$L__BB4_39:
	setp.ge.u32 	%p52, %r529, %r55;
	@%p52 bra 	$L__BB4_46;
	not.b32 	%r177, %r529;
	add.s32 	%r59, %r1, %r177;
	and.b32  	%r178, %r59, 768;
	setp.eq.s32 	%p53, %r178, 768;
	@%p53 bra 	$L__BB4_43;
	add.s32 	%r527, %r529, %r5;
	shr.u32 	%r179, %r59, 8;
	add.s32 	%r180, %r179, 1;
	and.b32  	%r181, %r180, 3;
	neg.s32 	%r526, %r181;
$L__BB4_42:
	.pragma "nounroll";
	mul.wide.u32 	%rd68, %r527, 8;
	add.s64 	%rd67, %rd1, %rd68;
	// begin inline asm
	ld.global.nc.u64 %rd66, [%rd67];
	// end inline asm
	mov.b64 	%fd122, %rd66;
	setp.lt.f64 	%p54, %fd367, %fd122;
	selp.f64 	%fd367, %fd122, %fd367, %p54;
	add.s32 	%r529, %r529, 256;
	add.s32 	%r527, %r527, 256;
	add.s32 	%r526, %r526, 1;
	setp.ne.s32 	%p55, %r526, 0;
	@%p55 bra 	$L__BB4_42;
$L__BB4_43:
	sub.s32 	%r182, %r59, %r5;
	setp.lt.u32 	%p56, %r182, 768;
	@%p56 bra 	$L__BB4_46;
	add.s32 	%r531, %r529, 512;
	add.s32 	%r530, %r529, %r5;
$L__BB4_45:
	mul.wide.u32 	%rd77, %r530, 8;
	add.s64 	%rd70, %rd1, %rd77;
	// begin inline asm
	ld.global.nc.u64 %rd69, [%rd70];
	// end inline asm
	mov.b64 	%fd123, %rd69;
	setp.lt.f64 	%p57, %fd367, %fd123;
	selp.f64 	%fd124, %fd123, %fd367, %p57;
	add.s32 	%r183, %r530, 256;
	mul.wide.u32 	%rd78, %r183, 8;
	add.s64 	%rd72, %rd1, %rd78;
	// begin inline asm
	ld.global.nc.u64 %rd71, [%rd72];
	// end inline asm
	mov.b64 	%fd125, %rd71;
	setp.lt.f64 	%p58, %fd124, %fd125;
	selp.f64 	%fd126, %fd125, %fd124, %p58;
	add.s32 	%r184, %r530, 512;
	mul.wide.u32 	%rd79, %r184, 8;
	add.s64 	%rd74, %rd1, %rd79;
	// begin inline asm
	ld.global.nc.u64 %rd73, [%rd74];
	// end inline asm
	mov.b64 	%fd127, %rd73;
	setp.lt.f64 	%p59, %fd126, %fd127;
	selp.f64 	%fd128, %fd127, %fd126, %p59;
	add.s32 	%r185, %r530, 768;
	mul.wide.u32 	%rd80, %r185, 8;
	add.s64 	%rd76, %rd1, %rd80;
	// begin inline asm
	ld.global.nc.u64 %rd75, [%rd76];
	// end inline asm
	mov.b64 	%fd129, %rd75;
	setp.lt.f64 	%p60, %fd128, %fd129;
	selp.f64 	%fd367, %fd129, %fd128, %p60;
	add.s32 	%r73, %r531, 1024;
	add.s32 	%r186, %r531, 512;
	add.s32 	%r530, %r530, 1024;
	setp.lt.s32 	%p61, %r186, %r55;
	mov.u32 	%r531, %r73;
	@%p61 bra 	$L__BB4_45;
$L__BB4_46:
	setp.lt.u32 	%p62, %r55, 256;
	@%p62 bra 	$L__BB4_51;
	// begin inline asm
	mov.u32 %r250, %laneid;
	// end inline asm
	mov.b64 	%rd91, %fd367;
	mov.b64 	{%r252, %r257}, %rd91;
	mov.b32 	%r258, 1;
	mov.b32 	%r299, 31;
	mov.b32 	%r300, -1;
	// begin inline asm
	shfl.sync.down.b32 %r251, %r252, %r258, %r299, %r300;
	// end inline asm
	// begin inline asm
	shfl.sync.down.b32 %r256, %r257, %r258, %r299, %r300;
	// end inline asm
	mov.b64 	%rd92, {%r251, %r256};
	mov.b64 	%fd177, %rd92;
	setp.gt.s32 	%p90, %r250, 30;
	setp.lt.f64 	%p91, %fd367, %fd177;
	selp.f64 	%fd178, %fd177, %fd367, %p91;
	selp.f64 	%fd179, %fd367, %fd178, %p90;
	mov.b64 	%rd93, %fd179;
	mov.b64 	{%r262, %r267}, %rd93;
	mov.b32 	%r268, 2;
	// begin inline asm
	shfl.sync.down.b32 %r261, %r262, %r268, %r299, %r300;
	// end inline asm
	// begin inline asm
	shfl.sync.down.b32 %r266, %r267, %r268, %r299, %r300;
	// end inline asm
	mov.b64 	%rd94, {%r261, %r266};
	mov.b64 	%fd180, %rd94;
	setp.gt.s32 	%p92, %r250, 29;
	setp.lt.f64 	%p93, %fd179, %fd180;
	selp.f64 	%fd181, %fd180, %fd179, %p93;
	selp.f64 	%fd182, %fd179, %fd181, %p92;
	mov.b64 	%rd95, %fd182;
	mov.b64 	{%r272, %r277}, %rd95;
	mov.b32 	%r278, 4;
	// begin inline asm
	shfl.sync.down.b32 %r271, %r272, %r278, %r299, %r300;
	// end inline asm
	// begin inline asm
	shfl.sync.down.b32 %r276, %r277, %r278, %r299, %r300;
	// end inline asm
	mov.b64 	%rd96, {%r271, %r276};
	mov.b64 	%fd183, %rd96;
	setp.gt.s32 	%p94, %r250, 27;
	setp.lt.f64 	%p95, %fd182, %fd183;
	selp.f64 	%fd184, %fd183, %fd182, %p95;
	selp.f64 	%fd185, %fd182, %fd184, %p94;
	mov.b64 	%rd97, %fd185;
	mov.b64 	{%r282, %r287}, %rd97;
	mov.b32 	%r288, 8;
	// begin inline asm
	shfl.sync.down.b32 %r281, %r282, %r288, %r299, %r300;
	// end inline asm
	// begin inline asm
	shfl.sync.down.b32 %r286, %r287, %r288, %r299, %r300;
	// end inline asm
	mov.b64 	%rd98, {%r281, %r286};
	mov.b64 	%fd186, %rd98;
	setp.gt.s32 	%p96, %r250, 23;
	setp.lt.f64 	%p97, %fd185, %fd186;
	selp.f64 	%fd187, %fd186, %fd185, %p97;
	selp.f64 	%fd188, %fd185, %fd187, %p96;
	mov.b64 	%rd99, %fd188;
	mov.b64 	{%r292, %r297}, %rd99;
	mov.b32 	%r298, 16;
	// begin inline asm
	shfl.sync.down.b32 %r291, %r292, %r298, %r299, %r300;
	// end inline asm
	// begin inline asm
	shfl.sync.down.b32 %r296, %r297, %r298, %r299, %r300;
	// end inline asm
	mov.b64 	%rd100, {%r291, %r296};
	mov.b64 	%fd189, %rd100;
	setp.gt.s32 	%p98, %r250, 15;
	setp.lt.f64 	%p99, %fd188, %fd189;
	selp.f64 	%fd37, %fd189, %fd188, %p99;
	selp.f64 	%fd374, %fd188, %fd37, %p98;
	setp.ne.s32 	%p100, %r250, 0;
	@%p100 bra 	$L__BB4_49;
	shr.u32 	%r301, %r56, 2;
	and.b32  	%r302, %r301, 248;
	mov.u32 	%r303, _ZZN3cub18CUB_300001_SM_10006detail6reduce18DeviceReduceKernelINS2_10policy_hubIdjN4cuda3__47maximumIvEEE10Policy1000EPdjS8_dNS5_3std3__410__identityEEEvT0_PT3_T1_NS0_13GridEvenShareISI_EET2_T4_E12temp_storage;
	add.s32 	%r304, %r303, %r302;
	st.shared.f64 	[%r304+8], %fd37;
$L__BB4_49:
	bar.sync 	0;
	setp.ne.s32 	%p101, %r56, 0;
	@%p101 bra 	$L__BB4_71;
	ld.shared.f64 	%fd190, [_ZZN3cub18CUB_300001_SM_10006detail6reduce18DeviceReduceKernelINS2_10policy_hubIdjN4cuda3__47maximumIvEEE10Policy1000EPdjS8_dNS5_3std3__410__identityEEEvT0_PT3_T1_NS0_13GridEvenShareISI_EET2_T4_E12temp_storage+16];
	setp.lt.f64 	%p102, %fd374, %fd190;
	selp.f64 	%fd191, %fd190, %fd374, %p102;
	ld.shared.f64 	%fd192, [_ZZN3cub18CUB_300001_SM_10006detail6reduce18DeviceReduceKernelINS2_10policy_hubIdjN4cuda3__47maximumIvEEE10Policy1000EPdjS8_dNS5_3std3__410__identityEEEvT0_PT3_T1_NS0_13GridEvenShareISI_EET2_T4_E12temp_storage+24];
	setp.lt.f64 	%p103, %fd191, %fd192;
	selp.f64 	%fd193, %fd192, %fd191, %p103;
	ld.shared.f64 	%fd194, [_ZZN3cub18CUB_300001_SM_10006detail6reduce18DeviceReduceKernelINS2_10policy_hubIdjN4cuda3__47maximumIvEEE10Policy1000EPdjS8_dNS5_3std3__410__identityEEEvT0_PT3_T1_NS0_13GridEvenShareISI_EET2_T4_E12temp_storage+32];
	setp.lt.f64 	%p104, %fd193, %fd194;
	selp.f64 	%fd195, %fd194, %fd193, %p104;
	ld.shared.f64 	%fd196, [_ZZN3cub18CUB_300001_SM_10006detail6reduce18DeviceReduceKernelINS2_10policy_hubIdjN4cuda3__47maximumIvEEE10Policy1000EPdjS8_dNS5_3std3__410__identityEEEvT0_PT3_T1_NS0_13GridEvenShareISI_EET2_T4_E12temp_storage+40];
	setp.lt.f64 	%p105, %fd195, %fd196;
	selp.f64 	%fd197, %fd196, %fd195, %p105;
	ld.shared.f64 	%fd198, [_ZZN3cub18CUB_300001_SM_10006detail6reduce18DeviceReduceKernelINS2_10policy_hubIdjN4cuda3__47maximumIvEEE10Policy1000EPdjS8_dNS5_3std3__410__identityEEEvT0_PT3_T1_NS0_13GridEvenShareISI_EET2_T4_E12temp_storage+48];
	setp.lt.f64 	%p106, %fd197, %fd198;
	selp.f64 	%fd199, %fd198, %fd197, %p106;
	ld.shared.f64 	%fd200, [_ZZN3cub18CUB_300001_SM_10006detail6reduce18DeviceReduceKernelINS2_10policy_hubIdjN4cuda3__47maximumIvEEE10Policy1000EPdjS8_dNS5_3std3__410__identityEEEvT0_PT3_T1_NS0_13GridEvenShareISI_EET2_T4_E12temp_storage+56];
	setp.lt.f64 	%p107, %fd199, %fd200;
	selp.f64 	%fd201, %fd200, %fd199, %p107;
	ld.shared.f64 	%fd202, [_ZZN3cub18CUB_300001_SM_10006detail6reduce18DeviceReduceKernelINS2_10policy_hubIdjN4cuda3__47maximumIvEEE10Policy1000EPdjS8_dNS5_3std3__410__identityEEEvT0_PT3_T1_NS0_13GridEvenShareISI_EET2_T4_E12temp_storage+64];
	setp.lt.f64 	%p108, %fd201, %fd202;
	selp.f64 	%fd374, %fd202, %fd201, %p108;
	bra.uni 	$L__BB4_71;
$L__BB4_51:
	// begin inline asm
	mov.u32 %r187, %laneid;
	// end inline asm
	and.b32  	%r238, %r56, 992;
	add.s32 	%r239, %r238, 32;
	setp.gt.u32 	%p63, %r239, %r55;
	not.b32 	%r240, %r238;
	add.s32 	%r241, %r55, %r240;
	selp.b32 	%r236, %r241, 31, %p63;
	mov.b64 	%rd81, %fd367;
	mov.b64 	{%r189, %r194}, %rd81;
	mov.b32 	%r195, 1;
	mov.b32 	%r237, -1;
	// begin inline asm
	shfl.sync.down.b32 %r188, %r189, %r195, %r236, %r237;
	// end inline asm
	// begin inline asm
	shfl.sync.down.b32 %r193, %r194, %r195, %r236, %r237;
	// end inline asm
	mov.b64 	%rd82, {%r188, %r193};
	mov.b64 	%fd130, %rd82;
	setp.lt.s32 	%p64, %r187, %r236;
	setp.lt.f64 	%p65, %fd367, %fd130;
	selp.f64 	%fd131, %fd130, %fd367, %p65;
	selp.f64 	%fd132, %fd131, %fd367, %p64;
	mov.b64 	%rd83, %fd132;
	mov.b64 	{%r199, %r204}, %rd83;
	mov.b32 	%r205, 2;
	// begin inline asm
	shfl.sync.down.b32 %r198, %r199, %r205, %r236, %r237;
	// end inline asm
	// begin inline asm
	shfl.sync.down.b32 %r203, %r204, %r205, %r236, %r237;
	// end inline asm
	mov.b64 	%rd84, {%r198, %r203};
	mov.b64 	%fd133, %rd84;
	add.s32 	%r242, %r187, 2;
	setp.gt.s32 	%p66, %r242, %r236;
	setp.lt.f64 	%p67, %fd132, %fd133;
	selp.f64 	%fd134, %fd133, %fd132, %p67;
	selp.f64 	%fd135, %fd132, %fd134, %p66;
	mov.b64 	%rd85, %fd135;
	mov.b64 	{%r209, %r214}, %rd85;
	mov.b32 	%r215, 4;
	// begin inline asm
	shfl.sync.down.b32 %r208, %r209, %r215, %r236, %r237;
	// end inline asm
	// begin inline asm
	shfl.sync.down.b32 %r213, %r214, %r215, %r236, %r237;
	// end inline asm
	mov.b64 	%rd86, {%r208, %r213};
	mov.b64 	%fd136, %rd86;
	add.s32 	%r243, %r187, 4;
	setp.gt.s32 	%p68, %r243, %r236;
	setp.lt.f64 	%p69, %fd135, %fd136;
	selp.f64 	%fd137, %fd136, %fd135, %p69;
	selp.f64 	%fd138, %fd135, %fd137, %p68;
	mov.b64 	%rd87, %fd138;
	mov.b64 	{%r219, %r224}, %rd87;
	mov.b32 	%r225, 8;
	// begin inline asm
	shfl.sync.down.b32 %r218, %r219, %r225, %r236, %r237;
	// end inline asm
	// begin inline asm
	shfl.sync.down.b32 %r223, %r224, %r225, %r236, %r237;
	// end inline asm
	mov.b64 	%rd88, {%r218, %r223};
	mov.b64 	%fd139, %rd88;
	add.s32 	%r244, %r187, 8;
	setp.gt.s32 	%p70, %r244, %r236;
	setp.lt.f64 	%p71, %fd138, %fd139;
	selp.f64 	%fd140, %fd139, %fd138, %p71;
	selp.f64 	%fd141, %fd138, %fd140, %p70;
	mov.b64 	%rd89, %fd141;
	mov.b64 	{%r229, %r234}, %rd89;
	mov.b32 	%r235, 16;
	// begin inline asm
	shfl.sync.down.b32 %r228, %r229, %r235, %r236, %r237;
	// end inline asm
	// begin inline asm
	shfl.sync.down.b32 %r233, %r234, %r235, %r236, %r237;
	// end inline asm
	mov.b64 	%rd90, {%r228, %r233};
	mov.b64 	%fd142, %rd90;
	add.s32 	%r245, %r187, 16;
	setp.gt.s32 	%p72, %r245, %r236;
	setp.lt.f64 	%p73, %fd141, %fd142;
	selp.f64 	%fd143, %fd142, %fd141, %p73;
	selp.f64 	%fd374, %fd141, %fd143, %p72;
	setp.ne.s32 	%p74, %r187, 0;
	@%p74 bra 	$L__BB4_53;
	shr.u32 	%r246, %r56, 2;
	and.b32  	%r247, %r246, 248;
	mov.u32 	%r248, _ZZN3cub18CUB_300001_SM_10006detail6reduce18DeviceReduceKernelINS2_10policy_hubIdjN4cuda3__47maximumIvEEE10Policy1000EPdjS8_dNS5_3std3__410__identityEEEvT0_PT3_T1_NS0_13GridEvenShareISI_EET2_T4_E12temp_storage;
	add.s32 	%r249, %r248, %r247;
	st.shared.f64 	[%r249+8], %fd374;
$L__BB4_53:
	bar.sync 	0;
	setp.ne.s32 	%p75, %r56, 0;
	@%p75 bra 	$L__BB4_71;
	setp.gt.u32 	%p76, %r55, 32;
	ld.shared.f64 	%fd144, [_ZZN3cub18CUB_300001_SM_10006detail6reduce18DeviceReduceKernelINS2_10policy_hubIdjN4cuda3__47maximumIvEEE10Policy1000EPdjS8_dNS5_3std3__410__identityEEEvT0_PT3_T1_NS0_13GridEvenShareISI_EET2_T4_E12temp_storage+16];
	setp.lt.f64 	%p77, %fd374, %fd144;
	selp.f64 	%fd146, %fd144, %fd374, %p77;
	selp.f64 	%fd147, %fd146, %fd374, %p76;
	setp.gt.u32 	%p78, %r55, 64;
	ld.shared.f64 	%fd149, [_ZZN3cub18CUB_300001_SM_10006detail6reduce18DeviceReduceKernelINS2_10policy_hubIdjN4cuda3__47maximumIvEEE10Policy1000EPdjS8_dNS5_3std3__410__identityEEEvT0_PT3_T1_NS0_13GridEvenShareISI_EET2_T4_E12temp_storage+24];
	setp.lt.f64 	%p79, %fd147, %fd149;
	selp.f64 	%fd151, %fd149, %fd147, %p79;
	selp.f64 	%fd152, %fd151, %fd147, %p78;
	setp.gt.u32 	%p80, %r55, 96;
	ld.shared.f64 	%fd154, [_ZZN3cub18CUB_300001_SM_10006detail6reduce18DeviceReduceKernelINS2_10policy_hubIdjN4cuda3__47maximumIvEEE10Policy1000EPdjS8_dNS5_3std3__410__identityEEEvT0_PT3_T1_NS0_13GridEvenShareISI_EET2_T4_E12temp_storage+32];
	setp.lt.f64 	%p81, %fd152, %fd154;
	selp.f64 	%fd156, %fd154, %fd152, %p81;
	selp.f64 	%fd157, %fd156, %fd152, %p80;
	setp.gt.u32 	%p82, %r55, 128;
	ld.shared.f64 	%fd159, [_ZZN3cub18CUB_300001_SM_10006detail6reduce18DeviceReduceKernelINS2_10policy_hubIdjN4cuda3__47maximumIvEEE10Policy1000EPdjS8_dNS5_3std3__410__identityEEEvT0_PT3_T1_NS0_13GridEvenShareISI_EET2_T4_E12temp_storage+40];
	setp.lt.f64 	%p83, %fd157, %fd159;
	selp.f64 	%fd161, %fd159, %fd157, %p83;
	selp.f64 	%fd162, %fd161, %fd157, %p82;
	setp.gt.u32 	%p84, %r55, 160;
	ld.shared.f64 	%fd164, [_ZZN3cub18CUB_300001_SM_10006detail6reduce18DeviceReduceKernelINS2_10policy_hubIdjN4cuda3__47maximumIvEEE10Policy1000EPdjS8_dNS5_3std3__410__identityEEEvT0_PT3_T1_NS0_13GridEvenShareISI_EET2_T4_E12temp_storage+48];
	setp.lt.f64 	%p85, %fd162, %fd164;
	selp.f64 	%fd166, %fd164, %fd162, %p85;
	selp.f64 	%fd167, %fd166, %fd162, %p84;
	setp.gt.u32 	%p86, %r55, 192;
	ld.shared.f64 	%fd169, [_ZZN3cub18CUB_300001_SM_10006detail6reduce18DeviceReduceKernelINS2_10policy_hubIdjN4cuda3__47maximumIvEEE10Policy1000EPdjS8_dNS5_3std3__410__identityEEEvT0_PT3_T1_NS0_13GridEvenShareISI_EET2_T4_E12temp_storage+56];
	setp.lt.f64 	%p87, %fd167, %fd169;
	selp.f64 	%fd171, %fd169, %fd167, %p87;
	selp.f64 	%fd172, %fd171, %fd167, %p86;
	setp.gt.u32 	%p88, %r55, 224;
	ld.shared.f64 	%fd174, [_ZZN3cub18CUB_300001_SM_10006detail6reduce18DeviceReduceKernelINS2_10policy_hubIdjN4cuda3__47maximumIvEEE10Policy1000EPdjS8_dNS5_3std3__410__identityEEEvT0_PT3_T1_NS0_13GridEvenShareISI_EET2_T4_E12temp_storage+64];
	setp.lt.f64 	%p89, %fd172, %fd174;
	selp.f64 	%fd176, %fd174, %fd172, %p89;
	selp.f64 	%fd374, %fd176, %fd172, %p88;
	bra.uni 	$L__BB4_71;
$L__BB4_55:
	mov.u32 	%r75, %tid.x;
	add.s32 	%r104, %r75, %r5;
	mul.wide.u32 	%rd20, %r104, 8;
	add.s64 	%rd5, %rd1, %rd20;
	// begin inline asm
	ld.global.nc.u64 %rd4, [%rd5];
	// end inline asm
	mov.b64 	%fd56, %rd4;
	add.s64 	%rd7, %rd5, 2048;
	// begin inline asm
	ld.global.nc.u64 %rd6, [%rd7];
	// end inline asm
	mov.b64 	%fd57, %rd6;
	add.s64 	%rd9, %rd5, 4096;
	// begin inline asm
	ld.global.nc.u64 %rd8, [%rd9];
	// end inline asm
	mov.b64 	%fd58, %rd8;
	add.s64 	%rd11, %rd5, 6144;
	// begin inline asm
	ld.global.nc.u64 %rd10, [%rd11];
	// end inline asm
	mov.b64 	%fd59, %rd10;
	add.s64 	%rd13, %rd5, 8192;
	// begin inline asm
	ld.global.nc.u64 %rd12, [%rd13];
	// end inline asm
	mov.b64 	%fd60, %rd12;
	add.s64 	%rd15, %rd5, 10240;
	// begin inline asm
	ld.global.nc.u64 %rd14, [%rd15];
	// end inline asm
	mov.b64 	%fd61, %rd14;
	add.s64 	%rd17, %rd5, 12288;
	// begin inline asm
	ld.global.nc.u64 %rd16, [%rd17];
	// end inline asm
	mov.b64 	%fd62, %rd16;
	add.s64 	%rd19, %rd5, 14336;
	// begin inline asm
	ld.global.nc.u64 %rd18, [%rd19];
	// end inline asm
	mov.b64 	%fd63, %rd18;
	setp.lt.f64 	%p3, %fd56, %fd57;
	selp.f64 	%fd64, %fd57, %fd56, %p3;
	setp.lt.f64 	%p4, %fd64, %fd58;
	selp.f64 	%fd65, %fd58, %fd64, %p4;
	setp.lt.f64 	%p5, %fd65, %fd59;
	selp.f64 	%fd66, %fd59, %fd65, %p5;
	setp.lt.f64 	%p6, %fd66, %fd60;
	selp.f64 	%fd67, %fd60, %fd66, %p6;
	setp.lt.f64 	%p7, %fd67, %fd61;
	selp.f64 	%fd68, %fd61, %fd67, %p7;
	setp.lt.f64 	%p8, %fd68, %fd62;
	selp.f64 	%fd69, %fd62, %fd68, %p8;
	setp.lt.f64 	%p9, %fd69, %fd63;
	selp.f64 	%fd373, %fd63, %fd69, %p9;
	setp.lt.u32 	%p10, %r55, %r4;
	@%p10 bra 	$L__BB4_67;
	add.s32 	%r76, %r4, %r5;
	add.s32 	%r533, %r76, 256;
	add.s32 	%r532, %r76, %r75;
	mov.b32 	%r534, 0;
$L__BB4_57:
	add.s32 	%r5, %r5, %r4;
	add.s32 	%r106, %r1, -2048;
	setp.gt.u32 	%p11, %r5, %r106;
	@%p11 bra 	$L__BB4_59;
	add.s32 	%r107, %r75, %r5;
	mul.wide.u32 	%rd37, %r107, 8;
	add.s64 	%rd22, %rd1, %rd37;
	// begin inline asm
	ld.global.nc.u64 %rd21, [%rd22];
	// end inline asm
	mov.b64 	%fd70, %rd21;
	add.s64 	%rd24, %rd22, 2048;
	// begin inline asm
	ld.global.nc.u64 %rd23, [%rd24];
	// end inline asm
	mov.b64 	%fd71, %rd23;
	add.s64 	%rd26, %rd22, 4096;
	// begin inline asm
	ld.global.nc.u64 %rd25, [%rd26];
	// end inline asm
	mov.b64 	%fd72, %rd25;
	add.s64 	%rd28, %rd22, 6144;
	// begin inline asm
	ld.global.nc.u64 %rd27, [%rd28];
	// end inline asm
	mov.b64 	%fd73, %rd27;
	add.s64 	%rd30, %rd22, 8192;
	// begin inline asm
	ld.global.nc.u64 %rd29, [%rd30];
	// end inline asm
	mov.b64 	%fd74, %rd29;
	add.s64 	%rd32, %rd22, 10240;
	// begin inline asm
	ld.global.nc.u64 %rd31, [%rd32];
	// end inline asm
	mov.b64 	%fd75, %rd31;
	add.s64 	%rd34, %rd22, 12288;
	// begin inline asm
	ld.global.nc.u64 %rd33, [%rd34];
	// end inline asm
	mov.b64 	%fd76, %rd33;
	add.s64 	%rd36, %rd22, 14336;
	// begin inline asm
	ld.global.nc.u64 %rd35, [%rd36];
	// end inline asm
	mov.b64 	%fd77, %rd35;
	setp.lt.f64 	%p12, %fd373, %fd70;
	selp.f64 	%fd78, %fd70, %fd373, %p12;
	setp.lt.f64 	%p13, %fd78, %fd71;
	selp.f64 	%fd79, %fd71, %fd78, %p13;
	setp.lt.f64 	%p14, %fd79, %fd72;
	selp.f64 	%fd80, %fd72, %fd79, %p14;
	setp.lt.f64 	%p15, %fd80, %fd73;
	selp.f64 	%fd81, %fd73, %fd80, %p15;
	setp.lt.f64 	%p16, %fd81, %fd74;
	selp.f64 	%fd82, %fd74, %fd81, %p16;
	setp.lt.f64 	%p17, %fd82, %fd75;
	selp.f64 	%fd83, %fd75, %fd82, %p17;
	setp.lt.f64 	%p18, %fd83, %fd76;
	selp.f64 	%fd84, %fd76, %fd83, %p18;
	setp.lt.f64 	%p19, %fd84, %fd77;
	selp.f64 	%fd373, %fd77, %fd84, %p19;
	sub.s32 	%r108, %r1, %r5;
	setp.lt.u32 	%p20, %r108, %r4;
	add.s32 	%r534, %r534, 1;
	add.s32 	%r533, %r533, %r4;
	add.s32 	%r532, %r532, %r4;
	@%p20 bra 	$L__BB4_67;
	bra.uni 	$L__BB4_57;
$L__BB4_59:
	setp.le.u32 	%p21, %r1, %r5;
	@%p21 bra 	$L__BB4_67;
	sub.s32 	%r87, %r1, %r5;
	setp.ge.s32 	%p22, %r75, %r87;
	@%p22 bra 	$L__BB4_67;
	not.b32 	%r109, %r75;
	add.s32 	%r110, %r1, %r109;
	sub.s32 	%r111, %r110, %r76;
	mul.lo.s32 	%r112, %r2, %r534;
	shl.b32 	%r113, %r112, 11;
	sub.s32 	%r88, %r111, %r113;
	shr.u32 	%r114, %r110, 8;
	add.s32 	%r89, %r114, 1;
	and.b32  	%r115, %r110, 768;
	setp.eq.s32 	%p23, %r115, 768;
	mov.u32 	%r539, %r75;
	@%p23 bra 	$L__BB4_64;
	and.b32  	%r116, %r89, 3;
	neg.s32 	%r536, %r116;
	mov.u32 	%r539, %r75;
$L__BB4_63:
	.pragma "nounroll";
	mul.wide.u32 	%rd40, %r532, 8;
	add.s64 	%rd39, %rd1, %rd40;
	// begin inline asm
	ld.global.nc.u64 %rd38, [%rd39];
	// end inline asm
	mov.b64 	%fd86, %rd38;
	setp.lt.f64 	%p24, %fd373, %fd86;
	selp.f64 	%fd373, %fd86, %fd373, %p24;
	add.s32 	%r539, %r539, 256;
	add.s32 	%r532, %r532, 256;
	add.s32 	%r536, %r536, 1;
	setp.ne.s32 	%p25, %r536, 0;
	@%p25 bra 	$L__BB4_63;
$L__BB4_64:
	setp.lt.u32 	%p26, %r88, 768;
	@%p26 bra 	$L__BB4_67;
	add.s32 	%r541, %r539, 512;
	add.s32 	%r540, %r539, %r533;
$L__BB4_66:
	add.s32 	%r117, %r540, -256;
	mul.wide.u32 	%rd49, %r117, 8;
	add.s64 	%rd42, %rd1, %rd49;
	// begin inline asm
	ld.global.nc.u64 %rd41, [%rd42];
	// end inline asm
	mov.b64 	%fd87, %rd41;
	setp.lt.f64 	%p27, %fd373, %fd87;
	selp.f64 	%fd88, %fd87, %fd373, %p27;
	mul.wide.u32 	%rd50, %r540, 8;
	add.s64 	%rd44, %rd1, %rd50;
	// begin inline asm
	ld.global.nc.u64 %rd43, [%rd44];
	// end inline asm
	mov.b64 	%fd89, %rd43;
	setp.lt.f64 	%p28, %fd88, %fd89;
	selp.f64 	%fd90, %fd89, %fd88, %p28;
	add.s32 	%r118, %r540, 256;
	mul.wide.u32 	%rd51, %r118, 8;
	add.s64 	%rd46, %rd1, %rd51;
	// begin inline asm
	ld.global.nc.u64 %rd45, [%rd46];
	// end inline asm
	mov.b64 	%fd91, %rd45;
	setp.lt.f64 	%p29, %fd90, %fd91;
	selp.f64 	%fd92, %fd91, %fd90, %p29;
	add.s32 	%r119, %r540, 512;
	mul.wide.u32 	%rd52, %r119, 8;
	add.s64 	%rd48, %rd1, %rd52;
	// begin inline asm
	ld.global.nc.u64 %rd47, [%rd48];
	// end inline asm
	mov.b64 	%fd93, %rd47;
	setp.lt.f64 	%p30, %fd92, %fd93;
	selp.f64 	%fd373, %fd93, %fd92, %p30;
	add.s32 	%r102, %r541, 1024;
	add.s32 	%r120, %r541, 512;
	add.s32 	%r540, %r540, 1024;
	setp.lt.s32 	%p31, %r120, %r87;
	mov.u32 	%r541, %r102;
	@%p31 bra 	$L__BB4_66;
$L__BB4_67:
	// begin inline asm
	mov.u32 %r121, %laneid;
	// end inline asm
	mov.b64 	%rd53, %fd373;
	mov.b64 	{%r123, %r128}, %rd53;
	mov.b32 	%r129, 1;
	mov.b32 	%r170, 31;
	mov.b32 	%r171, -1;
	// begin inline asm
	shfl.sync.down.b32 %r122, %r123, %r129, %r170, %r171;
	// end inline asm
	// begin inline asm
	shfl.sync.down.b32 %r127, %r128, %r129, %r170, %r171;
	// end inline asm
	mov.b64 	%rd54, {%r122, %r127};
	mov.b64 	%fd94, %rd54;
	setp.gt.s32 	%p32, %r121, 30;
	setp.lt.f64 	%p33, %fd373, %fd94;
	selp.f64 	%fd95, %fd94, %fd373, %p33;
	selp.f64 	%fd96, %fd373, %fd95, %p32;
	mov.b64 	%rd55, %fd96;
	mov.b64 	{%r133, %r138}, %rd55;
	mov.b32 	%r139, 2;
	// begin inline asm
	shfl.sync.down.b32 %r132, %r133, %r139, %r170, %r171;
	// end inline asm
	// begin inline asm
	shfl.sync.down.b32 %r137, %r138, %r139, %r170, %r171;
	// end inline asm
	mov.b64 	%rd56, {%r132, %r137};
	mov.b64 	%fd97, %rd56;
	setp.gt.s32 	%p34, %r121, 29;
	setp.lt.f64 	%p35, %fd96, %fd97;
	selp.f64 	%fd98, %fd97, %fd96, %p35;
	selp.f64 	%fd99, %fd96, %fd98, %p34;
	mov.b64 	%rd57, %fd99;
	mov.b64 	{%r143, %r148}, %rd57;
	mov.b32 	%r149, 4;
	// begin inline asm
	shfl.sync.down.b32 %r142, %r143, %r149, %r170, %r171;
	// end inline asm
	// begin inline asm
	shfl.sync.down.b32 %r147, %r148, %r149, %r170, %r171;
	// end inline asm
	mov.b64 	%rd58, {%r142, %r147};
	mov.b64 	%fd100, %rd58;
	setp.gt.s32 	%p36, %r121, 27;
	setp.lt.f64 	%p37, %fd99, %fd100;
	selp.f64 	%fd101, %fd100, %fd99, %p37;
	selp.f64 	%fd102, %fd99, %fd101, %p36;
	mov.b64 	%rd59, %fd102;
	mov.b64 	{%r153, %r158}, %rd59;
	mov.b32 	%r159, 8;
	// begin inline asm
	shfl.sync.down.b32 %r152, %r153, %r159, %r170, %r171;
	// end inline asm
	// begin inline asm
	shfl.sync.down.b32 %r157, %r158, %r159, %r170, %r171;
	// end inline asm
	mov.b64 	%rd60, {%r152, %r157};
	mov.b64 	%fd103, %rd60;
	setp.gt.s32 	%p38, %r121, 23;
	setp.lt.f64 	%p39, %fd102, %fd103;
	selp.f64 	%fd104, %fd103, %fd102, %p39;
	selp.f64 	%fd105, %fd102, %fd104, %p38;
	mov.b64 	%rd61, %fd105;
	mov.b64 	{%r163, %r168}, %rd61;
	mov.b32 	%r169, 16;
	// begin inline asm
	shfl.sync.down.b32 %r162, %r163, %r169, %r170, %r171;
	// end inline asm
	// begin inline asm
	shfl.sync.down.b32 %r167, %r168, %r169, %r170, %r171;
	// end inline asm
	mov.b64 	%rd62, {%r162, %r167};
	mov.b64 	%fd106, %rd62;
	setp.gt.s32 	%p40, %r121, 15;
	setp.lt.f64 	%p41, %fd105, %fd106;
	selp.f64 	%fd52, %fd106, %fd105, %p41;
	selp.f64 	%fd374, %fd105, %fd52, %p40;
	setp.ne.s32 	%p42, %r121, 0;
	@%p42 bra 	$L__BB4_69;
	shr.u32 	%r172, %r75, 2;
	and.b32  	%r173, %r172, 248;
	mov.u32 	%r174, _ZZN3cub18CUB_300001_SM_10006detail6reduce18DeviceReduceKernelINS2_10policy_hubIdjN4cuda3__47maximumIvEEE10Policy1000EPdjS8_dNS5_3std3__410__identityEEEvT0_PT3_T1_NS0_13GridEvenShareISI_EET2_T4_E12temp_storage;
	add.s32 	%r175, %r174, %r173;
	st.shared.f64 	[%r175+8], %fd52;
$L__BB4_69:
	bar.sync 	0;
	setp.ne.s32 	%p43, %r75, 0;
	@%p43 bra 	$L__BB4_71;
	ld.shared.f64 	%fd107, [_ZZN3cub18CUB_300001_SM_10006detail6reduce18DeviceReduceKernelINS2_10policy_hubIdjN4cuda3__47maximumIvEEE10Policy1000EPdjS8_dNS5_3std3__410__identityEEEvT0_PT3_T1_NS0_13GridEvenShareISI_EET2_T4_E12temp_storage+16];
	setp.lt.f64 	%p44, %fd374, %fd107;
	selp.f64 	%fd108, %fd107, %fd374, %p44;
	ld.shared.f64 	%fd109, [_ZZN3cub18CUB_300001_SM_10006detail6reduce18DeviceReduceKernelINS2_10policy_hubIdjN4cuda3__47maximumIvEEE10Policy1000EPdjS8_dNS5_3std3__410__identityEEEvT0_PT3_T1_NS0_13GridEvenShareISI_EET2_T4_E12temp_storage+24];
	setp.lt.f64 	%p45, %fd108, %fd109;
	selp.f64 	%fd110, %fd109, %fd108, %p45;
	ld.shared.f64 	%fd111, [_ZZN3cub18CUB_300001_SM_10006detail6reduce18DeviceReduceKernelINS2_10policy_hubIdjN4cuda3__47maximumIvEEE10Policy1000EPdjS8_dNS5_3std3__410__identityEEEvT0_PT3_T1_NS0_13GridEvenShareISI_EET2_T4_E12temp_storage+32];
	setp.lt.f64 	%p46, %fd110, %fd111;
	selp.f64 	%fd112, %fd111, %fd110, %p46;
	ld.shared.f64 	%fd113, [_ZZN3cub18CUB_300001_SM_10006detail6reduce18DeviceReduceKernelINS2_10policy_hubIdjN4cuda3__47maximumIvEEE10Policy1000EPdjS8_dNS5_3std3__410__identityEEEvT0_PT3_T1_NS0_13GridEvenShareISI_EET2_T4_E12temp_storage+40];
	setp.lt.f64 	%p47, %fd112, %fd113;
	selp.f64 	%fd114, %fd113, %fd112, %p47;
	ld.shared.f64 	%fd115, [_ZZN3cub18CUB_300001_SM_10006detail6reduce18DeviceReduceKernelINS2_10policy_hubIdjN4cuda3__47maximumIvEEE10Policy1000EPdjS8_dNS5_3std3__410__identityEEEvT0_PT3_T1_NS0_13GridEvenShareISI_EET2_T4_E12temp_storage+48];
	setp.lt.f64 	%p48, %fd114, %fd115;
	selp.f64 	%fd116, %fd115, %fd114, %p48;
	ld.shared.f64 	%fd117, [_ZZN3cub18CUB_300001_SM_10006detail6reduce18DeviceReduceKernelINS2_10policy_hubIdjN4cuda3__47maximumIvEEE10Policy1000EPdjS8_dNS5_3std3__410__identityEEEvT0_PT3_T1_NS0_13GridEvenShareISI_EET2_T4_E12temp_storage+56];
	setp.lt.f64 	%p49, %fd116, %fd117;
	selp.f64 	%fd118, %fd117, %fd116, %p49;
	ld.shared.f64 	%fd119, [_ZZN3cub18CUB_300001_SM_10006detail6reduce18DeviceReduceKernelINS2_10policy_hubIdjN4cuda3__47maximumIvEEE10Policy1000EPdjS8_dNS5_3std3__410__identityEEEvT0_PT3_T1_NS0_13GridEvenShareISI_EET2_T4_E12temp_storage+64];
	setp.lt.f64 	%p50, %fd118, %fd119;
	selp.f64 	%fd374, %fd119, %fd118, %p50;
$L__BB4_71:
	mov.u32 	%r507, %tid.x;
	setp.ne.s32 	%p216, %r507, 0;
	@%p216 bra 	$L__BB4_73;
	ld.param.u64 	%rd196, [_ZN3cub18CUB_300001_SM_10006detail6reduce18DeviceReduceKernelINS2_10policy_hubIdjN4cuda3__47maximumIvEEE10Policy1000EPdjS8_dNS5_3std3__410__identityEEEvT0_PT3_T1_NS0_13GridEvenShareISI_EET2_T4__param_1];
	cvta.to.global.u64 	%rd193, %rd196;
	mul.wide.u32 	%rd194, %r3, 8;
	add.s64 	%rd195, %rd193, %rd194;
	st.global.f64 	[%rd195], %fd374;
$L__BB4_73:
	ret;

}
	// .globl	_ZN3cub18CUB_300001_SM_10006detail6reduce28DeviceReduceSingleTileKernelINS2_10policy_hubIdjN4cuda3__47maximumIvEEE10Policy1000EPdSB_iS8_ddNS5_3std3__410__identityEEEvT0_T1_T2_T3_T4_T6_
.visible .entry _ZN3cub18CUB_300001_SM_10006detail6reduce28DeviceReduceSingleTileKernelINS2_10policy_hubIdjN4cuda3__47maximumIvEEE10Policy1000EPdSB_iS8_ddNS5_3std3__410__identityEEEvT0_T1_T2_T3_T4_T6_(
	.param .u64 .ptr .align 1 _ZN3cub18CUB_300001_SM_10006detail6reduce28DeviceReduceSingleTileKernelINS2_10policy_hubIdjN4cuda3__47maximumIvEEE10Policy1000EPdSB_iS8_ddNS5_3std3__410__identityEEEvT0_T1_T2_T3_T4_T6__param_0,
	.param .u64 .ptr .align 1 _ZN3cub18CUB_300001_SM_10006detail6reduce28DeviceReduceSingleTileKernelINS2_10policy_hubIdjN4cuda3__47maximumIvEEE10Policy1000EPdSB_iS8_ddNS5_3std3__410__identityEEEvT0_T1_T2_T3_T4_T6__param_1,
	.param .u32 _ZN3cub18CUB_300001_SM_10006detail6reduce28DeviceReduceSingleTileKernelINS2_10policy_hubIdjN4cuda3__47maximumIvEEE10Policy1000EPdSB_iS8_ddNS5_3std3__410__identityEEEvT0_T1_T2_T3_T4_T6__param_2,
	.param .align 1 .b8 _ZN3cub18CUB_300001_SM_10006detail6reduce28DeviceReduceSingleTileKernelINS2_10policy_hubIdjN4cuda3__47maximumIvEEE10Policy1000EPdSB_iS8_ddNS5_3std3__410__identityEEEvT0_T1_T2_T3_T4_T6__param_3[1],
	.param .f64 _ZN3cub18CUB_300001_SM_10006detail6reduce28DeviceReduceSingleTileKernelINS2_10policy_hubIdjN4cuda3__47maximumIvEEE10Policy1000EPdSB_iS8_ddNS5_3std3__410__identityEEEvT0_T1_T2_T3_T4_T6__param_4,
	.param .align 1 .b8 _ZN3cub18CUB_300001_SM_10006detail6reduce28DeviceReduceSingleTileKernelINS2_10policy_hubIdjN4cuda3__47maximumIvEEE10Policy1000EPdSB_iS8_ddNS5_3std3__410__identityEEEvT0_T1_T2_T3_T4_T6__param_5[1]
)
.maxntid 256
.minnctapersm 1
{
	.reg .pred 	%p<220>;
	.reg .b32 	%r<472>;
	.reg .b64 	%rd<206>;
	.reg .b64 	%fd<381>;
	// demoted variable
	.shared .align 8 .b8 _ZZN3cub18CUB_300001_SM_10006detail6reduce28DeviceReduceSingleTileKernelINS2_10policy_hubIdjN4cuda3__47maximumIvEEE10Policy1000EPdSB_iS8_ddNS5_3std3__410__identityEEEvT0_T1_T2_T3_T4_T6_E12temp_storage[80];
	ld.param.u64 	%rd15, [_ZN3cub18CUB_300001_SM_10006detail6reduce28DeviceReduceSingleTileKernelINS2_10policy_hubIdjN4cuda3__47maximumIvEEE10Policy1000EPdSB_iS8_ddNS5_3std3__410__identityEEEvT0_T1_T2_T3_T4_T6__param_0];
	ld.param.u64 	%rd16, [_ZN3cub18CUB_300001_SM_10006detail6reduce28DeviceReduceSingleTileKernelINS2_10policy_hubIdjN4cuda3__47maximumIvEEE10Policy1000EPdSB_iS8_ddNS5_3std3__410__identityEEEvT0_T1_T2_T3_T4_T6__param_1];
	ld.param.u32 	%r68, [_ZN3cub18CUB_300001_SM_10006detail6reduce28DeviceReduceSingleTileKernelINS2_10policy_hubIdjN4cuda3__47maximumIvEEE10Policy1000EPdSB_iS8_ddNS5_3std3__410__identityEEEvT0_T1_T2_T3_T4_T6__param_2];
	ld.param.f64 	%fd58, [_ZN3cub18CUB_300001_SM_10006detail6reduce28DeviceReduceSingleTileKernelINS2_10policy_hubIdjN4cuda3__47maximumIvEEE10Policy1000EPdSB_iS8_ddNS5_3std3__410__identityEEEvT0_T1_T2_T3_T4_T6__param_4];
	cvta.to.global.u64 	%rd1, %rd16;
	setp.ne.s32 	%p1, %r68, 0;
	@%p1 bra 	$L__BB5_3;
	mov.u32 	%r445, %tid.x;
	setp.ne.s32 	%p219, %r445, 0;
	@%p219 bra 	$L__BB5_74;
	st.global.f64 	[%rd1], %fd58;
	bra.uni 	$L__BB5_74;
$L__BB5_3:
	and.b64  	%rd17, %rd15, 31;
	setp.ne.s64 	%p2, %rd17, 0;
	@%p2 bra 	$L__BB5_38;
	setp.gt.s32 	%p110, %r68, 2047;
	@%p110 bra 	$L__BB5_22;
	mov.u32 	%r1, %tid.x;
	setp.ge.s32 	%p159, %r1, %r68;
	mov.f64 	%fd359, 0d0000000000000000;
	mov.u32 	%r449, %r1;
	@%p159 bra 	$L__BB5_7;
	mul.wide.u32 	%rd169, %r1, 8;
	add.s64 	%rd168, %rd15, %rd169;
	// begin inline asm
	ld.global.nc.u64 %rd167, [%rd168];
	// end inline asm
	mov.b64 	%fd359, %rd167;
	add.s32 	%r449, %r1, 256;
$L__BB5_7:
	setp.ge.s32 	%p160, %r449, %r68;
	@%p160 bra 	$L__BB5_13;
	not.b32 	%r321, %r449;
	add.s32 	%r4, %r68, %r321;
	and.b32  	%r322, %r4, 768;
	setp.eq.s32 	%p161, %r322, 768;
	@%p161 bra 	$L__BB5_11;
	mul.wide.u32 	%rd170, %r449, 8;
	add.s64 	%rd202, %rd15, %rd170;
	shr.u32 	%r323, %r4, 8;
	add.s32 	%r324, %r323, 1;
	and.b32  	%r325, %r324, 3;
	neg.s32 	%r447, %r325;
$L__BB5_10:
	.pragma "nounroll";
	// begin inline asm
	ld.global.nc.u64 %rd171, [%rd202];
	// end inline asm
	mov.b64 	%fd272, %rd171;
	setp.lt.f64 	%p162, %fd359, %fd272;
	selp.f64 	%fd359, %fd272, %fd359, %p162;
	add.s32 	%r449, %r449, 256;
	add.s64 	%rd202, %rd202, 2048;
	add.s32 	%r447, %r447, 1;
	setp.ne.s32 	%p163, %r447, 0;
	@%p163 bra 	$L__BB5_10;
$L__BB5_11:
	setp.lt.u32 	%p164, %r4, 768;
	@%p164 bra 	$L__BB5_13;
$L__BB5_12:
	mul.wide.s32 	%rd181, %r449, 8;
	add.s64 	%rd174, %rd15, %rd181;
	// begin inline asm
	ld.global.nc.u64 %rd173, [%rd174];
	// end inline asm
	mov.b64 	%fd273, %rd173;
	setp.lt.f64 	%p165, %fd359, %fd273;
	selp.f64 	%fd274, %fd273, %fd359, %p165;
	add.s64 	%rd176, %rd174, 2048;
	// begin inline asm
	ld.global.nc.u64 %rd175, [%rd176];
	// end inline asm
	mov.b64 	%fd275, %rd175;
	setp.lt.f64 	%p166, %fd274, %fd275;
	selp.f64 	%fd276, %fd275, %fd274, %p166;
	add.s64 	%rd178, %rd174, 4096;
	// begin inline asm
	ld.global.nc.u64 %rd177, [%rd178];
	// end inline asm
	mov.b64 	%fd277, %rd177;
	setp.lt.f64 	%p167, %fd276, %fd277;
	selp.f64 	%fd278, %fd277, %fd276, %p167;
	add.s64 	%rd180, %rd174, 6144;
	// begin inline asm
	ld.global.nc.u64 %rd179, [%rd180];
	// end inline asm
	mov.b64 	%fd279, %rd179;
	setp.lt.f64 	%p168, %fd278, %fd279;
	selp.f64 	%fd359, %fd279, %fd278, %p168;
	add.s32 	%r449, %r449, 1024;
	setp.lt.s32 	%p169, %r449, %r68;
	@%p169 bra 	$L__BB5_12;
$L__BB5_13:
	setp.lt.s32 	%p170, %r68, 256;
	@%p170 bra 	$L__BB5_18;
	// begin inline asm
	mov.u32 %r389, %laneid;
	// end inline asm
	mov.b64 	%rd192, %fd359;
	mov.b64 	{%r391, %r396}, %rd192;
	mov.b32 	%r397, 1;
	mov.b32 	%r438, 31;
	mov.b32 	%r439, -1;
	// begin inline asm
	shfl.sync.down.b32 %r390, %r391, %r397, %r438, %r439;
	// end inline asm
	// begin inline asm
	shfl.sync.down.b32 %r395, %r396, %r397, %r438, %r439;
	// end inline asm
	mov.b64 	%rd193, {%r390, %r395};
	mov.b64 	%fd327, %rd193;
	setp.gt.s32 	%p198, %r389, 30;
	setp.lt.f64 	%p199, %fd359, %fd327;
	selp.f64 	%fd328, %fd327, %fd359, %p199;
	selp.f64 	%fd329, %fd359, %fd328, %p198;
	mov.b64 	%rd194, %fd329;
	mov.b64 	{%r401, %r406}, %rd194;
	mov.b32 	%r407, 2;
	// begin inline asm
	shfl.sync.down.b32 %r400, %r401, %r407, %r438, %r439;
	// end inline asm
	// begin inline asm
	shfl.sync.down.b32 %r405, %r406, %r407, %r438, %r439;
	// end inline asm
	mov.b64 	%rd195, {%r400, %r405};
	mov.b64 	%fd330, %rd195;
	setp.gt.s32 	%p200, %r389, 29;
	setp.lt.f64 	%p201, %fd329, %fd330;
	selp.f64 	%fd331, %fd330, %fd329, %p201;
	selp.f64 	%fd332, %fd329, %fd331, %p200;
	mov.b64 	%rd196, %fd332;
	mov.b64 	{%r411, %r416}, %rd196;
	mov.b32 	%r417, 4;
	// begin inline asm
	shfl.sync.down.b32 %r410, %r411, %r417, %r438, %r439;
	// end inline asm
	// begin inline asm
	shfl.sync.down.b32 %r415, %r416, %r417, %r438, %r439;
	// end inline asm
	mov.b64 	%rd197, {%r410, %r415};
	mov.b64 	%fd333, %rd197;
	setp.gt.s32 	%p202, %r389, 27;
	setp.lt.f64 	%p203, %fd332, %fd333;
	selp.f64 	%fd334, %fd333, %fd332, %p203;
	selp.f64 	%fd335, %fd332, %fd334, %p202;
	mov.b64 	%rd198, %fd335;
	mov.b64 	{%r421, %r426}, %rd198;
	mov.b32 	%r427, 8;
	// begin inline asm
	shfl.sync.down.b32 %r420, %r421, %r427, %r438, %r439;
	// end inline asm
	// begin inline asm
	shfl.sync.down.b32 %r425, %r426, %r427, %r438, %r439;
	// end inline asm
	mov.b64 	%rd199, {%r420, %r425};
	mov.b64 	%fd336, %rd199;
	setp.gt.s32 	%p204, %r389, 23;
	setp.lt.f64 	%p205, %fd335, %fd336;
	selp.f64 	%fd337, %fd336, %fd335, %p205;
	selp.f64 	%fd338, %fd335, %fd337, %p204;
	mov.b64 	%rd200, %fd338;
	mov.b64 	{%r431, %r436}, %rd200;
	mov.b32 	%r437, 16;
	// begin inline asm
	shfl.sync.down.b32 %r430, %r431, %r437, %r438, %r439;
	// end inline asm
	// begin inline asm
	shfl.sync.down.b32 %r435, %r436, %r437, %r438, %r439;
	// end inline asm
	mov.b64 	%rd201, {%r430, %r435};
	mov.b64 	%fd339, %rd201;
	setp.gt.s32 	%p206, %r389, 15;
	setp.lt.f64 	%p207, %fd338, %fd339;
	selp.f64 	%fd10, %fd339, %fd338, %p207;
	selp.f64 	%fd380, %fd338, %fd10, %p206;
	setp.ne.s32 	%p208, %r389, 0;
	@%p208 bra 	$L__BB5_16;
	shr.u32 	%r440, %r1, 2;
	and.b32  	%r441, %r440, 248;
	mov.u32 	%r442, _ZZN3cub18CUB_300001_SM_10006detail6reduce28DeviceReduceSingleTileKernelINS2_10policy_hubIdjN4cuda3__47maximumIvEEE10Policy1000EPdSB_iS8_ddNS5_3std3__410__identityEEEvT0_T1_T2_T3_T4_T6_E12temp_storage;
	add.s32 	%r443, %r442, %r441;
	st.shared.f64 	[%r443+8], %fd10;
$L__BB5_16:
	bar.sync 	0;
	setp.ne.s32 	%p209, %r1, 0;
	@%p209 bra 	$L__BB5_72;
	ld.shared.f64 	%fd340, [_ZZN3cub18CUB_300001_SM_10006detail6reduce28DeviceReduceSingleTileKernelINS2_10policy_hubIdjN4cuda3__47maximumIvEEE10Policy1000EPdSB_iS8_ddNS5_3std3__410__identityEEEvT0_T1_T2_T3_T4_T6_E12temp_storage+16];
	setp.lt.f64 	%p210, %fd380, %fd340;
	selp.f64 	%fd341, %fd340, %fd380, %p210;
	ld.shared.f64 	%fd342, [_ZZN3cub18CUB_300001_SM_10006detail6reduce28DeviceReduceSingleTileKernelINS2_10policy_hubIdjN4cuda3__47maximumIvEEE10Policy1000EPdSB_iS8_ddNS5_3std3__410__identityEEEvT0_T1_T2_T3_T4_T6_E12temp_storage+24];
	setp.lt.f64 	%p211, %fd341, %fd342;
	selp.f64 	%fd343, %fd342, %fd341, %p211;
	ld.shared.f64 	%fd344, [_ZZN3cub18CUB_300001_SM_10006detail6reduce28DeviceReduceSingleTileKernelINS2_10policy_hubIdjN4cuda3__47maximumIvEEE10Policy1000EPdSB_iS8_ddNS5_3std3__410__identityEEEvT0_T1_T2_T3_T4_T6_E12temp_storage+32];
	setp.lt.f64 	%p212, %fd343, %fd344;
	selp.f64 	%fd345, %fd344, %fd343, %p212;
	ld.shared.f64 	%fd346, [_ZZN3cub18CUB_300001_SM_10006detail6reduce28DeviceReduceSingleTileKernelINS2_10policy_hubIdjN4cuda3__47maximumIvEEE10Policy1000EPdSB_iS8_ddNS5_3std3__410__identityEEEvT0_T1_T2_T3_T4_T6_E12temp_storage+40];
	setp.lt.f64 	%p213, %fd345, %fd346;
	selp.f64 	%fd347, %fd346, %fd345, %p213;
	ld.shared.f64 	%fd348, [_ZZN3cub18CUB_300001_SM_10006detail6reduce28DeviceReduceSingleTileKernelINS2_10policy_hubIdjN4cuda3__47maximumIvEEE10Policy1000EPdSB_iS8_ddNS5_3std3__410__identityEEEvT0_T1_T2_T3_T4_T6_E12temp_storage+48];
	setp.lt.f64 	%p214, %fd347, %fd348;
	selp.f64 	%fd349, %fd348, %fd347, %p214;
	ld.shared.f64 	%fd350, [_ZZN3cub18CUB_300001_SM_10006detail6reduce28DeviceReduceSingleTileKernelINS2_10policy_hubIdjN4cuda3__47maximumIvEEE10Policy1000EPdSB_iS8_ddNS5_3std3__410__identityEEEvT0_T1_T2_T3_T4_T6_E12temp_storage+56];
	setp.lt.f64 	%p215, %fd349, %fd350;
	selp.f64 	%fd351, %fd350, %fd349, %p215;
	ld.shared.f64 	%fd352, [_ZZN3cub18CUB_300001_SM_10006detail6reduce28DeviceReduceSingleTileKernelINS2_10policy_hubIdjN4cuda3__47maximumIvEEE10Policy1000EPdSB_iS8_ddNS5_3std3__410__identityEEEvT0_T1_T2_T3_T4_T6_E12temp_storage+64];
	setp.lt.f64 	%p216, %fd351, %fd352;
	selp.f64 	%fd380, %fd352, %fd351, %p216;
	bra.uni 	$L__BB5_72;
$L__BB5_18:
	// begin inline asm
	mov.u32 %r326, %laneid;
	// end inline asm
	and.b32  	%r377, %r1, 992;
	add.s32 	%r378, %r377, 32;
	setp.gt.s32 	%p171, %r378, %r68;
	not.b32 	%r379, %r377;
	add.s32 	%r380, %r68, %r379;
	selp.b32 	%r375, %r380, 31, %p171;
	mov.b64 	%rd182, %fd359;
	mov.b64 	{%r328, %r333}, %rd182;
	mov.b32 	%r334, 1;
	mov.b32 	%r376, -1;
	// begin inline asm
	shfl.sync.down.b32 %r327, %r328, %r334, %r375, %r376;
	// end inline asm
	// begin inline asm
	shfl.sync.down.b32 %r332, %r333, %r334, %r375, %r376;
	// end inline asm
	mov.b64 	%rd183, {%r327, %r332};
	mov.b64 	%fd280, %rd183;
	setp.lt.s32 	%p172, %r326, %r375;
	setp.lt.f64 	%p173, %fd359, %fd280;
	selp.f64 	%fd281, %fd280, %fd359, %p173;
	selp.f64 	%fd282, %fd281, %fd359, %p172;
	mov.b64 	%rd184, %fd282;
	mov.b64 	{%r338, %r343}, %rd184;
	mov.b32 	%r344, 2;
	// begin inline asm
	shfl.sync.down.b32 %r337, %r338, %r344, %r375, %r376;
	// end inline asm
	// begin inline asm
	shfl.sync.down.b32 %r342, %r343, %r344, %r375, %r376;
	// end inline asm
	mov.b64 	%rd185, {%r337, %r342};
	mov.b64 	%fd283, %rd185;
	add.s32 	%r381, %r326, 2;
	setp.gt.s32 	%p174, %r381, %r375;
	setp.lt.f64 	%p175, %fd282, %fd283;
	selp.f64 	%fd284, %fd283, %fd282, %p175;
	selp.f64 	%fd285, %fd282, %fd284, %p174;
	mov.b64 	%rd186, %fd285;
	mov.b64 	{%r348, %r353}, %rd186;
	mov.b32 	%r354, 4;
	// begin inline asm
	shfl.sync.down.b32 %r347, %r348, %r354, %r375, %r376;
	// end inline asm
	// begin inline asm
	shfl.sync.down.b32 %r352, %r353, %r354, %r375, %r376;
	// end inline asm
	mov.b64 	%rd187, {%r347, %r352};
	mov.b64 	%fd286, %rd187;
	add.s32 	%r382, %r326, 4;
	setp.gt.s32 	%p176, %r382, %r375;
	setp.lt.f64 	%p177, %fd285, %fd286;
	selp.f64 	%fd287, %fd286, %fd285, %p177;
	selp.f64 	%fd288, %fd285, %fd287, %p176;
	mov.b64 	%rd188, %fd288;
	mov.b64 	{%r358, %r363}, %rd188;
	mov.b32 	%r364, 8;
	// begin inline asm
	shfl.sync.down.b32 %r357, %r358, %r364, %r375, %r376;
	// end inline asm
	// begin inline asm
	shfl.sync.down.b32 %r362, %r363, %r364, %r375, %r376;
	// end inline asm
	mov.b64 	%rd189, {%r357, %r362};
	mov.b64 	%fd289, %rd189;
	add.s32 	%r383, %r326, 8;
	setp.gt.s32 	%p178, %r383, %r375;
	setp.lt.f64 	%p179, %fd288, %fd289;
	selp.f64 	%fd290, %fd289, %fd288, %p179;
	selp.f64 	%fd291, %fd288, %fd290, %p178;
	mov.b64 	%rd190, %fd291;
	mov.b64 	{%r368, %r373}, %rd190;
	mov.b32 	%r374, 16;
	// begin inline asm
	shfl.sync.down.b32 %r367, %r368, %r374, %r375, %r376;
	// end inline asm
	// begin inline asm
	shfl.sync.down.b32 %r372, %r373, %r374, %r375, %r376;
	// end inline asm
	mov.b64 	%rd191, {%r367, %r372};
	mov.b64 	%fd292, %rd191;
	add.s32 	%r384, %r326, 16;
	setp.gt.s32 	%p180, %r384, %r375;
	setp.lt.f64 	%p181, %fd291, %fd292;
	selp.f64 	%fd293, %fd292, %fd291, %p181;
	selp.f64 	%fd380, %fd291, %fd293, %p180;
	setp.ne.s32 	%p182, %r326, 0;
	@%p182 bra 	$L__BB5_20;
	shr.u32 	%r385, %r1, 2;
	and.b32  	%r386, %r385, 248;
	mov.u32 	%r387, _ZZN3cub18CUB_300001_SM_10006detail6reduce28DeviceReduceSingleTileKernelINS2_10policy_hubIdjN4cuda3__47maximumIvEEE10Policy1000EPdSB_iS8_ddNS5_3std3__410__identityEEEvT0_T1_T2_T3_T4_T6_E12temp_storage;
	add.s32 	%r388, %r387, %r386;
	st.shared.f64 	[%r388+8], %fd380;
$L__BB5_20:
	bar.sync 	0;
	setp.ne.s32 	%p183, %r1, 0;
	@%p183 bra 	$L__BB5_72;
	setp.gt.s32 	%p184, %r68, 32;
	ld.shared.f64 	%fd294, [_ZZN3cub18CUB_300001_SM_10006detail6reduce28DeviceReduceSingleTileKernelINS2_10policy_hubIdjN4cuda3__47maximumIvEEE10Policy1000EPdSB_iS8_ddNS5_3std3__410__identityEEEvT0_T1_T2_T3_T4_T6_E12temp_storage+16];
	setp.lt.f64 	%p185, %fd380, %fd294;
	selp.f64 	%fd296, %fd294, %fd380, %p185;
	selp.f64 	%fd297, %fd296, %fd380, %p184;
	setp.gt.s32 	%p186, %r68, 64;
	ld.shared.f64 	%fd299, [_ZZN3cub18CUB_300001_SM_10006detail6reduce28DeviceReduceSingleTileKernelINS2_10policy_hubIdjN4cuda3__47maximumIvEEE10Policy1000EPdSB_iS8_ddNS5_3std3__410__identityEEEvT0_T1_T2_T3_T4_T6_E12temp_storage+24];
	setp.lt.f64 	%p187, %fd297, %fd299;
	selp.f64 	%fd301, %fd299, %fd297, %p187;
	selp.f64 	%fd302, %fd301, %fd297, %p186;
	setp.gt.s32 	%p188, %r68, 96;
	ld.shared.f64 	%fd304, [_ZZN3cub18CUB_300001_SM_10006detail6reduce28DeviceReduceSingleTileKernelINS2_10policy_hubIdjN4cuda3__47maximumIvEEE10Policy1000EPdSB_iS8_ddNS5_3std3__410__identityEEEvT0_T1_T2_T3_T4_T6_E12temp_storage+32];
	setp.lt.f64 	%p189, %fd302, %fd304;
	selp.f64 	%fd306, %fd304, %fd302, %p189;
	selp.f64 	%fd307, %fd306, %fd302, %p188;
	setp.gt.s32 	%p190, %r68, 128;
	ld.shared.f64 	%fd309, [_ZZN3cub18CUB_300001_SM_10006detail6reduce28DeviceReduceSingleTileKernelINS2_10policy_hubIdjN4cuda3__47maximumIvEEE10Policy1000EPdSB_iS8_ddNS5_3std3__410__identityEEEvT0_T1_T2_T3_T4_T6_E12temp_storage+40];
	setp.lt.f64 	%p191, %fd307, %fd309;
	selp.f64 	%fd311, %fd309, %fd307, %p191;
	selp.f64 	%fd312, %fd311, %fd307, %p190;
	setp.gt.s32 	%p192, %r68, 160;
	ld.shared.f64 	%fd314, [_ZZN3cub18CUB_300001_SM_10006detail6reduce28DeviceReduceSingleTileKernelINS2_10policy_hubIdjN4cuda3__47maximumIvEEE10Policy1000EPdSB_iS8_ddNS5_3std3__410__identityEEEvT0_T1_T2_T3_T4_T6_E12temp_storage+48];
	setp.lt.f64 	%p193, %fd312, %fd314;
	selp.f64 	%fd316, %fd314, %fd312, %p193;
	selp.f64 	%fd317, %fd316, %fd312, %p192;
	setp.gt.s32 	%p194, %r68, 192;
	ld.shared.f64 	%fd319, [_ZZN3cub18CUB_300001_SM_10006detail6reduce28DeviceReduceSingleTileKernelINS2_10policy_hubIdjN4cuda3__47maximumIvEEE10Policy1000EPdSB_iS8_ddNS5_3std3__410__identityEEEvT0_T1_T2_T3_T4_T6_E12temp_storage+56];
	setp.lt.f64 	%p195, %fd317, %fd319;
	selp.f64 	%fd321, %fd319, %fd317, %p195;
	selp.f64 	%fd322, %fd321, %fd317, %p194;
	setp.gt.s32 	%p196, %r68, 224;
	ld.shared.f64 	%fd324, [_ZZN3cub18CUB_300001_SM_10006detail6reduce28DeviceReduceSingleTileKernelINS2_10policy_hubIdjN4cuda3__47maximumIvEEE10Policy1000EPdSB_iS8_ddNS5_3std3__410__identityEEEvT0_T1_T2_T3_T4_T6_E12temp_storage+64];
	setp.lt.f64 	%p197, %fd322, %fd324;
	selp.f64 	%fd326, %fd324, %fd322, %p197;
	selp.f64 	%fd380, %fd326, %fd322, %p196;
	bra.uni 	$L__BB5_72;
$L__BB5_22:
	mov.u32 	%r13, %tid.x;
	shl.b32 	%r14, %r13, 2;
	mul.wide.u32 	%rd126, %r14, 8;
	add.s64 	%rd116, %rd15, %rd126;
	// begin inline asm
	ld.global.nc.v2.u64 {%rd114, %rd115}, [%rd116];
	// end inline asm
	add.s64 	%rd119, %rd116, 16;
	// begin inline asm
	ld.global.nc.v2.u64 {%rd117, %rd118}, [%rd119];
	// end inline asm
	mov.b64 	%fd206, %rd114;
	mov.b64 	%fd207, %rd115;
	mov.b64 	%fd208, %rd117;
	mov.b64 	%fd209, %rd118;
	add.s64 	%rd122, %rd116, 8192;
	// begin inline asm
	ld.global.nc.v2.u64 {%rd120, %rd121}, [%rd122];
	// end inline asm
	add.s64 	%rd125, %rd116, 8208;
	// begin inline asm
	ld.global.nc.v2.u64 {%rd123, %rd124}, [%rd125];
	// end inline asm
	mov.b64 	%fd210, %rd120;
	mov.b64 	%fd211, %rd121;
	mov.b64 	%fd212, %rd123;
	mov.b64 	%fd213, %rd124;
	setp.lt.f64 	%p111, %fd206, %fd207;
	selp.f64 	%fd214, %fd207, %fd206, %p111;
	setp.lt.f64 	%p112, %fd214, %fd208;
	selp.f64 	%fd215, %fd208, %fd214, %p112;
	setp.lt.f64 	%p113, %fd215, %fd209;
	selp.f64 	%fd216, %fd209, %fd215, %p113;
	setp.lt.f64 	%p114, %fd216, %fd210;
	selp.f64 	%fd217, %fd210, %fd216, %p114;
	setp.lt.f64 	%p115, %fd217, %fd211;
	selp.f64 	%fd218, %fd211, %fd217, %p115;
	setp.lt.f64 	%p116, %fd218, %fd212;
	selp.f64 	%fd219, %fd212, %fd218, %p116;
	setp.lt.f64 	%p117, %fd219, %fd213;
	selp.f64 	%fd366, %fd213, %fd219, %p117;
	setp.lt.u32 	%p118, %r68, 4096;
	mov.b32 	%r452, 2048;
	@%p118 bra 	$L__BB5_26;
	add.s32 	%r15, %r68, -2048;
	mov.b32 	%r452, 2048;
$L__BB5_24:
	add.s32 	%r258, %r452, %r14;
	mul.wide.u32 	%rd139, %r258, 8;
	add.s64 	%rd129, %rd15, %rd139;
	// begin inline asm
	ld.global.nc.v2.u64 {%rd127, %rd128}, [%rd129];
	// end inline asm
	add.s64 	%rd132, %rd129, 16;
	// begin inline asm
	ld.global.nc.v2.u64 {%rd130, %rd131}, [%rd132];
	// end inline asm
	mov.b64 	%fd220, %rd127;
	mov.b64 	%fd221, %rd128;
	mov.b64 	%fd222, %rd130;
	mov.b64 	%fd223, %rd131;
	add.s64 	%rd135, %rd129, 8192;
	// begin inline asm
	ld.global.nc.v2.u64 {%rd133, %rd134}, [%rd135];
	// end inline asm
	add.s64 	%rd138, %rd129, 8208;
	// begin inline asm
	ld.global.nc.v2.u64 {%rd136, %rd137}, [%rd138];
	// end inline asm
	mov.b64 	%fd224, %rd133;
	mov.b64 	%fd225, %rd134;
	mov.b64 	%fd226, %rd136;
	mov.b64 	%fd227, %rd137;
	setp.lt.f64 	%p119, %fd366, %fd220;
	selp.f64 	%fd228, %fd220, %fd366, %p119;
	setp.lt.f64 	%p120, %fd228, %fd221;
	selp.f64 	%fd229, %fd221, %fd228, %p120;
	setp.lt.f64 	%p121, %fd229, %fd222;
	selp.f64 	%fd230, %fd222, %fd229, %p121;
	setp.lt.f64 	%p122, %fd230, %fd223;
	selp.f64 	%fd231, %fd223, %fd230, %p122;
	setp.lt.f64 	%p123, %fd231, %fd224;
	selp.f64 	%fd232, %fd224, %fd231, %p123;
	setp.lt.f64 	%p124, %fd232, %fd225;
	selp.f64 	%fd233, %fd225, %fd232, %p124;
	setp.lt.f64 	%p125, %fd233, %fd226;
	selp.f64 	%fd234, %fd226, %fd233, %p125;
	setp.lt.f64 	%p126, %fd234, %fd227;
	selp.f64 	%fd366, %fd227, %fd234, %p126;
	sub.s32 	%r259, %r68, %r452;
	setp.lt.s32 	%p127, %r259, 2048;
	@%p127 bra 	$L__BB5_34;
	add.s32 	%r452, %r452, 2048;
	setp.le.s32 	%p128, %r452, %r15;
	@%p128 bra 	$L__BB5_24;
$L__BB5_26:
	setp.le.s32 	%p129, %r68, %r452;
	@%p129 bra 	$L__BB5_34;
	sub.s32 	%r19, %r68, %r452;
	setp.ge.s32 	%p130, %r13, %r19;
	@%p130 bra 	$L__BB5_34;
	not.b32 	%r260, %r13;
	add.s32 	%r261, %r68, %r260;
	sub.s32 	%r20, %r261, %r452;
	and.b32  	%r262, %r20, 768;
	setp.eq.s32 	%p131, %r262, 768;
	mov.u32 	%r456, %r13;
	@%p131 bra 	$L__BB5_31;
	add.s32 	%r454, %r13, %r452;
	shr.u32 	%r263, %r20, 8;
	add.s32 	%r264, %r263, 1;
	and.b32  	%r265, %r264, 3;
	neg.s32 	%r453, %r265;
	mov.u32 	%r456, %r13;
$L__BB5_30:
	.pragma "nounroll";
	mul.wide.u32 	%rd142, %r454, 8;
	add.s64 	%rd141, %rd15, %rd142;
	// begin inline asm
	ld.global.nc.u64 %rd140, [%rd141];
	// end inline asm
	mov.b64 	%fd236, %rd140;
	setp.lt.f64 	%p132, %fd366, %fd236;
	selp.f64 	%fd366, %fd236, %fd366, %p132;
	add.s32 	%r456, %r456, 256;
	add.s32 	%r454, %r454, 256;
	add.s32 	%r453, %r453, 1;
	setp.ne.s32 	%p133, %r453, 0;
	@%p133 bra 	$L__BB5_30;
$L__BB5_31:
	setp.lt.u32 	%p134, %r20, 768;
	@%p134 bra 	$L__BB5_34;
	cvt.u64.u32 	%rd143, %r456;
	cvt.u64.u32 	%rd144, %r452;
	add.s64 	%rd145, %rd143, %rd144;
	shl.b64 	%rd146, %rd145, 3;
	add.s64 	%rd147, %rd146, %rd15;
	add.s64 	%rd203, %rd147, 4096;
	add.s32 	%r457, %r456, %r452;
$L__BB5_33:
	mul.wide.u32 	%rd156, %r457, 8;
	add.s64 	%rd149, %rd15, %rd156;
	// begin inline asm
	ld.global.nc.u64 %rd148, [%rd149];
	// end inline asm
	mov.b64 	%fd237, %rd148;
	setp.lt.f64 	%p135, %fd366, %fd237;
	selp.f64 	%fd238, %fd237, %fd366, %p135;
	add.s64 	%rd151, %rd203, -2048;
	// begin inline asm
	ld.global.nc.u64 %rd150, [%rd151];
	// end inline asm
	mov.b64 	%fd239, %rd150;
	setp.lt.f64 	%p136, %fd238, %fd239;
	selp.f64 	%fd240, %fd239, %fd238, %p136;
	// begin inline asm
	ld.global.nc.u64 %rd152, [%rd203];
	// end inline asm
	mov.b64 	%fd241, %rd152;
	setp.lt.f64 	%p137, %fd240, %fd241;
	selp.f64 	%fd242, %fd241, %fd240, %p137;
	add.s64 	%rd155, %rd203, 2048;
	// begin inline asm
	ld.global.nc.u64 %rd154, [%rd155];
	// end inline asm
	mov.b64 	%fd243, %rd154;
	setp.lt.f64 	%p138, %fd242, %fd243;
	selp.f64 	%fd366, %fd243, %fd242, %p138;
	add.s32 	%r456, %r456, 1024;
	add.s64 	%rd203, %rd203, 8192;
	add.s32 	%r457, %r457, 1024;
	setp.lt.s32 	%p139, %r456, %r19;
	@%p139 bra 	$L__BB5_33;
$L__BB5_34:
	// begin inline asm
	mov.u32 %r266, %laneid;
	// end inline asm
	mov.b64 	%rd157, %fd366;
	mov.b64 	{%r268, %r273}, %rd157;
	mov.b32 	%r274, 1;
	mov.b32 	%r315, 31;
	mov.b32 	%r316, -1;
	// begin inline asm
	shfl.sync.down.b32 %r267, %r268, %r274, %r315, %r316;
	// end inline asm
	// begin inline asm
	shfl.sync.down.b32 %r272, %r273, %r274, %r315, %r316;
	// end inline asm
	mov.b64 	%rd158, {%r267, %r272};
	mov.b64 	%fd244, %rd158;
	setp.gt.s32 	%p140, %r266, 30;
	setp.lt.f64 	%p141, %fd366, %fd244;
	selp.f64 	%fd245, %fd244, %fd366, %p141;
	selp.f64 	%fd246, %fd366, %fd245, %p140;
	mov.b64 	%rd159, %fd246;
	mov.b64 	{%r278, %r283}, %rd159;
	mov.b32 	%r284, 2;
	// begin inline asm
	shfl.sync.down.b32 %r277, %r278, %r284, %r315, %r316;
	// end inline asm
	// begin inline asm
	shfl.sync.down.b32 %r282, %r283, %r284, %r315, %r316;
	// end inline asm
	mov.b64 	%rd160, {%r277, %r282};
	mov.b64 	%fd247, %rd160;
	setp.gt.s32 	%p142, %r266, 29;
	setp.lt.f64 	%p143, %fd246, %fd247;
	selp.f64 	%fd248, %fd247, %fd246, %p143;
	selp.f64 	%fd249, %fd246, %fd248, %p142;
	mov.b64 	%rd161, %fd249;
	mov.b64 	{%r288, %r293}, %rd161;
	mov.b32 	%r294, 4;
	// begin inline asm
	shfl.sync.down.b32 %r287, %r288, %r294, %r315, %r316;
	// end inline asm
	// begin inline asm
	shfl.sync.down.b32 %r292, %r293, %r294, %r315, %r316;
	// end inline asm
	mov.b64 	%rd162, {%r287, %r292};
	mov.b64 	%fd250, %rd162;
	setp.gt.s32 	%p144, %r266, 27;
	setp.lt.f64 	%p145, %fd249, %fd250;
	selp.f64 	%fd251, %fd250, %fd249, %p145;
	selp.f64 	%fd252, %fd249, %fd251, %p144;
	mov.b64 	%rd163, %fd252;
	mov.b64 	{%r298, %r303}, %rd163;
	mov.b32 	%r304, 8;
	// begin inline asm
	shfl.sync.down.b32 %r297, %r298, %r304, %r315, %r316;
	// end inline asm
	// begin inline asm
	shfl.sync.down.b32 %r302, %r303, %r304, %r315, %r316;
	// end inline asm
	mov.b64 	%rd164, {%r297, %r302};
	mov.b64 	%fd253, %rd164;
	setp.gt.s32 	%p146, %r266, 23;
	setp.lt.f64 	%p147, %fd252, %fd253;
	selp.f64 	%fd254, %fd253, %fd252, %p147;
	selp.f64 	%fd255, %fd252, %fd254, %p146;
	mov.b64 	%rd165, %fd255;
	mov.b64 	{%r308, %r313}, %rd165;
	mov.b32 	%r314, 16;
	// begin inline asm
	shfl.sync.down.b32 %r307, %r308, %r314, %r315, %r316;
	// end inline asm
	// begin inline asm
	shfl.sync.down.b32 %r312, %r313, %r314, %r315, %r316;
	// end inline asm
	mov.b64 	%rd166, {%r307, %r312};
	mov.b64 	%fd256, %rd166;
	setp.gt.s32 	%p148, %r266, 15;
	setp.lt.f64 	%p149, %fd255, %fd256;
	selp.f64 	%fd26, %fd256, %fd255, %p149;
	selp.f64 	%fd380, %fd255, %fd26, %p148;
	setp.ne.s32 	%p150, %r266, 0;
	@%p150 bra 	$L__BB5_36;
	shr.u32 	%r317, %r13, 2;
	and.b32  	%r318, %r317, 248;
	mov.u32 	%r319, _ZZN3cub18CUB_300001_SM_10006detail6reduce28DeviceReduceSingleTileKernelINS2_10policy_hubIdjN4cuda3__47maximumIvEEE10Policy1000EPdSB_iS8_ddNS5_3std3__410__identityEEEvT0_T1_T2_T3_T4_T6_E12temp_storage;
	add.s32 	%r320, %r319, %r318;
	st.shared.f64 	[%r320+8], %fd26;
$L__BB5_36:
	bar.sync 	0;
	setp.ne.s32 	%p151, %r13, 0;
	@%p151 bra 	$L__BB5_72;
	ld.shared.f64 	%fd257, [_ZZN3cub18CUB_300001_SM_10006detail6reduce28DeviceReduceSingleTileKernelINS2_10policy_hubIdjN4cuda3__47maximumIvEEE10Policy1000EPdSB_iS8_ddNS5_3std3__410__identityEEEvT0_T1_T2_T3_T4_T6_E12temp_storage+16];
	setp.lt.f64 	%p152, %fd380, %fd257;
	selp.f64 	%fd258, %fd257, %fd380, %p152;
	ld.shared.f64 	%fd259, [_ZZN3cub18CUB_300001_SM_10006detail6reduce28DeviceReduceSingleTileKernelINS2_10policy_hubIdjN4cuda3__47maximumIvEEE10Policy1000EPdSB_iS8_ddNS5_3std3__410__identityEEEvT0_T1_T2_T3_T4_T6_E12temp_storage+24];
	setp.lt.f64 	%p153, %fd258, %fd259;
	selp.f64 	%fd260, %fd259, %fd258, %p153;
	ld.shared.f64 	%fd261, [_ZZN3cub18CUB_300001_SM_10006detail6reduce28DeviceReduceSingleTileKernelINS2_10policy_hubIdjN4cuda3__47maximumIvEEE10Policy1000EPdSB_iS8_ddNS5_3std3__410__identityEEEvT0_T1_T2_T3_T4_T6_E12temp_storage+32];
	setp.lt.f64 	%p154, %fd260, %fd261;
	selp.f64 	%fd262, %fd261, %fd260, %p154;
	ld.shared.f64 	%fd263, [_ZZN3cub18CUB_300001_SM_10006detail6reduce28DeviceReduceSingleTileKernelINS2_10policy_hubIdjN4cuda3__47maximumIvEEE10Policy1000EPdSB_iS8_ddNS5_3std3__410__identityEEEvT0_T1_T2_T3_T4_T6_E12temp_storage+40];
	setp.lt.f64 	%p155, %fd262, %fd263;
	selp.f64 	%fd264, %fd263, %fd262, %p155;
	ld.shared.f64 	%fd265, [_ZZN3cub18CUB_300001_SM_10006detail6reduce28DeviceReduceSingleTileKernelINS2_10policy_hubIdjN4cuda3__47maximumIvEEE10Policy1000EPdSB_iS8_ddNS5_3std3__410__identityEEEvT0_T1_T2_T3_T4_T6_E12temp_storage+48];
	setp.lt.f64 	%p156, %fd264, %fd265;
	selp.f64 	%fd266, %fd265, %fd264, %p156;
	ld.shared.f64 	%fd267, [_ZZN3cub18CUB_300001_SM_10006detail6reduce28DeviceReduceSingleTileKernelINS2_10policy_hubIdjN4cuda3__47maximumIvEEE10Policy1000EPdSB_iS8_ddNS5_3std3__410__identityEEEvT0_T1_T2_T3_T4_T6_E12temp_storage+56];
	setp.lt.f64 	%p157, %fd266, %fd267;
	selp.f64 	%fd268, %fd267, %fd266, %p157;
	ld.shared.f64 	%fd269, [_ZZN3cub18CUB_300001_SM_10006detail6reduce28DeviceReduceSingleTileKernelINS2_10policy_hubIdjN4cuda3__47maximumIvEEE10Policy1000EPdSB_iS8_ddNS5_3std3__410__identityEEEvT0_T1_T2_T3_T4_T6_E12temp_storage+64];
	setp.lt.f64 	%p158, %fd268, %fd269;
	selp.f64 	%fd380, %fd269, %fd268, %p158;
	bra.uni 	$L__BB5_72;
$L__BB5_38:
	setp.gt.s32 	%p3, %r68, 2047;
	@%p3 bra 	$L__BB5_56;
	mov.u32 	%r35, %tid.x;
	setp.ge.s32 	%p52, %r35, %r68;
	mov.f64 	%fd372, 0d0000000000000000;
	mov.u32 	%r462, %r35;
	@%p52 bra 	$L__BB5_41;
	mul.wide.u32 	%rd81, %r35, 8;
	add.s64 	%rd80, %rd15, %rd81;
	// begin inline asm
	ld.global.nc.u64 %rd79, [%rd80];
	// end inline asm
	mov.b64 	%fd372, %rd79;
	add.s32 	%r462, %r35, 256;
$L__BB5_41:
	setp.ge.s32 	%p53, %r462, %r68;
	@%p53 bra 	$L__BB5_47;
	not.b32 	%r133, %r462;
	add.s32 	%r38, %r68, %r133;
	and.b32  	%r134, %r38, 768;
	setp.eq.s32 	%p54, %r134, 768;
	@%p54 bra 	$L__BB5_45;
	mul.wide.u32 	%rd82, %r462, 8;
	add.s64 	%rd204, %rd15, %rd82;
	shr.u32 	%r135, %r38, 8;
	add.s32 	%r136, %r135, 1;
	and.b32  	%r137, %r136, 3;
	neg.s32 	%r460, %r137;
$L__BB5_44:
	.pragma "nounroll";
	// begin inline asm
	ld.global.nc.u64 %rd83, [%rd204];
	// end inline asm
	mov.b64 	%fd125, %rd83;
	setp.lt.f64 	%p55, %fd372, %fd125;
	selp.f64 	%fd372, %fd125, %fd372, %p55;
	add.s32 	%r462, %r462, 256;
	add.s64 	%rd204, %rd204, 2048;
	add.s32 	%r460, %r460, 1;
	setp.ne.s32 	%p56, %r460, 0;
	@%p56 bra 	$L__BB5_44;
$L__BB5_45:
	setp.lt.u32 	%p57, %r38, 768;
	@%p57 bra 	$L__BB5_47;
$L__BB5_46:
	mul.wide.s32 	%rd93, %r462, 8;
	add.s64 	%rd86, %rd15, %rd93;
	// begin inline asm
	ld.global.nc.u64 %rd85, [%rd86];
	// end inline asm
	mov.b64 	%fd126, %rd85;
	setp.lt.f64 	%p58, %fd372, %fd126;
	selp.f64 	%fd127, %fd126, %fd372, %p58;
	add.s64 	%rd88, %rd86, 2048;
	// begin inline asm
	ld.global.nc.u64 %rd87, [%rd88];
	// end inline asm
	mov.b64 	%fd128, %rd87;
	setp.lt.f64 	%p59, %fd127, %fd128;
	selp.f64 	%fd129, %fd128, %fd127, %p59;
	add.s64 	%rd90, %rd86, 4096;
	// begin inline asm
	ld.global.nc.u64 %rd89, [%rd90];
	// end inline asm
	mov.b64 	%fd130, %rd89;
	setp.lt.f64 	%p60, %fd129, %fd130;
	selp.f64 	%fd131, %fd130, %fd129, %p60;
	add.s64 	%rd92, %rd86, 6144;
	// begin inline asm
	ld.global.nc.u64 %rd91, [%rd92];
	// end inline asm
	mov.b64 	%fd132, %rd91;
	setp.lt.f64 	%p61, %fd131, %fd132;
	selp.f64 	%fd372, %fd132, %fd131, %p61;
	add.s32 	%r462, %r462, 1024;
	setp.lt.s32 	%p62, %r462, %r68;
	@%p62 bra 	$L__BB5_46;
$L__BB5_47:
	setp.lt.s32 	%p63, %r68, 256;
	@%p63 bra 	$L__BB5_52;
	// begin inline asm
	mov.u32 %r201, %laneid;
	// end inline asm
	mov.b64 	%rd104, %fd372;
	mov.b64 	{%r203, %r208}, %rd104;
	mov.b32 	%r209, 1;
	mov.b32 	%r250, 31;
	mov.b32 	%r251, -1;
	// begin inline asm
	shfl.sync.down.b32 %r202, %r203, %r209, %r250, %r251;
	// end inline asm
	// begin inline asm
	shfl.sync.down.b32 %r207, %r208, %r209, %r250, %r251;
	// end inline asm
	mov.b64 	%rd105, {%r202, %r207};
	mov.b64 	%fd180, %rd105;
	setp.gt.s32 	%p91, %r201, 30;
	setp.lt.f64 	%p92, %fd372, %fd180;
	selp.f64 	%fd181, %fd180, %fd372, %p92;
	selp.f64 	%fd182, %fd372, %fd181, %p91;
	mov.b64 	%rd106, %fd182;
	mov.b64 	{%r213, %r218}, %rd106;
	mov.b32 	%r219, 2;
	// begin inline asm
	shfl.sync.down.b32 %r212, %r213, %r219, %r250, %r251;
	// end inline asm
	// begin inline asm
	shfl.sync.down.b32 %r217, %r218, %r219, %r250, %r251;
	// end inline asm
	mov.b64 	%rd107, {%r212, %r217};
	mov.b64 	%fd183, %rd107;
	setp.gt.s32 	%p93, %r201, 29;
	setp.lt.f64 	%p94, %fd182, %fd183;
	selp.f64 	%fd184, %fd183, %fd182, %p94;
	selp.f64 	%fd185, %fd182, %fd184, %p93;
	mov.b64 	%rd108, %fd185;
	mov.b64 	{%r223, %r228}, %rd108;
	mov.b32 	%r229, 4;
	// begin inline asm
	shfl.sync.down.b32 %r222, %r223, %r229, %r250, %r251;
	// end inline asm
	// begin inline asm
	shfl.sync.down.b32 %r227, %r228, %r229, %r250, %r251;
	// end inline asm
	mov.b64 	%rd109, {%r222, %r227};
	mov.b64 	%fd186, %rd109;
	setp.gt.s32 	%p95, %r201, 27;
	setp.lt.f64 	%p96, %fd185, %fd186;
	selp.f64 	%fd187, %fd186, %fd185, %p96;
	selp.f64 	%fd188, %fd185, %fd187, %p95;
	mov.b64 	%rd110, %fd188;
	mov.b64 	{%r233, %r238}, %rd110;
	mov.b32 	%r239, 8;
	// begin inline asm
	shfl.sync.down.b32 %r232, %r233, %r239, %r250, %r251;
	// end inline asm
	// begin inline asm
	shfl.sync.down.b32 %r237, %r238, %r239, %r250, %r251;
	// end inline asm
	mov.b64 	%rd111, {%r232, %r237};
	mov.b64 	%fd189, %rd111;
	setp.gt.s32 	%p97, %r201, 23;
	setp.lt.f64 	%p98, %fd188, %fd189;
	selp.f64 	%fd190, %fd189, %fd188, %p98;
	selp.f64 	%fd191, %fd188, %fd190, %p97;
	mov.b64 	%rd112, %fd191;
	mov.b64 	{%r243, %r248}, %rd112;
	mov.b32 	%r249, 16;
	// begin inline asm
	shfl.sync.down.b32 %r242, %r243, %r249, %r250, %r251;
	// end inline asm
	// begin inline asm
	shfl.sync.down.b32 %r247, %r248, %r249, %r250, %r251;
	// end inline asm
	mov.b64 	%rd113, {%r242, %r247};
	mov.b64 	%fd192, %rd113;
	setp.gt.s32 	%p99, %r201, 15;
	setp.lt.f64 	%p100, %fd191, %fd192;
	selp.f64 	%fd38, %fd192, %fd191, %p100;
	selp.f64 	%fd380, %fd191, %fd38, %p99;
	setp.ne.s32 	%p101, %r201, 0;
	@%p101 bra 	$L__BB5_50;
	shr.u32 	%r252, %r35, 2;
	and.b32  	%r253, %r252, 248;
	mov.u32 	%r254, _ZZN3cub18CUB_300001_SM_10006detail6reduce28DeviceReduceSingleTileKernelINS2_10policy_hubIdjN4cuda3__47maximumIvEEE10Policy1000EPdSB_iS8_ddNS5_3std3__410__identityEEEvT0_T1_T2_T3_T4_T6_E12temp_storage;
	add.s32 	%r255, %r254, %r253;
	st.shared.f64 	[%r255+8], %fd38;
$L__BB5_50:
	bar.sync 	0;
	setp.ne.s32 	%p102, %r35, 0;
	@%p102 bra 	$L__BB5_72;
	ld.shared.f64 	%fd193, [_ZZN3cub18CUB_300001_SM_10006detail6reduce28DeviceReduceSingleTileKernelINS2_10policy_hubIdjN4cuda3__47maximumIvEEE10Policy1000EPdSB_iS8_ddNS5_3std3__410__identityEEEvT0_T1_T2_T3_T4_T6_E12temp_storage+16];
	setp.lt.f64 	%p103, %fd380, %fd193;
	selp.f64 	%fd194, %fd193, %fd380, %p103;
	ld.shared.f64 	%fd195, [_ZZN3cub18CUB_300001_SM_10006detail6reduce28DeviceReduceSingleTileKernelINS2_10policy_hubIdjN4cuda3__47maximumIvEEE10Policy1000EPdSB_iS8_ddNS5_3std3__410__identityEEEvT0_T1_T2_T3_T4_T6_E12temp_storage+24];
	setp.lt.f64 	%p104, %fd194, %fd195;
	selp.f64 	%fd196, %fd195, %fd194, %p104;
	ld.shared.f64 	%fd197, [_ZZN3cub18CUB_300001_SM_10006detail6reduce28DeviceReduceSingleTileKernelINS2_10policy_hubIdjN4cuda3__47maximumIvEEE10Policy1000EPdSB_iS8_ddNS5_3std3__410__identityEEEvT0_T1_T2_T3_T4_T6_E12temp_storage+32];
	setp.lt.f64 	%p105, %fd196, %fd197;
	selp.f64 	%fd198, %fd197, %fd196, %p105;
	ld.shared.f64 	%fd199, [_ZZN3cub18CUB_300001_SM_10006detail6reduce28DeviceReduceSingleTileKernelINS2_10policy_hubIdjN4cuda3__47maximumIvEEE10Policy1000EPdSB_iS8_ddNS5_3std3__410__identityEEEvT0_T1_T2_T3_T4_T6_E12temp_storage+40];
	setp.lt.f64 	%p106, %fd198, %fd199;
	selp.f64 	%fd200, %fd199, %fd198, %p106;
	ld.shared.f64 	%fd201, [_ZZN3cub18CUB_300001_SM_10006detail6reduce28DeviceReduceSingleTileKernelINS2_10policy_hubIdjN4cuda3__47maximumIvEEE10Policy1000EPdSB_iS8_ddNS5_3std3__410__identityEEEvT0_T1_T2_T3_T4_T6_E12temp_storage+48];
	setp.lt.f64 	%p107, %fd200, %fd201;
	selp.f64 	%fd202, %fd201, %fd200, %p107;
	ld.shared.f64 	%fd203, [_ZZN3cub18CUB_300001_SM_10006detail6reduce28DeviceReduceSingleTileKernelINS2_10policy_hubIdjN4cuda3__47maximumIvEEE10Policy1000EPdSB_iS8_ddNS5_3std3__410__identityEEEvT0_T1_T2_T3_T4_T6_E12temp_storage+56];
	setp.lt.f64 	%p108, %fd202, %fd203;
	selp.f64 	%fd204, %fd203, %fd202, %p108;
	ld.shared.f64 	%fd205, [_ZZN3cub18CUB_300001_SM_10006detail6reduce28DeviceReduceSingleTileKernelINS2_10policy_hubIdjN4cuda3__47maximumIvEEE10Policy1000EPdSB_iS8_ddNS5_3std3__410__identityEEEvT0_T1_T2_T3_T4_T6_E12temp_storage+64];
	setp.lt.f64 	%p109, %fd204, %fd205;
	selp.f64 	%fd380, %fd205, %fd204, %p109;
	bra.uni 	$L__BB5_72;
$L__BB5_52:
	// begin inline asm
	mov.u32 %r138, %laneid;
	// end inline asm
	and.b32  	%r189, %r35, 992;
	add.s32 	%r190, %r189, 32;
	setp.gt.s32 	%p64, %r190, %r68;
	not.b32 	%r191, %r189;
	add.s32 	%r192, %r68, %r191;
	selp.b32 	%r187, %r192, 31, %p64;
	mov.b64 	%rd94, %fd372;
	mov.b64 	{%r140, %r145}, %rd94;
	mov.b32 	%r146, 1;
	mov.b32 	%r188, -1;
	// begin inline asm
	shfl.sync.down.b32 %r139, %r140, %r146, %r187, %r188;
	// end inline asm
	// begin inline asm
	shfl.sync.down.b32 %r144, %r145, %r146, %r187, %r188;
	// end inline asm
	mov.b64 	%rd95, {%r139, %r144};
	mov.b64 	%fd133, %rd95;
	setp.lt.s32 	%p65, %r138, %r187;
	setp.lt.f64 	%p66, %fd372, %fd133;
	selp.f64 	%fd134, %fd133, %fd372, %p66;
	selp.f64 	%fd135, %fd134, %fd372, %p65;
	mov.b64 	%rd96, %fd135;
	mov.b64 	{%r150, %r155}, %rd96;
	mov.b32 	%r156, 2;
	// begin inline asm
	shfl.sync.down.b32 %r149, %r150, %r156, %r187, %r188;
	// end inline asm
	// begin inline asm
	shfl.sync.down.b32 %r154, %r155, %r156, %r187, %r188;
	// end inline asm
	mov.b64 	%rd97, {%r149, %r154};
	mov.b64 	%fd136, %rd97;
	add.s32 	%r193, %r138, 2;
	setp.gt.s32 	%p67, %r193, %r187;
	setp.lt.f64 	%p68, %fd135, %fd136;
	selp.f64 	%fd137, %fd136, %fd135, %p68;
	selp.f64 	%fd138, %fd135, %fd137, %p67;
	mov.b64 	%rd98, %fd138;
	mov.b64 	{%r160, %r165}, %rd98;
	mov.b32 	%r166, 4;
	// begin inline asm
	shfl.sync.down.b32 %r159, %r160, %r166, %r187, %r188;
	// end inline asm
	// begin inline asm
	shfl.sync.down.b32 %r164, %r165, %r166, %r187, %r188;
	// end inline asm
	mov.b64 	%rd99, {%r159, %r164};
	mov.b64 	%fd139, %rd99;
	add.s32 	%r194, %r138, 4;
	setp.gt.s32 	%p69, %r194, %r187;
	setp.lt.f64 	%p70, %fd138, %fd139;
	selp.f64 	%fd140, %fd139, %fd138, %p70;
	selp.f64 	%fd141, %fd138, %fd140, %p69;
	mov.b64 	%rd100, %fd141;
	mov.b64 	{%r170, %r175}, %rd100;
	mov.b32 	%r176, 8;
	// begin inline asm
	shfl.sync.down.b32 %r169, %r170, %r176, %r187, %r188;
	// end inline asm
	// begin inline asm
	shfl.sync.down.b32 %r174, %r175, %r176, %r187, %r188;
	// end inline asm
	mov.b64 	%rd101, {%r169, %r174};
	mov.b64 	%fd142, %rd101;
	add.s32 	%r195, %r138, 8;
	setp.gt.s32 	%p71, %r195, %r187;
	setp.lt.f64 	%p72, %fd141, %fd142;
	selp.f64 	%fd143, %fd142, %fd141, %p72;
	selp.f64 	%fd144, %fd141, %fd143, %p71;
	mov.b64 	%rd102, %fd144;
	mov.b64 	{%r180, %r185}, %rd102;
	mov.b32 	%r186, 16;
	// begin inline asm
	shfl.sync.down.b32 %r179, %r180, %r186, %r187, %r188;
	// end inline asm
	// begin inline asm
	shfl.sync.down.b32 %r184, %r185, %r186, %r187, %r188;
	// end inline asm
	mov.b64 	%rd103, {%r179, %r184};
	mov.b64 	%fd145, %rd103;
	add.s32 	%r196, %r138, 16;
	setp.gt.s32 	%p73, %r196, %r187;
	setp.lt.f64 	%p74, %fd144, %fd145;
	selp.f64 	%fd146, %fd145, %fd144, %p74;
	selp.f64 	%fd380, %fd144, %fd146, %p73;
	setp.ne.s32 	%p75, %r138, 0;
	@%p75 bra 	$L__BB5_54;
	shr.u32 	%r197, %r35, 2;
	and.b32  	%r198, %r197, 248;
	mov.u32 	%r199, _ZZN3cub18CUB_300001_SM_10006detail6reduce28DeviceReduceSingleTileKernelINS2_10policy_hubIdjN4cuda3__47maximumIvEEE10Policy1000EPdSB_iS8_ddNS5_3std3__410__identityEEEvT0_T1_T2_T3_T4_T6_E12temp_storage;
	add.s32 	%r200, %r199, %r198;
	st.shared.f64 	[%r200+8], %fd380;
$L__BB5_54:
	bar.sync 	0;
	setp.ne.s32 	%p76, %r35, 0;
	@%p76 bra 	$L__BB5_72;
	setp.gt.s32 	%p77, %r68, 32;
	ld.shared.f64 	%fd147, [_ZZN3cub18CUB_300001_SM_10006detail6reduce28DeviceReduceSingleTileKernelINS2_10policy_hubIdjN4cuda3__47maximumIvEEE10Policy1000EPdSB_iS8_ddNS5_3std3__410__identityEEEvT0_T1_T2_T3_T4_T6_E12temp_storage+16];
	setp.lt.f64 	%p78, %fd380, %fd147;
	selp.f64 	%fd149, %fd147, %fd380, %p78;
	selp.f64 	%fd150, %fd149, %fd380, %p77;
	setp.gt.s32 	%p79, %r68, 64;
	ld.shared.f64 	%fd152, [_ZZN3cub18CUB_300001_SM_10006detail6reduce28DeviceReduceSingleTileKernelINS2_10policy_hubIdjN4cuda3__47maximumIvEEE10Policy1000EPdSB_iS8_ddNS5_3std3__410__identityEEEvT0_T1_T2_T3_T4_T6_E12temp_storage+24];
	setp.lt.f64 	%p80, %fd150, %fd152;
	selp.f64 	%fd154, %fd152, %fd150, %p80;
	selp.f64 	%fd155, %fd154, %fd150, %p79;
	setp.gt.s32 	%p81, %r68, 96;
	ld.shared.f64 	%fd157, [_ZZN3cub18CUB_300001_SM_10006detail6reduce28DeviceReduceSingleTileKernelINS2_10policy_hubIdjN4cuda3__47maximumIvEEE10Policy1000EPdSB_iS8_ddNS5_3std3__410__identityEEEvT0_T1_T2_T3_T4_T6_E12temp_storage+32];
	setp.lt.f64 	%p82, %fd155, %fd157;
	selp.f64 	%fd159, %fd157, %fd155, %p82;
	selp.f64 	%fd160, %fd159, %fd155, %p81;
	setp.gt.s32 	%p83, %r68, 128;
	ld.shared.f64 	%fd162, [_ZZN3cub18CUB_300001_SM_10006detail6reduce28DeviceReduceSingleTileKernelINS2_10policy_hubIdjN4cuda3__47maximumIvEEE10Policy1000EPdSB_iS8_ddNS5_3std3__410__identityEEEvT0_T1_T2_T3_T4_T6_E12temp_storage+40];
	setp.lt.f64 	%p84, %fd160, %fd162;
	selp.f64 	%fd164, %fd162, %fd160, %p84;
	selp.f64 	%fd165, %fd164, %fd160, %p83;
	setp.gt.s32 	%p85, %r68, 160;
	ld.shared.f64 	%fd167, [_ZZN3cub18CUB_300001_SM_10006detail6reduce28DeviceReduceSingleTileKernelINS2_10policy_hubIdjN4cuda3__47maximumIvEEE10Policy1000EPdSB_iS8_ddNS5_3std3__410__identityEEEvT0_T1_T2_T3_T4_T6_E12temp_storage+48];
	setp.lt.f64 	%p86, %fd165, %fd167;
	selp.f64 	%fd169, %fd167, %fd165, %p86;
	selp.f64 	%fd170, %fd169, %fd165, %p85;
	setp.gt.s32 	%p87, %r68, 192;
	ld.shared.f64 	%fd172, [_ZZN3cub18CUB_300001_SM_10006detail6reduce28DeviceReduceSingleTileKernelINS2_10policy_hubIdjN4cuda3__47maximumIvEEE10Policy1000EPdSB_iS8_ddNS5_3std3__410__identityEEEvT0_T1_T2_T3_T4_T6_E12temp_storage+56];
	setp.lt.f64 	%p88, %fd170, %fd172;
	selp.f64 	%fd174, %fd172, %fd170, %p88;
	selp.f64 	%fd175, %fd174, %fd170, %p87;
	setp.gt.s32 	%p89, %r68, 224;
	ld.shared.f64 	%fd177, [_ZZN3cub18CUB_300001_SM_10006detail6reduce28DeviceReduceSingleTileKernelINS2_10policy_hubIdjN4cuda3__47maximumIvEEE10Policy1000EPdSB_iS8_ddNS5_3std3__410__identityEEEvT0_T1_T2_T3_T4_T6_E12temp_storage+64];
	setp.lt.f64 	%p90, %fd175, %fd177;
	selp.f64 	%fd179, %fd177, %fd175, %p90;
	selp.f64 	%fd380, %fd179, %fd175, %p89;
	bra.uni 	$L__BB5_72;
$L__BB5_56:
	mov.u32 	%r47, %tid.x;
	mul.wide.u32 	%rd34, %r47, 8;
	add.s64 	%rd19, %rd15, %rd34;
	// begin inline asm
	ld.global.nc.u64 %rd18, [%rd19];
	// end inline asm
	mov.b64 	%fd59, %rd18;
	add.s64 	%rd21, %rd19, 2048;
	// begin inline asm
	ld.global.nc.u64 %rd20, [%rd21];
	// end inline asm
	mov.b64 	%fd60, %rd20;
	add.s64 	%rd23, %rd19, 4096;
	// begin inline asm
	ld.global.nc.u64 %rd22, [%rd23];
	// end inline asm
	mov.b64 	%fd61, %rd22;
	add.s64 	%rd25, %rd19, 6144;
	// begin inline asm
	ld.global.nc.u64 %rd24, [%rd25];
	// end inline asm
	mov.b64 	%fd62, %rd24;
	add.s64 	%rd27, %rd19, 8192;
	// begin inline asm
	ld.global.nc.u64 %rd26, [%rd27];
	// end inline asm
	mov.b64 	%fd63, %rd26;
	add.s64 	%rd29, %rd19, 10240;
	// begin inline asm
	ld.global.nc.u64 %rd28, [%rd29];
	// end inline asm
	mov.b64 	%fd64, %rd28;
	add.s64 	%rd31, %rd19, 12288;
	// begin inline asm
	ld.global.nc.u64 %rd30, [%rd31];
	// end inline asm
	mov.b64 	%fd65, %rd30;
	add.s64 	%rd33, %rd19, 14336;
	// begin inline asm
	ld.global.nc.u64 %rd32, [%rd33];
	// end inline asm
	mov.b64 	%fd66, %rd32;
	setp.lt.f64 	%p4, %fd59, %fd60;
	selp.f64 	%fd67, %fd60, %fd59, %p4;
	setp.lt.f64 	%p5, %fd67, %fd61;
	selp.f64 	%fd68, %fd61, %fd67, %p5;
	setp.lt.f64 	%p6, %fd68, %fd62;
	selp.f64 	%fd69, %fd62, %fd68, %p6;
	setp.lt.f64 	%p7, %fd69, %fd63;
	selp.f64 	%fd70, %fd63, %fd69, %p7;
	setp.lt.f64 	%p8, %fd70, %fd64;
	selp.f64 	%fd71, %fd64, %fd70, %p8;
	setp.lt.f64 	%p9, %fd71, %fd65;
	selp.f64 	%fd72, %fd65, %fd71, %p9;
	setp.lt.f64 	%p10, %fd72, %fd66;
	selp.f64 	%fd379, %fd66, %fd72, %p10;
	setp.lt.u32 	%p11, %r68, 4096;
	mov.b32 	%r465, 2048;
	@%p11 bra 	$L__BB5_60;
	add.s32 	%r48, %r68, -2048;
	mov.b32 	%r465, 2048;
$L__BB5_58:
	mul.wide.s32 	%rd51, %r465, 8;
	add.s64 	%rd36, %rd19, %rd51;
	// begin inline asm
	ld.global.nc.u64 %rd35, [%rd36];
	// end inline asm
	mov.b64 	%fd73, %rd35;
	add.s64 	%rd38, %rd36, 2048;
	// begin inline asm
	ld.global.nc.u64 %rd37, [%rd38];
	// end inline asm
	mov.b64 	%fd74, %rd37;
	add.s64 	%rd40, %rd36, 4096;
	// begin inline asm
	ld.global.nc.u64 %rd39, [%rd40];
	// end inline asm
	mov.b64 	%fd75, %rd39;
	add.s64 	%rd42, %rd36, 6144;
	// begin inline asm
	ld.global.nc.u64 %rd41, [%rd42];
	// end inline asm
	mov.b64 	%fd76, %rd41;
	add.s64 	%rd44, %rd36, 8192;
	// begin inline asm
	ld.global.nc.u64 %rd43, [%rd44];
	// end inline asm
	mov.b64 	%fd77, %rd43;
	add.s64 	%rd46, %rd36, 10240;
	// begin inline asm
	ld.global.nc.u64 %rd45, [%rd46];
	// end inline asm
	mov.b64 	%fd78, %rd45;
	add.s64 	%rd48, %rd36, 12288;
	// begin inline asm
	ld.global.nc.u64 %rd47, [%rd48];
	// end inline asm
	mov.b64 	%fd79, %rd47;
	add.s64 	%rd50, %rd36, 14336;
	// begin inline asm
	ld.global.nc.u64 %rd49, [%rd50];
	// end inline asm
	mov.b64 	%fd80, %rd49;
	setp.lt.f64 	%p12, %fd379, %fd73;
	selp.f64 	%fd81, %fd73, %fd379, %p12;
	setp.lt.f64 	%p13, %fd81, %fd74;
	selp.f64 	%fd82, %fd74, %fd81, %p13;
	setp.lt.f64 	%p14, %fd82, %fd75;
	selp.f64 	%fd83, %fd75, %fd82, %p14;
	setp.lt.f64 	%p15, %fd83, %fd76;
	selp.f64 	%fd84, %fd76, %fd83, %p15;
	setp.lt.f64 	%p16, %fd84, %fd77;
	selp.f64 	%fd85, %fd77, %fd84, %p16;
	setp.lt.f64 	%p17, %fd85, %fd78;
	selp.f64 	%fd86, %fd78, %fd85, %p17;
	setp.lt.f64 	%p18, %fd86, %fd79;
	selp.f64 	%fd87, %fd79, %fd86, %p18;
	setp.lt.f64 	%p19, %fd87, %fd80;
	selp.f64 	%fd379, %fd80, %fd87, %p19;
	sub.s32 	%r71, %r68, %r465;
	setp.lt.s32 	%p20, %r71, 2048;
	@%p20 bra 	$L__BB5_68;
	add.s32 	%r465, %r465, 2048;
	setp.le.s32 	%p21, %r465, %r48;
	@%p21 bra 	$L__BB5_58;
$L__BB5_60:
	setp.le.s32 	%p22, %r68, %r465;
	@%p22 bra 	$L__BB5_68;
	sub.s32 	%r52, %r68, %r465;
	setp.ge.s32 	%p23, %r47, %r52;
	@%p23 bra 	$L__BB5_68;
	not.b32 	%r72, %r47;
	add.s32 	%r73, %r68, %r72;
	sub.s32 	%r53, %r73, %r465;
	and.b32  	%r74, %r53, 768;
	setp.eq.s32 	%p24, %r74, 768;
	mov.u32 	%r469, %r47;
	@%p24 bra 	$L__BB5_65;
	add.s32 	%r467, %r47, %r465;
	shr.u32 	%r75, %r53, 8;
	add.s32 	%r76, %r75, 1;
	and.b32  	%r77, %r76, 3;
	neg.s32 	%r466, %r77;
	mov.u32 	%r469, %r47;
$L__BB5_64:
	.pragma "nounroll";
	mul.wide.u32 	%rd54, %r467, 8;
	add.s64 	%rd53, %rd15, %rd54;
	// begin inline asm
	ld.global.nc.u64 %rd52, [%rd53];
	// end inline asm
	mov.b64 	%fd89, %rd52;
	setp.lt.f64 	%p25, %fd379, %fd89;
	selp.f64 	%fd379, %fd89, %fd379, %p25;
	add.s32 	%r469, %r469, 256;
	add.s32 	%r467, %r467, 256;
	add.s32 	%r466, %r466, 1;
	setp.ne.s32 	%p26, %r466, 0;
	@%p26 bra 	$L__BB5_64;
$L__BB5_65:
	setp.lt.u32 	%p27, %r53, 768;
	@%p27 bra 	$L__BB5_68;
	cvt.u64.u32 	%rd55, %r469;
	cvt.u64.u32 	%rd56, %r465;
	add.s64 	%rd57, %rd55, %rd56;
	shl.b64 	%rd58, %rd57, 3;
	add.s64 	%rd59, %rd58, %rd15;
	add.s64 	%rd205, %rd59, 4096;
	add.s32 	%r470, %r469, %r465;
$L__BB5_67:
	mul.wide.u32 	%rd68, %r470, 8;
	add.s64 	%rd61, %rd15, %rd68;
	// begin inline asm
	ld.global.nc.u64 %rd60, [%rd61];
	// end inline asm
	mov.b64 	%fd90, %rd60;
	setp.lt.f64 	%p28, %fd379, %fd90;
	selp.f64 	%fd91, %fd90, %fd379, %p28;
	add.s64 	%rd63, %rd205, -2048;
	// begin inline asm
	ld.global.nc.u64 %rd62, [%rd63];
	// end inline asm
	mov.b64 	%fd92, %rd62;
	setp.lt.f64 	%p29, %fd91, %fd92;
	selp.f64 	%fd93, %fd92, %fd91, %p29;
	// begin inline asm
	ld.global.nc.u64 %rd64, [%rd205];
	// end inline asm
	mov.b64 	%fd94, %rd64;
	setp.lt.f64 	%p30, %fd93, %fd94;
	selp.f64 	%fd95, %fd94, %fd93, %p30;
	add.s64 	%rd67, %rd205, 2048;
	// begin inline asm
	ld.global.nc.u64 %rd66, [%rd67];
	// end inline asm
	mov.b64 	%fd96, %rd66;
	setp.lt.f64 	%p31, %fd95, %fd96;
	selp.f64 	%fd379, %fd96, %fd95, %p31;
	add.s32 	%r469, %r469, 1024;
	add.s64 	%rd205, %rd205, 8192;
	add.s32 	%r470, %r470, 1024;
	setp.lt.s32 	%p32, %r469, %r52;
	@%p32 bra 	$L__BB5_67;
$L__BB5_68:
	// begin inline asm
	mov.u32 %r78, %laneid;
	// end inline asm
	mov.b64 	%rd69, %fd379;
	mov.b64 	{%r80, %r85}, %rd69;
	mov.b32 	%r86, 1;
	mov.b32 	%r127, 31;
	mov.b32 	%r128, -1;
	// begin inline asm
	shfl.sync.down.b32 %r79, %r80, %r86, %r127, %r128;
	// end inline asm
	// begin inline asm
	shfl.sync.down.b32 %r84, %r85, %r86, %r127, %r128;
	// end inline asm
	mov.b64 	%rd70, {%r79, %r84};
	mov.b64 	%fd97, %rd70;
	setp.gt.s32 	%p33, %r78, 30;
	setp.lt.f64 	%p34, %fd379, %fd97;
	selp.f64 	%fd98, %fd97, %fd379, %p34;
	selp.f64 	%fd99, %fd379, %fd98, %p33;
	mov.b64 	%rd71, %fd99;
	mov.b64 	{%r90, %r95}, %rd71;
	mov.b32 	%r96, 2;
	// begin inline asm
	shfl.sync.down.b32 %r89, %r90, %r96, %r127, %r128;
	// end inline asm
	// begin inline asm
	shfl.sync.down.b32 %r94, %r95, %r96, %r127, %r128;
	// end inline asm
	mov.b64 	%rd72, {%r89, %r94};
	mov.b64 	%fd100, %rd72;
	setp.gt.s32 	%p35, %r78, 29;
	setp.lt.f64 	%p36, %fd99, %fd100;
	selp.f64 	%fd101, %fd100, %fd99, %p36;
	selp.f64 	%fd102, %fd99, %fd101, %p35;
	mov.b64 	%rd73, %fd102;
	mov.b64 	{%r100, %r105}, %rd73;
	mov.b32 	%r106, 4;
	// begin inline asm
	shfl.sync.down.b32 %r99, %r100, %r106, %r127, %r128;
	// end inline asm
	// begin inline asm
	shfl.sync.down.b32 %r104, %r105, %r106, %r127, %r128;
	// end inline asm
	mov.b64 	%rd74, {%r99, %r104};
	mov.b64 	%fd103, %rd74;
	setp.gt.s32 	%p37, %r78, 27;
	setp.lt.f64 	%p38, %fd102, %fd103;
	selp.f64 	%fd104, %fd103, %fd102, %p38;
	selp.f64 	%fd105, %fd102, %fd104, %p37;
	mov.b64 	%rd75, %fd105;
	mov.b64 	{%r110, %r115}, %rd75;
	mov.b32 	%r116, 8;
	// begin inline asm
	shfl.sync.down.b32 %r109, %r110, %r116, %r127, %r128;
	// end inline asm
	// begin inline asm
	shfl.sync.down.b32 %r114, %r115, %r116, %r127, %r128;
	// end inline asm
	mov.b64 	%rd76, {%r109, %r114};
	mov.b64 	%fd106, %rd76;
	setp.gt.s32 	%p39, %r78, 23;
	setp.lt.f64 	%p40, %fd105, %fd106;
	selp.f64 	%fd107, %fd106, %fd105, %p40;
	selp.f64 	%fd108, %fd105, %fd107, %p39;
	mov.b64 	%rd77, %fd108;
	mov.b64 	{%r120, %r125}, %rd77;
	mov.b32 	%r126, 16;
	// begin inline asm
	shfl.sync.down.b32 %r119, %r120, %r126, %r127, %r128;
	// end inline asm
	// begin inline asm
	shfl.sync.down.b32 %r124, %r125, %r126, %r127, %r128;
	// end inline asm
	mov.b64 	%rd78, {%r119, %r124};
	mov.b64 	%fd109, %rd78;
	setp.gt.s32 	%p41, %r78, 15;
	setp.lt.f64 	%p42, %fd108, %fd109;
	selp.f64 	%fd54, %fd109, %fd108, %p42;
	selp.f64 	%fd380, %fd108, %fd54, %p41;
	setp.ne.s32 	%p43, %r78, 0;
	@%p43 bra 	$L__BB5_70;
	shr.u32 	%r129, %r47, 2;
	and.b32  	%r130, %r129, 248;
	mov.u32 	%r131, _ZZN3cub18CUB_300001_SM_10006detail6reduce28DeviceReduceSingleTileKernelINS2_10policy_hubIdjN4cuda3__47maximumIvEEE10Policy1000EPdSB_iS8_ddNS5_3std3__410__identityEEEvT0_T1_T2_T3_T4_T6_E12temp_storage;
	add.s32 	%r132, %r131, %r130;
	st.shared.f64 	[%r132+8], %fd54;
$L__BB5_70:
	bar.sync 	0;
	setp.ne.s32 	%p44, %r47, 0;
	@%p44 bra 	$L__BB5_72;
	ld.shared.f64 	%fd110, [_ZZN3cub18CUB_300001_SM_10006detail6reduce28DeviceReduceSingleTileKernelINS2_10policy_hubIdjN4cuda3__47maximumIvEEE10Policy1000EPdSB_iS8_ddNS5_3std3__410__identityEEEvT0_T1_T2_T3_T4_T6_E12temp_storage+16];
	setp.lt.f64 	%p45, %fd380, %fd110;
	selp.f64 	%fd111, %fd110, %fd380, %p45;
	ld.shared.f64 	%fd112, [_ZZN3cub18CUB_300001_SM_10006detail6reduce28DeviceReduceSingleTileKernelINS2_10policy_hubIdjN4cuda3__47maximumIvEEE10Policy1000EPdSB_iS8_ddNS5_3std3__410__identityEEEvT0_T1_T2_T3_T4_T6_E12temp_storage+24];
	setp.lt.f64 	%p46, %fd111, %fd112;
	selp.f64 	%fd113, %fd112, %fd111, %p46;
	ld.shared.f64 	%fd114, [_ZZN3cub18CUB_300001_SM_10006detail6reduce28DeviceReduceSingleTileKernelINS2_10policy_hubIdjN4cuda3__47maximumIvEEE10Policy1000EPdSB_iS8_ddNS5_3std3__410__identityEEEvT0_T1_T2_T3_T4_T6_E12temp_storage+32];
	setp.lt.f64 	%p47, %fd113, %fd114;
	selp.f64 	%fd115, %fd114, %fd113, %p47;
	ld.shared.f64 	%fd116, [_ZZN3cub18CUB_300001_SM_10006detail6reduce28DeviceReduceSingleTileKernelINS2_10policy_hubIdjN4cuda3__47maximumIvEEE10Policy1000EPdSB_iS8_ddNS5_3std3__410__identityEEEvT0_T1_T2_T3_T4_T6_E12temp_storage+40];
	setp.lt.f64 	%p48, %fd115, %fd116;
	selp.f64 	%fd117, %fd116, %fd115, %p48;
	ld.shared.f64 	%fd118, [_ZZN3cub18CUB_300001_SM_10006detail6reduce28DeviceReduceSingleTileKernelINS2_10policy_hubIdjN4cuda3__47maximumIvEEE10Policy1000EPdSB_iS8_ddNS5_3std3__410__identityEEEvT0_T1_T2_T3_T4_T6_E12temp_storage+48];
	setp.lt.f64 	%p49, %fd117, %fd118;
	selp.f64 	%fd119, %fd118, %fd117, %p49;
	ld.shared.f64 	%fd120, [_ZZN3cub18CUB_300001_SM_10006detail6reduce28DeviceReduceSingleTileKernelINS2_10policy_hubIdjN4cuda3__47maximumIvEEE10Policy1000EPdSB_iS8_ddNS5_3std3__410__identityEEEvT0_T1_T2_T3_T4_T6_E12temp_storage+56];
	setp.lt.f64 	%p50, %fd119, %fd120;
	selp.f64 	%fd121, %fd120, %fd119, %p50;
	ld.shared.f64 	%fd122, [_ZZN3cub18CUB_300001_SM_10006detail6reduce28DeviceReduceSingleTileKernelINS2_10policy_hubIdjN4cuda3__47maximumIvEEE10Policy1000EPdSB_iS8_ddNS5_3std3__410__identityEEEvT0_T1_T2_T3_T4_T6_E12temp_storage+64];
	setp.lt.f64 	%p51, %fd121, %fd122;
	selp.f64 	%fd380, %fd122, %fd121, %p51;
$L__BB5_72:
	mov.u32 	%r444, %tid.x;
	setp.ne.s32 	%p217, %r444, 0;
	@%p217 bra 	$L__BB5_74;
	setp.lt.f64 	%p218, %fd58, %fd380;
	selp.f64 	%fd353, %fd380, %fd58, %p218;
	st.global.f64 	[%rd1], %fd353;
$L__BB5_74:
	ret;

}


// ===== COMPILED SASS (sm_100) =====

	.target	sm_100

	.elftype	@"ET_EXEC"


//--------------------- .note.nv.tkinfo           --------------------------
	.section	.note.nv.tkinfo,"",@"SHT_NOTE"
	.sectionflags	@"SHF_NOTE_NV_TKINFO"
	.tkinfo
        /*0018*/ 	.word	0x00000002
        /*0030*/ 	.string	""
        /*0030*/ 	.string	"ptxas"
        /*0030*/ 	.string	"Cuda compilation tools, release 13.0, V13.0.88"
        /*0030*/ 	.string	"Build cuda_13.0.r13.0/compiler.36424714_0"
        /*0030*/ 	.string	"-arch sm_100 -m 64 "



//--------------------- .note.nv.cuinfo           --------------------------
	.section	.note.nv.cuinfo,"",@"SHT_NOTE"
	.sectionflags	@"SHF_NOTE_NV_CUINFO"
        /*0018*/ 	.short	0x0002
        /*001a*/ 	.short	0x0064
        /*001c*/ 	.short	0x0082
	.zero		2


//--------------------- .nv.info                  --------------------------
	.section	.nv.info,"",@"SHT_CUDA_INFO"
	.align	4


	//----- nvinfo : EIATTR_REGCOUNT
	.align		4
        /*0000*/ 	.byte	0x04, 0x2f
        /*0002*/ 	.short	(.L_41 - .L_40)
	.align		4
.L_40:
        /*0004*/ 	.word	index@(_Z21five_point_model_calcPdS_i)
        /*0008*/ 	.word	0x0000000e


	//----- nvinfo : EIATTR_FRAME_SIZE
	.align		4
.L_41:
        /*000c*/ 	.byte	0x04, 0x11
        /*000e*/ 	.short	(.L_43 - .L_42)
	.align		4
.L_42:
        /*0010*/ 	.word	index@(_Z21five_point_model_calcPdS_i)
        /*0014*/ 	.word	0x00000000


	//----- nvinfo : EIATTR_REGCOUNT
	.align		4
.L_43:
        /*0018*/ 	.byte	0x04, 0x2f
        /*001a*/ 	.short	(.L_45 - .L_44)
	.align		4
.L_44:
        /*001c*/ 	.word	index@(_Z8arr_diffPdS_S_i)
        /*0020*/ 	.word	0x0000000e


	//----- nvinfo : EIATTR_FRAME_SIZE
	.align		4
.L_45:
        /*0024*/ 	.byte	0x04, 0x11
        /*0026*/ 	.short	(.L_47 - .L_46)
	.align		4
.L_46:
        /*0028*/ 	.word	index@(_Z8arr_diffPdS_S_i)
        /*002c*/ 	.word	0x00000000


	//----- nvinfo : EIATTR_REGCOUNT
	.align		4
.L_47:
        /*0030*/ 	.byte	0x04, 0x2f
        /*0032*/ 	.short	(.L_49 - .L_48)
	.align		4
.L_48:
        /*0034*/ 	.word	index@(_ZN3cub18CUB_300001_SM_10006detail11EmptyKernelIvEEvv)
        /*0038*/ 	.word	0x00000004


	//----- nvinfo : EIATTR_FRAME_SIZE
	.align		4
.L_49:
        /*003c*/ 	.byte	0x04, 0x11
        /*003e*/ 	.short	(.L_51 - .L_50)
	.align		4
.L_50:
        /*0040*/ 	.word	index@(_ZN3cub18CUB_300001_SM_10006detail11EmptyKernelIvEEvv)
        /*0044*/ 	.word	0x00000000


	//----- nvinfo : EIATTR_REGCOUNT
	.align		4
.L_51:
        /*0048*/ 	.byte	0x04, 0x2f
        /*004a*/ 	.short	(.L_53 - .L_52)
	.align		4
.L_52:
        /*004c*/ 	.word	index@(_ZN3cub18CUB_300001_SM_10006detail6reduce28DeviceReduceSingleTileKernelINS2_10policy_hubIdjN4cuda3__47maximumIvEEE10Policy1000EPdSB_jS8_ddNS5_3std3__410__identityEEEvT0_T1_T2_T3_T4_T6_)
        /*0050*/ 	.word	0x0000002c


	//----- nvinfo : EIATTR_FRAME_SIZE
	.align		4
.L_53:
        /*0054*/ 	.byte	0x04, 0x11
        /*0056*/ 	.short	(.L_55 - .L_54)
	.align		4
.L_54:
        /*0058*/ 	.word	index@(_ZN3cub18CUB_300001_SM_10006detail6reduce28DeviceReduceSingleTileKernelINS2_10policy_hubIdjN4cuda3__47maximumIvEEE10Policy1000EPdSB_jS8_ddNS5_3std3__410__identityEEEvT0_T1_T2_T3_T4_T6_)
        /*005c*/ 	.word	0x00000000


	//----- nvinfo : EIATTR_REGCOUNT
	.align		4
.L_55:
        /*0060*/ 	.byte	0x04, 0x2f
        /*0062*/ 	.short	(.L_57 - .L_56)
	.align		4
.L_56:
        /*0064*/ 	.word	index@(_ZN3cub18CUB_300001_SM_10006detail6reduce18DeviceReduceKernelINS2_10policy_hubIdjN4cuda3__47maximumIvEEE10Policy1000EPdjS8_dNS5_3std3__410__identityEEEvT0_PT3_T1_NS0_13GridEvenShareISI_EET2_T4_)
        /*0068*/ 	.word	0x0000001c


	//----- nvinfo : EIATTR_FRAME_SIZE
	.align		4
.L_57:
        /*006c*/ 	.byte	0x04, 0x11
        /*006e*/ 	.short	(.L_59 - .L_58)
	.align		4
.L_58:
        /*0070*/ 	.word	index@(_ZN3cub18CUB_300001_SM_10006detail6reduce18DeviceReduceKernelINS2_10policy_hubIdjN4cuda3__47maximumIvEEE10Policy1000EPdjS8_dNS5_3std3__410__identityEEEvT0_PT3_T1_NS0_13GridEvenShareISI_EET2_T4_)
        /*0074*/ 	.word	0x00000000


	//----- nvinfo : EIATTR_REGCOUNT
	.align		4
.L_59:
        /*0078*/ 	.byte	0x04, 0x2f
        /*007a*/ 	.short	(.L_61 - .L_60)
	.align		4
.L_60:
        /*007c*/ 	.word	index@(_ZN3cub18CUB_300001_SM_10006detail6reduce28DeviceReduceSingleTileKernelINS2_10policy_hubIdjN4cuda3__47maximumIvEEE10Policy1000EPdSB_iS8_ddNS5_3std3__410__identityEEEvT0_T1_T2_T3_T4_T6_)
        /*0080*/ 	.word	0x00000030


	//----- nvinfo : EIATTR_FRAME_SIZE
	.align		4
.L_61:
        /*0084*/ 	.byte	0x04, 0x11
        /*0086*/ 	.short	(.L_63 - .L_62)
	.align		4
.L_62:
        /*0088*/ 	.word	index@(_ZN3cub18CUB_300001_SM_10006detail6reduce28DeviceReduceSingleTileKernelINS2_10policy_hubIdjN4cuda3__47maximumIvEEE10Policy1000EPdSB_iS8_ddNS5_3std3__410__identityEEEvT0_T1_T2_T3_T4_T6_)
        /*008c*/ 	.word	0x00000000


	//----- nvinfo : EIATTR_MIN_STACK_SIZE
	.align		4
.L_63:
        /*0090*/ 	.byte	0x04, 0x12
        /*0092*/ 	.short	(.L_65 - .L_64)
	.align		4
.L_64:
        /*0094*/ 	.word	index@(_ZN3cub18CUB_300001_SM_10006detail6reduce28DeviceReduceSingleTileKernelINS2_10policy_hubIdjN4cuda3__47maximumIvEEE10Policy1000EPdSB_iS8_ddNS5_3std3__410__identityEEEvT0_T1_T2_T3_T4_T6_)
        /*0098*/ 	.word	0x00000000


	//----- nvinfo : EIATTR_MIN_STACK_SIZE
	.align		4
.L_65:
        /*009c*/ 	.byte	0x04, 0x12
        /*009e*/ 	.short	(.L_67 - .L_66)
	.align		4
.L_66:
        /*00a0*/ 	.word	index@(_ZN3cub18CUB_300001_SM_10006detail6reduce18DeviceReduceKernelINS2_10policy_hubIdjN4cuda3__47maximumIvEEE10Policy1000EPdjS8_dNS5_3std3__410__identityEEEvT0_PT3_T1_NS0_13GridEvenShareISI_EET2_T4_)
        /*00a4*/ 	.word	0x00000000


	//----- nvinfo : EIATTR_MIN_STACK_SIZE
	.align		4
.L_67:
        /*00a8*/ 	.byte	0x04, 0x12
        /*00aa*/ 	.short	(.L_69 - .L_68)
	.align		4
.L_68:
        /*00ac*/ 	.word	index@(_ZN3cub18CUB_300001_SM_10006detail6reduce28DeviceReduceSingleTileKernelINS2_10policy_hubIdjN4cuda3__47maximumIvEEE10Policy1000EPdSB_jS8_ddNS5_3std3__410__identityEEEvT0_T1_T2_T3_T4_T6_)
        /*00b0*/ 	.word	0x00000000


	//----- nvinfo : EIATTR_MIN_STACK_SIZE
	.align		4
.L_69:
        /*00b4*/ 	.byte	0x04, 0x12
        /*00b6*/ 	.short	(.L_71 - .L_70)
	.align		4
.L_70:
        /*00b8*/ 	.word	index@(_ZN3cub18CUB_300001_SM_10006detail11EmptyKernelIvEEvv)
        /*00bc*/ 	.word	0x00000000


	//----- nvinfo : EIATTR_MIN_STACK_SIZE
	.align		4
.L_71:
        /*00c0*/ 	.byte	0x04, 0x12
        /*00c2*/ 	.short	(.L_73 - .L_72)
	.align		4
.L_72:
        /*00c4*/ 	.word	index@(_Z8arr_diffPdS_S_i)
        /*00c8*/ 	.word	0x00000000


	//----- nvinfo : EIATTR_MIN_STACK_SIZE
	.align		4
.L_73:
        /*00cc*/ 	.byte	0x04, 0x12
        /*00ce*/ 	.short	(.L_75 - .L_74)
	.align		4
.L_74:
        /*00d0*/ 	.word	index@(_Z21five_point_model_calcPdS_i)
        /*00d4*/ 	.word	0x00000000
.L_75:


//--------------------- .nv.compat                --------------------------
	.section	.nv.compat,"",@"SHT_CUDA_COMPAT_INFO"
	.align	4
        /*0000*/ 	.byte	0x02, 0x09, 0x00, 0x00, 0x02, 0x02, 0x01, 0x00, 0x02, 0x05, 0x05, 0x00, 0x03, 0x07, 0x01, 0x01
        /*0010*/ 	.byte	0x02, 0x03, 0x00, 0x00, 0x02, 0x06, 0x01, 0x00, 0x04, 0x0b, 0x08, 0x00, 0x01, 0x00, 0x00, 0x00
        /*0020*/ 	.byte	0x00, 0x00, 0x00, 0x00


//--------------------- .nv.info._ZN3cub18CUB_300001_SM_10006detail6reduce28DeviceReduceSingleTileKernelINS2_10policy_hubIdjN4cuda3__47maximumIvEEE10Policy1000EPdSB_iS8_ddNS5_3std3__410__identityEEEvT0_T1_T2_T3_T4_T6_ --------------------------
	.section	.nv.info._ZN3cub18CUB_300001_SM_10006detail6reduce28DeviceReduceSingleTileKernelINS2_10policy_hubIdjN4cuda3__47maximumIvEEE10Policy1000EPdSB_iS8_ddNS5_3std3__410__identityEEEvT0_T1_T2_T3_T4_T6_,"",@"SHT_CUDA_INFO"
	.sectionflags	@""
	.align	4


	//----- nvinfo : EIATTR_CUDA_API_VERSION
	.align		4
        /*0000*/ 	.byte	0x04, 0x37
        /*0002*/ 	.short	(.L_77 - .L_76)
.L_76:
        /*0004*/ 	.word	0x00000082


	//----- nvinfo : EIATTR_KPARAM_INFO
	.align		4
.L_77:
        /*0008*/ 	.byte	0x04, 0x17
        /*000a*/ 	.short	(.L_79 - .L_78)
.L_78:
        /*000c*/ 	.word	0x00000000
        /*0010*/ 	.short	0x0005
        /*0012*/ 	.short	0x0020
        /*0014*/ 	.byte	0x00, 0xf0, 0x05, 0x00


	//----- nvinfo : EIATTR_KPARAM_INFO
	.align		4
.L_79:
        /*0018*/ 	.byte	0x04, 0x17
        /*001a*/ 	.short	(.L_81 - .L_80)
.L_80:
        /*001c*/ 	.word	0x00000000
        /*0020*/ 	.short	0x0004
        /*0022*/ 	.short	0x0018
        /*0024*/ 	.byte	0x00, 0xf0, 0x21, 0x00


	//----- nvinfo : EIATTR_KPARAM_INFO
	.align		4
.L_81:
        /*0028*/ 	.byte	0x04, 0x17
        /*002a*/ 	.short	(.L_83 - .L_82)
.L_82:
        /*002c*/ 	.word	0x00000000
        /*0030*/ 	.short	0x0003
        /*0032*/ 	.short	0x0014
        /*0034*/ 	.byte	0x00, 0xf0, 0x05, 0x00


	//----- nvinfo : EIATTR_KPARAM_INFO
	.align		4
.L_83:
        /*0038*/ 	.byte	0x04, 0x17
        /*003a*/ 	.short	(.L_85 - .L_84)
.L_84:
        /*003c*/ 	.word	0x00000000
        /*0040*/ 	.short	0x0002
        /*0042*/ 	.short	0x0010
        /*0044*/ 	.byte	0x00, 0xf0, 0x11, 0x00


	//----- nvinfo : EIATTR_KPARAM_INFO
	.align		4
.L_85:
        /*0048*/ 	.byte	0x04, 0x17
        /*004a*/ 	.short	(.L_87 - .L_86)
.L_86:
        /*004c*/ 	.word	0x00000000
        /*0050*/ 	.short	0x0001
        /*0052*/ 	.short	0x0008
        /*0054*/ 	.byte	0x00, 0xf5, 0x21, 0x00


	//----- nvinfo : EIATTR_KPARAM_INFO
	.align		4
.L_87:
        /*0058*/ 	.byte	0x04, 0x17
        /*005a*/ 	.short	(.L_89 - .L_88)
.L_88:
        /*005c*/ 	.word	0x00000000
        /*0060*/ 	.short	0x0000
        /*0062*/ 	.short	0x0000
        /*0064*/ 	.byte	0x00, 0xf5, 0x21, 0x00


	//----- nvinfo : EIATTR_SPARSE_MMA_MASK
	.align		4
.L_89:
        /*0068*/ 	.byte	0x03, 0x50
        /*006a*/ 	.short	0x0000


	//----- nvinfo : EIATTR_MAXREG_COUNT
	.align		4
        /*006c*/ 	.byte	0x03, 0x1b
        /*006e*/ 	.short	0x00ff


	//----- nvinfo : EIATTR_NUM_BARRIERS
	.align		4
        /*0070*/ 	.byte	0x02, 0x4c
        /*0072*/ 	.byte	0x01
	.zero		1


	//----- nvinfo : EIATTR_MERCURY_ISA_VERSION
	.align		4
        /*0074*/ 	.byte	0x03, 0x5f
        /*0076*/ 	.short	0x0101


	//----- nvinfo : EIATTR_COOP_GROUP_MASK_REGIDS
	.align		4
        /*0078*/ 	.byte	0x04, 0x29
        /*007a*/ 	.short	(.L_91 - .L_90)


	//   ....[0]....
.L_90:
        /*007c*/ 	.word	0xffffffff


	//   ....[1]....
        /*0080*/ 	.word	0xffffffff


	//   ....[2]....
        /*0084*/ 	.word	0xffffffff


	//   ....[3]....
        /*0088*/ 	.word	0xffffffff


	//   ....[4]....
        /*008c*/ 	.word	0xffffffff


	//   ....[5]....
        /*0090*/ 	.word	0xffffffff


	//   ....[6]....
        /*0094*/ 	.word	0xffffffff


	//   ....[7]....
        /*0098*/ 	.word	0xffffffff


	//   ....[8]....
        /*009c*/ 	.word	0xffffffff


	//   ....[9]....
        /*00a0*/ 	.word	0xffffffff


	//   ....[10]....
        /*00a4*/ 	.word	0xffffffff


	//   ....[11]....
        /*00a8*/ 	.word	0xffffffff


	//   ....[12]....
        /*00ac*/ 	.word	0xffffffff


	//   ....[13]....
        /*00b0*/ 	.word	0xffffffff


	//   ....[14]....
        /*00b4*/ 	.word	0xffffffff


	//   ....[15]....
        /*00b8*/ 	.word	0xffffffff


	//   ....[16]....
        /*00bc*/ 	.word	0xffffffff


	//   ....[17]....
        /*00c0*/ 	.word	0xffffffff


	//   ....[18]....
        /*00c4*/ 	.word	0xffffffff


	//   ....[19]....
        /*00c8*/ 	.word	0xffffffff


	//   ....[20]....
        /*00cc*/ 	.word	0xffffffff


	//   ....[21]....
        /*00d0*/ 	.word	0xffffffff


	//   ....[22]....
        /*00d4*/ 	.word	0xffffffff


	//   ....[23]....
        /*00d8*/ 	.word	0xffffffff


	//   ....[24]....
        /*00dc*/ 	.word	0xffffffff


	//   ....[25]....
        /*00e0*/ 	.word	0xffffffff


	//   ....[26]....
        /*00e4*/ 	.word	0xffffffff


	//   ....[27]....
        /*00e8*/ 	.word	0xffffffff


	//   ....[28]....
        /*00ec*/ 	.word	0xffffffff


	//   ....[29]....
        /*00f0*/ 	.word	0xffffffff


	//   ....[30]....
        /*00f4*/ 	.word	0xffffffff


	//   ....[31]....
        /*00f8*/ 	.word	0xffffffff


	//   ....[32]....
        /*00fc*/ 	.word	0xffffffff


	//   ....[33]....
        /*0100*/ 	.word	0xffffffff


	//   ....[34]....
        /*0104*/ 	.word	0xffffffff


	//   ....[35]....
        /*0108*/ 	.word	0xffffffff


	//   ....[36]....
        /*010c*/ 	.word	0xffffffff


	//   ....[37]....
        /*0110*/ 	.word	0xffffffff


	//   ....[38]....
        /*0114*/ 	.word	0xffffffff


	//   ....[39]....
        /*0118*/ 	.word	0xffffffff


	//   ....[40]....
        /*011c*/ 	.word	0xffffffff


	//   ....[41]....
        /*0120*/ 	.word	0xffffffff


	//   ....[42]....
        /*0124*/ 	.word	0xffffffff


	//   ....[43]....
        /*0128*/ 	.word	0xffffffff


	//   ....[44]....
        /*012c*/ 	.word	0xffffffff


	//   ....[45]....
        /*0130*/ 	.word	0xffffffff


	//   ....[46]....
        /*0134*/ 	.word	0xffffffff


	//   ....[47]....
        /*0138*/ 	.word	0xffffffff


	//   ....[48]....
        /*013c*/ 	.word	0xffffffff


	//   ....[49]....
        /*0140*/ 	.word	0xffffffff


	//   ....[50]....
        /*0144*/ 	.word	0xffffffff


	//   ....[51]....
        /*0148*/ 	.word	0xffffffff


	//   ....[52]....
        /*014c*/ 	.word	0xffffffff


	//   ....[53]....
        /*0150*/ 	.word	0xffffffff


	//   ....[54]....
        /*0154*/ 	.word	0xffffffff


	//   ....[55]....
        /*0158*/ 	.word	0xffffffff


	//   ....[56]....
        /*015c*/ 	.word	0xffffffff


	//   ....[57]....
        /*0160*/ 	.word	0xffffffff


	//   ....[58]....
        /*0164*/ 	.word	0xffffffff


	//   ....[59]....
        /*0168*/ 	.word	0xffffffff


	//----- nvinfo : EIATTR_COOP_GROUP_INSTR_OFFSETS
	.align		4
.L_91:
        /*016c*/ 	.byte	0x04, 0x28
        /*016e*/ 	.short	(.L_93 - .L_92)


	//   ....[0]....
.L_92:
        /*0170*/ 	.word	0x00000d30


	//   ....[1]....
        /*0174*/ 	.word	0x00000d40


	//   ....[2]....
        /*0178*/ 	.word	0x00000dd0


	//   ....[3]....
        /*017c*/ 	.word	0x00000e10


	//   ....[4]....
        /*0180*/ 	.word	0x00000e80


	//   ....[5]....
        /*0184*/ 	.word	0x00000ea0


	//   ....[6]....
        /*0188*/ 	.word	0x00000ef0


	//   ....[7]....
        /*018c*/ 	.word	0x00000f10


	//   ....[8]....
        /*0190*/ 	.word	0x00000f60


	//   ....[9]....
        /*0194*/ 	.word	0x00000f80


	//   ....[10]....
        /*0198*/ 	.word	0x00001280


	//   ....[11]....
        /*019c*/ 	.word	0x00001290


	//   ....[12]....
        /*01a0*/ 	.word	0x00001320


	//   ....[13]....
        /*01a4*/ 	.word	0x00001350


	//   ....[14]....
        /*01a8*/ 	.word	0x000013b0


	//   ....[15]....
        /*01ac*/ 	.word	0x000013e0


	//   ....[16]....
        /*01b0*/ 	.word	0x00001440


	//   ....[17]....
        /*01b4*/ 	.word	0x00001480


	//   ....[18]....
        /*01b8*/ 	.word	0x000014f0


	//   ....[19]....
        /*01bc*/ 	.word	0x00001530


	//   ....[20]....
        /*01c0*/ 	.word	0x00002960


	//   ....[21]....
        /*01c4*/ 	.word	0x00002970


	//   ....[22]....
        /*01c8*/ 	.word	0x00002a00


	//   ....[23]....
        /*01cc*/ 	.word	0x00002a30


	//   ....[24]....
        /*01d0*/ 	.word	0x00002aa0


	//   ....[25]....
        /*01d4*/ 	.word	0x00002ac0


	//   ....[26]....
        /*01d8*/ 	.word	0x00002b20


	//   ....[27]....
        /*01dc*/ 	.word	0x00002b30


	//   ....[28]....
        /*01e0*/ 	.word	0x00002b80


	//   ....[29]....
        /*01e4*/ 	.word	0x00002b90


	//   ....[30]....
        /*01e8*/ 	.word	0x00003a20


	//   ....[31]....
        /*01ec*/ 	.word	0x00003a30


	//   ....[32]....
        /*01f0*/ 	.word	0x00003ac0


	//   ....[33]....
        /*01f4*/ 	.word	0x00003b00


	//   ....[34]....
        /*01f8*/ 	.word	0x00003b80


	//   ....[35]....
        /*01fc*/ 	.word	0x00003bc0


	//   ....[36]....
        /*0200*/ 	.word	0x00003c20


	//   ....[37]....
        /*0204*/ 	.word	0x00003c50


	//   ....[38]....
        /*0208*/ 	.word	0x00003ca0


	//   ....[39]....
        /*020c*/ 	.word	0x00003cd0


	//   ....[40]....
        /*0210*/ 	.word	0x00003fb0


	//   ....[41]....
        /*0214*/ 	.word	0x00003fc0


	//   ....[42]....
        /*0218*/ 	.word	0x00004050


	//   ....[43]....
        /*021c*/ 	.word	0x00004080


	//   ....[44]....
        /*0220*/ 	.word	0x000040d0


	//   ....[45]....
        /*0224*/ 	.word	0x00004100


	//   ....[46]....
        /*0228*/ 	.word	0x00004170


	//   ....[47]....
        /*022c*/ 	.word	0x000041b0


	//   ....[48]....
        /*0230*/ 	.word	0x00004220


	//   ....[49]....
        /*0234*/ 	.word	0x00004250


	//   ....[50]....
        /*0238*/ 	.word	0x00005700


	//   ....[51]....
        /*023c*/ 	.word	0x00005710


	//   ....[52]....
        /*0240*/ 	.word	0x000057a0


	//   ....[53]....
        /*0244*/ 	.word	0x000057e0


	//   ....[54]....
        /*0248*/ 	.word	0x00005860


	//   ....[55]....
        /*024c*/ 	.word	0x000058a0


	//   ....[56]....
        /*0250*/ 	.word	0x00005900


	//   ....[57]....
        /*0254*/ 	.word	0x00005930


	//   ....[58]....
        /*0258*/ 	.word	0x00005980


	//   ....[59]....
        /*025c*/ 	.word	0x000059b0


	//----- nvinfo : EIATTR_VRC_CTA_INIT_COUNT
	.align		4
.L_93:
        /*0260*/ 	.byte	0x02, 0x4a
	.zero		1
	.zero		1


	//----- nvinfo : EIATTR_EXIT_INSTR_OFFSETS
	.align		4
        /*0264*/ 	.byte	0x04, 0x1c
        /*0266*/ 	.short	(.L_95 - .L_94)


	//   ....[0]....
.L_94:
        /*0268*/ 	.word	0x00000080


	//   ....[1]....
        /*026c*/ 	.word	0x000000c0


	//   ....[2]....
        /*0270*/ 	.word	0x00005c20


	//   ....[3]....
        /*0274*/ 	.word	0x00005ca0


	//----- nvinfo : EIATTR_MAX_THREADS
	.align		4
.L_95:
        /*0278*/ 	.byte	0x04, 0x05
        /*027a*/ 	.short	(.L_97 - .L_96)
.L_96:
        /*027c*/ 	.word	0x00000100
        /*0280*/ 	.word	0x00000001
        /*0284*/ 	.word	0x00000001


	//----- nvinfo : EIATTR_CRS_STACK_SIZE
	.align		4
.L_97:
        /*0288*/ 	.byte	0x04, 0x1e
        /*028a*/ 	.short	(.L_99 - .L_98)
.L_98:
        /*028c*/ 	.word	0x00000000


	//----- nvinfo : EIATTR_CBANK_PARAM_SIZE
	.align		4
.L_99:
        /*0290*/ 	.byte	0x03, 0x19
        /*0292*/ 	.short	0x0021


	//----- nvinfo : EIATTR_PARAM_CBANK
	.align		4
        /*0294*/ 	.byte	0x04, 0x0a
        /*0296*/ 	.short	(.L_101 - .L_100)
	.align		4
.L_100:
        /*0298*/ 	.word	index@(.nv.constant0._ZN3cub18CUB_300001_SM_10006detail6reduce28DeviceReduceSingleTileKernelINS2_10policy_hubIdjN4cuda3__47maximumIvEEE10Policy1000EPdSB_iS8_ddNS5_3std3__410__identityEEEvT0_T1_T2_T3_T4_T6_)
        /*029c*/ 	.short	0x0380
        /*029e*/ 	.short	0x0021


	//----- nvinfo : EIATTR_SW_WAR
	.align		4
.L_101:
        /*02a0*/ 	.byte	0x04, 0x36
        /*02a2*/ 	.short	(.L_103 - .L_102)
.L_102:
        /*02a4*/ 	.word	0x00000008
.L_103:


//--------------------- .nv.info._ZN3cub18CUB_300001_SM_10006detail6reduce18DeviceReduceKernelINS2_10policy_hubIdjN4cuda3__47maximumIvEEE10Policy1000EPdjS8_dNS5_3std3__410__identityEEEvT0_PT3_T1_NS0_13GridEvenShareISI_EET2_T4_ --------------------------
	.section	.nv.info._ZN3cub18CUB_300001_SM_10006detail6reduce18DeviceReduceKernelINS2_10policy_hubIdjN4cuda3__47maximumIvEEE10Policy1000EPdjS8_dNS5_3std3__410__identityEEEvT0_PT3_T1_NS0_13GridEvenShareISI_EET2_T4_,"",@"SHT_CUDA_INFO"
	.sectionflags	@""
	.align	4


	//----- nvinfo : EIATTR_CUDA_API_VERSION
	.align		4
        /*0000*/ 	.byte	0x04, 0x37
        /*0002*/ 	.short	(.L_105 - .L_104)
.L_104:
        /*0004*/ 	.word	0x00000082


	//----- nvinfo : EIATTR_KPARAM_INFO
	.align		4
.L_105:
        /*0008*/ 	.byte	0x04, 0x17
        /*000a*/ 	.short	(.L_107 - .L_106)
.L_106:
        /*000c*/ 	.word	0x00000000
        /*0010*/ 	.short	0x0005
        /*0012*/ 	.short	0x003d
        /*0014*/ 	.byte	0x00, 0xf0, 0x05, 0x00


	//----- nvinfo : EIATTR_KPARAM_INFO
	.align		4
.L_107:
        /*0018*/ 	.byte	0x04, 0x17
        /*001a*/ 	.short	(.L_109 - .L_108)
.L_108:
        /*001c*/ 	.word	0x00000000
        /*0020*/ 	.short	0x0004
        /*0022*/ 	.short	0x003c
        /*0024*/ 	.byte	0x00, 0xf0, 0x05, 0x00


	//----- nvinfo : EIATTR_KPARAM_INFO
	.align		4
.L_109:
        /*0028*/ 	.byte	0x04, 0x17
        /*002a*/ 	.short	(.L_111 - .L_110)
.L_110:
        /*002c*/ 	.word	0x00000000
        /*0030*/ 	.short	0x0003
        /*0032*/ 	.short	0x0014
        /*0034*/ 	.byte	0x00, 0xf0, 0xa1, 0x00


	//----- nvinfo : EIATTR_KPARAM_INFO
	.align		4
.L_111:
        /*0038*/ 	.byte	0x04, 0x17
        /*003a*/ 	.short	(.L_113 - .L_112)
.L_112:
        /*003c*/ 	.word	0x00000000
        /*0040*/ 	.short	0x0002
        /*0042*/ 	.short	0x0010
        /*0044*/ 	.byte	0x00, 0xf0, 0x11, 0x00


	//----- nvinfo : EIATTR_KPARAM_INFO
	.align		4
.L_113:
        /*0048*/ 	.byte	0x04, 0x17
        /*004a*/ 	.short	(.L_115 - .L_114)
.L_114:
        /*004c*/ 	.word	0x00000000
        /*0050*/ 	.short	0x0001
        /*0052*/ 	.short	0x0008
        /*0054*/ 	.byte	0x00, 0xf5, 0x21, 0x00


	//----- nvinfo : EIATTR_KPARAM_INFO
	.align		4
.L_115:
        /*0058*/ 	.byte	0x04, 0x17
        /*005a*/ 	.short	(.L_117 - .L_116)
.L_116:
        /*005c*/ 	.word	0x00000000
        /*0060*/ 	.short	0x0000
        /*0062*/ 	.short	0x0000
        /*0064*/ 	.byte	0x00, 0xf5, 0x21, 0x00


	//----- nvinfo : EIATTR_SPARSE_MMA_MASK
	.align		4
.L_117:
        /*0068*/ 	.byte	0x03, 0x50
        /*006a*/ 	.short	0x0000


	//----- nvinfo : EIATTR_MAXREG_COUNT
	.align		4
        /*006c*/ 	.byte	0x03, 0x1b
        /*006e*/ 	.short	0x00ff


	//----- nvinfo : EIATTR_NUM_BARRIERS
	.align		4
        /*0070*/ 	.byte	0x02, 0x4c
        /*0072*/ 	.byte	0x01
	.zero		1


	//----- nvinfo : EIATTR_MERCURY_ISA_VERSION
	.align		4
        /*0074*/ 	.byte	0x03, 0x5f
        /*0076*/ 	.short	0x0101


	//----- nvinfo : EIATTR_COOP_GROUP_MASK_REGIDS
	.align		4
        /*0078*/ 	.byte	0x04, 0x29
        /*007a*/ 	.short	(.L_119 - .L_118)


	//   ....[0]....
.L_118:
        /*007c*/ 	.word	0xffffffff


	//   ....[1]....
        /*0080*/ 	.word	0xffffffff


	//   ....[2]....
        /*0084*/ 	.word	0xffffffff


	//   ....[3]....
        /*0088*/ 	.word	0xffffffff


	//   ....[4]....
        /*008c*/ 	.word	0xffffffff


	//   ....[5]....
        /*0090*/ 	.word	0xffffffff


	//   ....[6]....
        /*0094*/ 	.word	0xffffffff


	//   ....[7]....
        /*0098*/ 	.word	0xffffffff


	//   ....[8]....
        /*009c*/ 	.word	0xffffffff


	//   ....[9]....
        /*00a0*/ 	.word	0xffffffff


	//   ....[10]....
        /*00a4*/ 	.word	0xffffffff


	//   ....[11]....
        /*00a8*/ 	.word	0xffffffff


	//   ....[12]....
        /*00ac*/ 	.word	0xffffffff


	//   ....[13]....
        /*00b0*/ 	.word	0xffffffff


	//   ....[14]....
        /*00b4*/ 	.word	0xffffffff


	//   ....[15]....
        /*00b8*/ 	.word	0xffffffff


	//   ....[16]....
        /*00bc*/ 	.word	0xffffffff


	//   ....[17]....
        /*00c0*/ 	.word	0xffffffff


	//   ....[18]....
        /*00c4*/ 	.word	0xffffffff


	//   ....[19]....
        /*00c8*/ 	.word	0xffffffff


	//   ....[20]....
        /*00cc*/ 	.word	0xffffffff


	//   ....[21]....
        /*00d0*/ 	.word	0xffffffff


	//   ....[22]....
        /*00d4*/ 	.word	0xffffffff


	//   ....[23]....
        /*00d8*/ 	.word	0xffffffff


	//   ....[24]....
        /*00dc*/ 	.word	0xffffffff


	//   ....[25]....
        /*00e0*/ 	.word	0xffffffff


	//   ....[26]....
        /*00e4*/ 	.word	0xffffffff


	//   ....[27]....
        /*00e8*/ 	.word	0xffffffff


	//   ....[28]....
        /*00ec*/ 	.word	0xffffffff


	//   ....[29]....
        /*00f0*/ 	.word	0xffffffff


	//   ....[30]....
        /*00f4*/ 	.word	0xffffffff


	//   ....[31]....
        /*00f8*/ 	.word	0xffffffff


	//   ....[32]....
        /*00fc*/ 	.word	0xffffffff


	//   ....[33]....
        /*0100*/ 	.word	0xffffffff


	//   ....[34]....
        /*0104*/ 	.word	0xffffffff


	//   ....[35]....
        /*0108*/ 	.word	0xffffffff


	//   ....[36]....
        /*010c*/ 	.word	0xffffffff


	//   ....[37]....
        /*0110*/ 	.word	0xffffffff


	//   ....[38]....
        /*0114*/ 	.word	0xffffffff


	//   ....[39]....
        /*0118*/ 	.word	0xffffffff


	//   ....[40]....
        /*011c*/ 	.word	0xffffffff


	//   ....[41]....
        /*0120*/ 	.word	0xffffffff


	//   ....[42]....
        /*0124*/ 	.word	0xffffffff


	//   ....[43]....
        /*0128*/ 	.word	0xffffffff


	//   ....[44]....
        /*012c*/ 	.word	0xffffffff


	//   ....[45]....
        /*0130*/ 	.word	0xffffffff


	//   ....[46]....
        /*0134*/ 	.word	0xffffffff


	//   ....[47]....
        /*0138*/ 	.word	0xffffffff


	//   ....[48]....
        /*013c*/ 	.word	0xffffffff


	//   ....[49]....
        /*0140*/ 	.word	0xffffffff


	//   ....[50]....
        /*0144*/ 	.word	0xffffffff


	//   ....[51]....
        /*0148*/ 	.word	0xffffffff


	//   ....[52]....
        /*014c*/ 	.word	0xffffffff


	//   ....[53]....
        /*0150*/ 	.word	0xffffffff


	//   ....[54]....
        /*0154*/ 	.word	0xffffffff


	//   ....[55]....
        /*0158*/ 	.word	0xffffffff


	//   ....[56]....
        /*015c*/ 	.word	0xffffffff


	//   ....[57]....
        /*0160*/ 	.word	0xffffffff


	//   ....[58]....
        /*0164*/ 	.word	0xffffffff


	//   ....[59]....
        /*0168*/ 	.word	0xffffffff


	//----- nvinfo : EIATTR_COOP_GROUP_INSTR_OFFSETS
	.align		4
.L_119:
        /*016c*/ 	.byte	0x04, 0x28
        /*016e*/ 	.short	(.L_121 - .L_120)


	//   ....[0]....
.L_120:
        /*0170*/ 	.word	0x000005c0


	//   ....[1]....
        /*0174*/ 	.word	0x000005d0


	//   ....[2]....
        /*0178*/ 	.word	0x00000660


	//   ....[3]....
        /*017c*/ 	.word	0x00000670


	//   ....[4]....
        /*0180*/ 	.word	0x000006d0


	//   ....[5]....
        /*0184*/ 	.word	0x00000700


	//   ....[6]....
        /*0188*/ 	.word	0x00000780


	//   ....[7]....
        /*018c*/ 	.word	0x00000790


	//   ....[8]....
        /*0190*/ 	.word	0x000007e0


	//   ....[9]....
        /*0194*/ 	.word	0x000007f0


	//   ....[10]....
        /*0198*/ 	.word	0x00000ad0


	//   ....[11]....
        /*019c*/ 	.word	0x00000ae0


	//   ....[12]....
        /*01a0*/ 	.word	0x00000b70


	//   ....[13]....
        /*01a4*/ 	.word	0x00000b90


	//   ....[14]....
        /*01a8*/ 	.word	0x00000bf0


	//   ....[15]....
        /*01ac*/ 	.word	0x00000c10


	//   ....[16]....
        /*01b0*/ 	.word	0x00000c70


	//   ....[17]....
        /*01b4*/ 	.word	0x00000ca0


	//   ....[18]....
        /*01b8*/ 	.word	0x00000d20


	//   ....[19]....
        /*01bc*/ 	.word	0x00000d40


	//   ....[20]....
        /*01c0*/ 	.word	0x00001b60


	//   ....[21]....
        /*01c4*/ 	.word	0x00001b70


	//   ....[22]....
        /*01c8*/ 	.word	0x00001c00


	//   ....[23]....
        /*01cc*/ 	.word	0x00001c30


	//   ....[24]....
        /*01d0*/ 	.word	0x00001ca0


	//   ....[25]....
        /*01d4*/ 	.word	0x00001cc0


	//   ....[26]....
        /*01d8*/ 	.word	0x00001d20


	//   ....[27]....
        /*01dc*/ 	.word	0x00001d30


	//   ....[28]....
        /*01e0*/ 	.word	0x00001d80


	//   ....[29]....
        /*01e4*/ 	.word	0x00001d90


	//   ....[30]....
        /*01e8*/ 	.word	0x00002530


	//   ....[31]....
        /*01ec*/ 	.word	0x00002540


	//   ....[32]....
        /*01f0*/ 	.word	0x000025d0


	//   ....[33]....
        /*01f4*/ 	.word	0x000025e0


	//   ....[34]....
        /*01f8*/ 	.word	0x00002640


	//   ....[35]....
        /*01fc*/ 	.word	0x00002670


	//   ....[36]....
        /*0200*/ 	.word	0x000026f0


	//   ....[37]....
        /*0204*/ 	.word	0x00002700


	//   ....[38]....
        /*0208*/ 	.word	0x00002750


	//   ....[39]....
        /*020c*/ 	.word	0x00002760


	//   ....[40]....
        /*0210*/ 	.word	0x00002a60


	//   ....[41]....
        /*0214*/ 	.word	0x00002a70


	//   ....[42]....
        /*0218*/ 	.word	0x00002b00


	//   ....[43]....
        /*021c*/ 	.word	0x00002b20


	//   ....[44]....
        /*0220*/ 	.word	0x00002b80


	//   ....[45]....
        /*0224*/ 	.word	0x00002ba0


	//   ....[46]....
        /*0228*/ 	.word	0x00002c00


	//   ....[47]....
        /*022c*/ 	.word	0x00002c40


	//   ....[48]....
        /*0230*/ 	.word	0x00002cc0


	//   ....[49]....
        /*0234*/ 	.word	0x00002ce0


	//   ....[50]....
        /*0238*/ 	.word	0x00003b40


	//   ....[51]....
        /*023c*/ 	.word	0x00003b50


	//   ....[52]....
        /*0240*/ 	.word	0x00003be0


	//   ....[53]....
        /*0244*/ 	.word	0x00003bf0


	//   ....[54]....
        /*0248*/ 	.word	0x00003c50


	//   ....[55]....
        /*024c*/ 	.word	0x00003c80


	//   ....[56]....
        /*0250*/ 	.word	0x00003d00


	//   ....[57]....
        /*0254*/ 	.word	0x00003d10


	//   ....[58]....
        /*0258*/ 	.word	0x00003d60


	//   ....[59]....
        /*025c*/ 	.word	0x00003d70


	//----- nvinfo : EIATTR_VRC_CTA_INIT_COUNT
	.align		4
.L_121:
        /*0260*/ 	.byte	0x02, 0x4a
	.zero		1
	.zero		1


	//----- nvinfo : EIATTR_EXIT_INSTR_OFFSETS
	.align		4
        /*0264*/ 	.byte	0x04, 0x1c
        /*0266*/ 	.short	(.L_123 - .L_122)


	//   ....[0]....
.L_122:
        /*0268*/ 	.word	0x00003fe0


	//   ....[1]....
        /*026c*/ 	.word	0x00004040


	//----- nvinfo : EIATTR_MAX_THREADS
	.align		4
.L_123:
        /*0270*/ 	.byte	0x04, 0x05
        /*0272*/ 	.short	(.L_125 - .L_124)
.L_124:
        /*0274*/ 	.word	0x00000100
        /*0278*/ 	.word	0x00000001
        /*027c*/ 	.word	0x00000001


	//----- nvinfo : EIATTR_CRS_STACK_SIZE
	.align		4
.L_125:
        /*0280*/ 	.byte	0x04, 0x1e
        /*0282*/ 	.short	(.L_127 - .L_126)
.L_126:
        /*0284*/ 	.word	0x00000000


	//----- nvinfo : EIATTR_CBANK_PARAM_SIZE
	.align		4
.L_127:
        /*0288*/ 	.byte	0x03, 0x19
        /*028a*/ 	.short	0x003e


	//----- nvinfo : EIATTR_PARAM_CBANK
	.align		4
        /*028c*/ 	.byte	0x04, 0x0a
        /*028e*/ 	.short	(.L_129 - .L_128)
	.align		4
.L_128:
        /*0290*/ 	.word	index@(.nv.constant0._ZN3cub18CUB_300001_SM_10006detail6reduce18DeviceReduceKernelINS2_10policy_hubIdjN4cuda3__47maximumIvEEE10Policy1000EPdjS8_dNS5_3std3__410__identityEEEvT0_PT3_T1_NS0_13GridEvenShareISI_EET2_T4_)
        /*0294*/ 	.short	0x0380
        /*0296*/ 	.short	0x003e


	//----- nvinfo : EIATTR_SW_WAR
	.align		4
.L_129:
        /*0298*/ 	.byte	0x04, 0x36
        /*029a*/ 	.short	(.L_131 - .L_130)
.L_130:
        /*029c*/ 	.word	0x00000008
.L_131:


//--------------------- .nv.info._ZN3cub18CUB_300001_SM_10006detail6reduce28DeviceReduceSingleTileKernelINS2_10policy_hubIdjN4cuda3__47maximumIvEEE10Policy1000EPdSB_jS8_ddNS5_3std3__410__identityEEEvT0_T1_T2_T3_T4_T6_ --------------------------
	.section	.nv.info._ZN3cub18CUB_300001_SM_10006detail6reduce28DeviceReduceSingleTileKernelINS2_10policy_hubIdjN4cuda3__47maximumIvEEE10Policy1000EPdSB_jS8_ddNS5_3std3__410__identityEEEvT0_T1_T2_T3_T4_T6_,"",@"SHT_CUDA_INFO"
	.sectionflags	@""
	.align	4


	//----- nvinfo : EIATTR_CUDA_API_VERSION
	.align		4
        /*0000*/ 	.byte	0x04, 0x37
        /*0002*/ 	.short	(.L_133 - .L_132)
.L_132:
        /*0004*/ 	.word	0x00000082


	//----- nvinfo : EIATTR_KPARAM_INFO
	.align		4
.L_133:
        /*0008*/ 	.byte	0x04, 0x17
        /*000a*/ 	.short	(.L_135 - .L_134)
.L_134:
        /*000c*/ 	.word	0x00000000
        /*0010*/ 	.short	0x0005
        /*0012*/ 	.short	0x0020
        /*0014*/ 	.byte	0x00, 0xf0, 0x05, 0x00


	//----- nvinfo : EIATTR_KPARAM_INFO
	.align		4
.L_135:
        /*0018*/ 	.byte	0x04, 0x17
        /*001a*/ 	.short	(.L_137 - .L_136)
.L_136:
        /*001c*/ 	.word	0x00000000
        /*0020*/ 	.short	0x0004
        /*0022*/ 	.short	0x0018
        /*0024*/ 	.byte	0x00, 0xf0, 0x21, 0x00


	//----- nvinfo : EIATTR_KPARAM_INFO
	.align		4
.L_137:
        /*0028*/ 	.byte	0x04, 0x17
        /*002a*/ 	.short	(.L_139 - .L_138)
.L_138:
        /*002c*/ 	.word	0x00000000
        /*0030*/ 	.short	0x0003
        /*0032*/ 	.short	0x0014
        /*0034*/ 	.byte	0x00, 0xf0, 0x05, 0x00


	//----- nvinfo : EIATTR_KPARAM_INFO
	.align		4
.L_139:
        /*0038*/ 	.byte	0x04, 0x17
        /*003a*/ 	.short	(.L_141 - .L_140)
.L_140:
        /*003c*/ 	.word	0x00000000
        /*0040*/ 	.short	0x0002
        /*0042*/ 	.short	0x0010
        /*0044*/ 	.byte	0x00, 0xf0, 0x11, 0x00


	//----- nvinfo : EIATTR_KPARAM_INFO
	.align		4
.L_141:
        /*0048*/ 	.byte	0x04, 0x17
        /*004a*/ 	.short	(.L_143 - .L_142)
.L_142:
        /*004c*/ 	.word	0x00000000
        /*0050*/ 	.short	0x0001
        /*0052*/ 	.short	0x0008
        /*0054*/ 	.byte	0x00, 0xf5, 0x21, 0x00


	//----- nvinfo : EIATTR_KPARAM_INFO
	.align		4
.L_143:
        /*0058*/ 	.byte	0x04, 0x17
        /*005a*/ 	.short	(.L_145 - .L_144)
.L_144:
        /*005c*/ 	.word	0x00000000
        /*0060*/ 	.short	0x0000
        /*0062*/ 	.short	0x0000
        /*0064*/ 	.byte	0x00, 0xf5, 0x21, 0x00


	//----- nvinfo : EIATTR_SPARSE_MMA_MASK
	.align		4
.L_145:
        /*0068*/ 	.byte	0x03, 0x50
        /*006a*/ 	.short	0x0000


	//----- nvinfo : EIATTR_MAXREG_COUNT
	.align		4
        /*006c*/ 	.byte	0x03, 0x1b
        /*006e*/ 	.short	0x00ff


	//----- nvinfo : EIATTR_NUM_BARRIERS
	.align		4
        /*0070*/ 	.byte	0x02, 0x4c
        /*0072*/ 	.byte	0x01
	.zero		1


	//----- nvinfo : EIATTR_MERCURY_ISA_VERSION
	.align		4
        /*0074*/ 	.byte	0x03, 0x5f
        /*0076*/ 	.short	0x0101


	//----- nvinfo : EIATTR_COOP_GROUP_MASK_REGIDS
	.align		4
        /*0078*/ 	.byte	0x04, 0x29
        /*007a*/ 	.short	(.L_147 - .L_146)


	//   ....[0]....
.L_146:
        /*007c*/ 	.word	0xffffffff


	//   ....[1]....
        /*0080*/ 	.word	0xffffffff


	//   ....[2]....
        /*0084*/ 	.word	0xffffffff


	//   ....[3]....
        /*0088*/ 	.word	0xffffffff


	//   ....[4]....
        /*008c*/ 	.word	0xffffffff


	//   ....[5]....
        /*0090*/ 	.word	0xffffffff


	//   ....[6]....
        /*0094*/ 	.word	0xffffffff


	//   ....[7]....
        /*0098*/ 	.word	0xffffffff


	//   ....[8]....
        /*009c*/ 	.word	0xffffffff


	//   ....[9]....
        /*00a0*/ 	.word	0xffffffff


	//   ....[10]....
        /*00a4*/ 	.word	0xffffffff


	//   ....[11]....
        /*00a8*/ 	.word	0xffffffff


	//   ....[12]....
        /*00ac*/ 	.word	0xffffffff


	//   ....[13]....
        /*00b0*/ 	.word	0xffffffff


	//   ....[14]....
        /*00b4*/ 	.word	0xffffffff


	//   ....[15]....
        /*00b8*/ 	.word	0xffffffff


	//   ....[16]....
        /*00bc*/ 	.word	0xffffffff


	//   ....[17]....
        /*00c0*/ 	.word	0xffffffff


	//   ....[18]....
        /*00c4*/ 	.word	0xffffffff


	//   ....[19]....
        /*00c8*/ 	.word	0xffffffff


	//   ....[20]....
        /*00cc*/ 	.word	0xffffffff


	//   ....[21]....
        /*00d0*/ 	.word	0xffffffff


	//   ....[22]....
        /*00d4*/ 	.word	0xffffffff


	//   ....[23]....
        /*00d8*/ 	.word	0xffffffff


	//   ....[24]....
        /*00dc*/ 	.word	0xffffffff


	//   ....[25]....
        /*00e0*/ 	.word	0xffffffff


	//   ....[26]....
        /*00e4*/ 	.word	0xffffffff


	//   ....[27]....
        /*00e8*/ 	.word	0xffffffff


	//   ....[28]....
        /*00ec*/ 	.word	0xffffffff


	//   ....[29]....
        /*00f0*/ 	.word	0xffffffff


	//   ....[30]....
        /*00f4*/ 	.word	0xffffffff


	//   ....[31]....
        /*00f8*/ 	.word	0xffffffff


	//   ....[32]....
        /*00fc*/ 	.word	0xffffffff


	//   ....[33]....
        /*0100*/ 	.word	0xffffffff


	//   ....[34]....
        /*0104*/ 	.word	0xffffffff


	//   ....[35]....
        /*0108*/ 	.word	0xffffffff


	//   ....[36]....
        /*010c*/ 	.word	0xffffffff


	//   ....[37]....
        /*0110*/ 	.word	0xffffffff


	//   ....[38]....
        /*0114*/ 	.word	0xffffffff


	//   ....[39]....
        /*0118*/ 	.word	0xffffffff


	//   ....[40]....
        /*011c*/ 	.word	0xffffffff


	//   ....[41]....
        /*0120*/ 	.word	0xffffffff


	//   ....[42]....
        /*0124*/ 	.word	0xffffffff


	//   ....[43]....
        /*0128*/ 	.word	0xffffffff


	//   ....[44]....
        /*012c*/ 	.word	0xffffffff


	//   ....[45]....
        /*0130*/ 	.word	0xffffffff


	//   ....[46]....
        /*0134*/ 	.word	0xffffffff


	//   ....[47]....
        /*0138*/ 	.word	0xffffffff


	//   ....[48]....
        /*013c*/ 	.word	0xffffffff


	//   ....[49]....
        /*0140*/ 	.word	0xffffffff


	//   ....[50]....
        /*0144*/ 	.word	0xffffffff


	//   ....[51]....
        /*0148*/ 	.word	0xffffffff


	//   ....[52]....
        /*014c*/ 	.word	0xffffffff


	//   ....[53]....
        /*0150*/ 	.word	0xffffffff


	//   ....[54]....
        /*0154*/ 	.word	0xffffffff


	//   ....[55]....
        /*0158*/ 	.word	0xffffffff


	//   ....[56]....
        /*015c*/ 	.word	0xffffffff


	//   ....[57]....
        /*0160*/ 	.word	0xffffffff


	//   ....[58]....
        /*0164*/ 	.word	0xffffffff


	//   ....[59]....
        /*0168*/ 	.word	0xffffffff


	//----- nvinfo : EIATTR_COOP_GROUP_INSTR_OFFSETS
	.align		4
.L_147:
        /*016c*/ 	.byte	0x04, 0x28
        /*016e*/ 	.short	(.L_149 - .L_148)


	//   ....[0]....
.L_148:
        /*0170*/ 	.word	0x00000cb0


	//   ....[1]....
        /*0174*/ 	.word	0x00000cc0


	//   ....[2]....
        /*0178*/ 	.word	0x00000d50


	//   ....[3]....
        /*017c*/ 	.word	0x00000d90


	//   ....[4]....
        /*0180*/ 	.word	0x00000e10


	//   ....[5]....
        /*0184*/ 	.word	0x00000e40


	//   ....[6]....
        /*0188*/ 	.word	0x00000e90


	//   ....[7]....
        /*018c*/ 	.word	0x00000ec0


	//   ....[8]....
        /*0190*/ 	.word	0x00000f10


	//   ....[9]....
        /*0194*/ 	.word	0x00000f40


	//   ....[10]....
        /*0198*/ 	.word	0x00001240


	//   ....[11]....
        /*019c*/ 	.word	0x00001250


	//   ....[12]....
        /*01a0*/ 	.word	0x000012e0


	//   ....[13]....
        /*01a4*/ 	.word	0x00001310


	//   ....[14]....
        /*01a8*/ 	.word	0x00001370


	//   ....[15]....
        /*01ac*/ 	.word	0x000013a0


	//   ....[16]....
        /*01b0*/ 	.word	0x00001400


	//   ....[17]....
        /*01b4*/ 	.word	0x00001440


	//   ....[18]....
        /*01b8*/ 	.word	0x000014b0


	//   ....[19]....
        /*01bc*/ 	.word	0x000014f0


	//   ....[20]....
        /*01c0*/ 	.word	0x00002180


	//   ....[21]....
        /*01c4*/ 	.word	0x00002190


	//   ....[22]....
        /*01c8*/ 	.word	0x00002220


	//   ....[23]....
        /*01cc*/ 	.word	0x00002250


	//   ....[24]....
        /*01d0*/ 	.word	0x000022c0


	//   ....[25]....
        /*01d4*/ 	.word	0x000022e0


	//   ....[26]....
        /*01d8*/ 	.word	0x00002340


	//   ....[27]....
        /*01dc*/ 	.word	0x00002350


	//   ....[28]....
        /*01e0*/ 	.word	0x000023a0


	//   ....[29]....
        /*01e4*/ 	.word	0x000023b0


	//   ....[30]....
        /*01e8*/ 	.word	0x000031c0


	//   ....[31]....
        /*01ec*/ 	.word	0x000031d0


	//   ....[32]....
        /*01f0*/ 	.word	0x00003260


	//   ....[33]....
        /*01f4*/ 	.word	0x000032a0


	//   ....[34]....
        /*01f8*/ 	.word	0x00003320


	//   ....[35]....
        /*01fc*/ 	.word	0x00003360


	//   ....[36]....
        /*0200*/ 	.word	0x000033c0


	//   ....[37]....
        /*0204*/ 	.word	0x000033f0


	//   ....[38]....
        /*0208*/ 	.word	0x00003440


	//   ....[39]....
        /*020c*/ 	.word	0x00003470


	//   ....[40]....
        /*0210*/ 	.word	0x00003750


	//   ....[41]....
        /*0214*/ 	.word	0x00003760


	//   ....[42]....
        /*0218*/ 	.word	0x000037f0


	//   ....[43]....
        /*021c*/ 	.word	0x00003820


	//   ....[44]....
        /*0220*/ 	.word	0x00003870


	//   ....[45]....
        /*0224*/ 	.word	0x000038a0


	//   ....[46]....
        /*0228*/ 	.word	0x00003910


	//   ....[47]....
        /*022c*/ 	.word	0x00003950


	//   ....[48]....
        /*0230*/ 	.word	0x000039c0


	//   ....[49]....
        /*0234*/ 	.word	0x000039f0


	//   ....[50]....
        /*0238*/ 	.word	0x00004730


	//   ....[51]....
        /*023c*/ 	.word	0x00004740


	//   ....[52]....
        /*0240*/ 	.word	0x000047d0


	//   ....[53]....
        /*0244*/ 	.word	0x00004800


	//   ....[54]....
        /*0248*/ 	.word	0x00004870


	//   ....[55]....
        /*024c*/ 	.word	0x00004890


	//   ....[56]....
        /*0250*/ 	.word	0x000048f0


	//   ....[57]....
        /*0254*/ 	.word	0x00004900


	//   ....[58]....
        /*0258*/ 	.word	0x00004950


	//   ....[59]....
        /*025c*/ 	.word	0x00004960


	//----- nvinfo : EIATTR_VRC_CTA_INIT_COUNT
	.align		4
.L_149:
        /*0260*/ 	.byte	0x02, 0x4a
	.zero		1
	.zero		1


	//----- nvinfo : EIATTR_EXIT_INSTR_OFFSETS
	.align		4
        /*0264*/ 	.byte	0x04, 0x1c
        /*0266*/ 	.short	(.L_151 - .L_150)


	//   ....[0]....
.L_150:
        /*0268*/ 	.word	0x00000080


	//   ....[1]....
        /*026c*/ 	.word	0x000000c0


	//   ....[2]....
        /*0270*/ 	.word	0x00004bd0


	//   ....[3]....
        /*0274*/ 	.word	0x00004c50


	//----- nvinfo : EIATTR_MAX_THREADS
	.align		4
.L_151:
        /*0278*/ 	.byte	0x04, 0x05
        /*027a*/ 	.short	(.L_153 - .L_152)
.L_152:
        /*027c*/ 	.word	0x00000100
        /*0280*/ 	.word	0x00000001
        /*0284*/ 	.word	0x00000001


	//----- nvinfo : EIATTR_CRS_STACK_SIZE
	.align		4
.L_153:
        /*0288*/ 	.byte	0x04, 0x1e
        /*028a*/ 	.short	(.L_155 - .L_154)
.L_154:
        /*028c*/ 	.word	0x00000000


	//----- nvinfo : EIATTR_CBANK_PARAM_SIZE
	.align		4
.L_155:
        /*0290*/ 	.byte	0x03, 0x19
        /*0292*/ 	.short	0x0021


	//----- nvinfo : EIATTR_PARAM_CBANK
	.align		4
        /*0294*/ 	.byte	0x04, 0x0a
        /*0296*/ 	.short	(.L_157 - .L_156)
	.align		4
.L_156:
        /*0298*/ 	.word	index@(.nv.constant0._ZN3cub18CUB_300001_SM_10006detail6reduce28DeviceReduceSingleTileKernelINS2_10policy_hubIdjN4cuda3__47maximumIvEEE10Policy1000EPdSB_jS8_ddNS5_3std3__410__identityEEEvT0_T1_T2_T3_T4_T6_)
        /*029c*/ 	.short	0x0380
        /*029e*/ 	.short	0x0021


	//----- nvinfo : EIATTR_SW_WAR
	.align		4
.L_157:
        /*02a0*/ 	.byte	0x04, 0x36
        /*02a2*/ 	.short	(.L_159 - .L_158)
.L_158:
        /*02a4*/ 	.word	0x00000008
.L_159:


//--------------------- .nv.info._ZN3cub18CUB_300001_SM_10006detail11EmptyKernelIvEEvv --------------------------
	.section	.nv.info._ZN3cub18CUB_300001_SM_10006detail11EmptyKernelIvEEvv,"",@"SHT_CUDA_INFO"
	.sectionflags	@""
	.align	4


	//----- nvinfo : EIATTR_CUDA_API_VERSION
	.align		4
        /*0000*/ 	.byte	0x04, 0x37
        /*0002*/ 	.short	(.L_161 - .L_160)
.L_160:
        /*0004*/ 	.word	0x00000082


	//----- nvinfo : EIATTR_SPARSE_MMA_MASK
	.align		4
.L_161:
        /*0008*/ 	.byte	0x03, 0x50
        /*000a*/ 	.short	0x0000


	//----- nvinfo : EIATTR_MAXREG_COUNT
	.align		4
        /*000c*/ 	.byte	0x03, 0x1b
        /*000e*/ 	.short	0x00ff


	//----- nvinfo : EIATTR_MERCURY_ISA_VERSION
	.align		4
        /*0010*/ 	.byte	0x03, 0x5f
        /*0012*/ 	.short	0x0101


	//----- nvinfo : EIATTR_VRC_CTA_INIT_COUNT
	.align		4
        /*0014*/ 	.byte	0x02, 0x4a
	.zero		1
	.zero		1


	//----- nvinfo : EIATTR_EXIT_INSTR_OFFSETS
	.align		4
        /*0018*/ 	.byte	0x04, 0x1c
        /*001a*/ 	.short	(.L_163 - .L_162)


	//   ....[0]....
.L_162:
        /*001c*/ 	.word	0x00000010


	//----- nvinfo : EIATTR_SW_WAR
	.align		4
.L_163:
        /*0020*/ 	.byte	0x04, 0x36
        /*0022*/ 	.short	(.L_165 - .L_164)
.L_164:
        /*0024*/ 	.word	0x00000008
.L_165:


//--------------------- .nv.info._Z8arr_diffPdS_S_i --------------------------
	.section	.nv.info._Z8arr_diffPdS_S_i,"",@"SHT_CUDA_INFO"
	.sectionflags	@""
	.align	4


	//----- nvinfo : EIATTR_CUDA_API_VERSION
	.align		4
        /*0000*/ 	.byte	0x04, 0x37
        /*0002*/ 	.short	(.L_167 - .L_166)
.L_166:
        /*0004*/ 	.word	0x00000082


	//----- nvinfo : EIATTR_KPARAM_INFO
	.align		4
.L_167:
        /*0008*/ 	.byte	0x04, 0x17
        /*000a*/ 	.short	(.L_169 - .L_168)
.L_168:
        /*000c*/ 	.word	0x00000000
        /*0010*/ 	.short	0x0003
        /*0012*/ 	.short	0x0018
        /*0014*/ 	.byte	0x00, 0xf0, 0x11, 0x00


	//----- nvinfo : EIATTR_KPARAM_INFO
	.align		4
.L_169:
        /*0018*/ 	.byte	0x04, 0x17
        /*001a*/ 	.short	(.L_171 - .L_170)
.L_170:
        /*001c*/ 	.word	0x00000000
        /*0020*/ 	.short	0x0002
        /*0022*/ 	.short	0x0010
        /*0024*/ 	.byte	0x00, 0xf5, 0x21, 0x00


	//----- nvinfo : EIATTR_KPARAM_INFO
	.align		4
.L_171:
        /*0028*/ 	.byte	0x04, 0x17
        /*002a*/ 	.short	(.L_173 - .L_172)
.L_172:
        /*002c*/ 	.word	0x00000000
        /*0030*/ 	.short	0x0001
        /*0032*/ 	.short	0x0008
        /*0034*/ 	.byte	0x00, 0xf5, 0x21, 0x00


	//----- nvinfo : EIATTR_KPARAM_INFO
	.align		4
.L_173:
        /*0038*/ 	.byte	0x04, 0x17
        /*003a*/ 	.short	(.L_175 - .L_174)
.L_174:
        /*003c*/ 	.word	0x00000000
        /*0040*/ 	.short	0x0000
        /*0042*/ 	.short	0x0000
        /*0044*/ 	.byte	0x00, 0xf5, 0x21, 0x00


	//----- nvinfo : EIATTR_SPARSE_MMA_MASK
	.align		4
.L_175:
        /*0048*/ 	.byte	0x03, 0x50
        /*004a*/ 	.short	0x0000


	//----- nvinfo : EIATTR_MAXREG_COUNT
	.align		4
        /*004c*/ 	.byte	0x03, 0x1b
        /*004e*/ 	.short	0x00ff


	//----- nvinfo : EIATTR_MERCURY_ISA_VERSION
	.align		4
        /*0050*/ 	.byte	0x03, 0x5f
        /*0052*/ 	.short	0x0101


	//----- nvinfo : EIATTR_VRC_CTA_INIT_COUNT
	.align		4
        /*0054*/ 	.byte	0x02, 0x4a
	.zero		1
	.zero		1


	//----- nvinfo : EIATTR_EXIT_INSTR_OFFSETS
	.align		4
        /*0058*/ 	.byte	0x04, 0x1c
        /*005a*/ 	.short	(.L_177 - .L_176)


	//   ....[0]....
.L_176:
        /*005c*/ 	.word	0x000000d0


	//   ....[1]....
        /*0060*/ 	.word	0x000001a0


	//----- nvinfo : EIATTR_CBANK_PARAM_SIZE
	.align		4
.L_177:
        /*0064*/ 	.byte	0x03, 0x19
        /*0066*/ 	.short	0x001c


	//----- nvinfo : EIATTR_PARAM_CBANK
	.align		4
        /*0068*/ 	.byte	0x04, 0x0a
        /*006a*/ 	.short	(.L_179 - .L_178)
	.align		4
.L_178:
        /*006c*/ 	.word	index@(.nv.constant0._Z8arr_diffPdS_S_i)
        /*0070*/ 	.short	0x0380
        /*0072*/ 	.short	0x001c


	//----- nvinfo : EIATTR_SW_WAR
	.align		4
.L_179:
        /*0074*/ 	.byte	0x04, 0x36
        /*0076*/ 	.short	(.L_181 - .L_180)
.L_180:
        /*0078*/ 	.word	0x00000008
.L_181:


//--------------------- .nv.info._Z21five_point_model_calcPdS_i --------------------------
	.section	.nv.info._Z21five_point_model_calcPdS_i,"",@"SHT_CUDA_INFO"
	.sectionflags	@""
	.align	4


	//----- nvinfo : EIATTR_CUDA_API_VERSION
	.align		4
        /*0000*/ 	.byte	0x04, 0x37
        /*0002*/ 	.short	(.L_183 - .L_182)
.L_182:
        /*0004*/ 	.word	0x00000082


	//----- nvinfo : EIATTR_KPARAM_INFO
	.align		4
.L_183:
        /*0008*/ 	.byte	0x04, 0x17
        /*000a*/ 	.short	(.L_185 - .L_184)
.L_184:
        /*000c*/ 	.word	0x00000000
        /*0010*/ 	.short	0x0002
        /*0012*/ 	.short	0x0010
        /*0014*/ 	.byte	0x00, 0xf0, 0x11, 0x00


	//----- nvinfo : EIATTR_KPARAM_INFO
	.align		4
.L_185:
        /*0018*/ 	.byte	0x04, 0x17
        /*001a*/ 	.short	(.L_187 - .L_186)
.L_186:
        /*001c*/ 	.word	0x00000000
        /*0020*/ 	.short	0x0001
        /*0022*/ 	.short	0x0008
        /*0024*/ 	.byte	0x00, 0xf5, 0x21, 0x00


	//----- nvinfo : EIATTR_KPARAM_INFO
	.align		4
.L_187:
        /*0028*/ 	.byte	0x04, 0x17
        /*002a*/ 	.short	(.L_189 - .L_188)
.L_188:
        /*002c*/ 	.word	0x00000000
        /*0030*/ 	.short	0x0000
        /*0032*/ 	.short	0x0000
        /*0034*/ 	.byte	0x00, 0xf5, 0x21, 0x00


	//----- nvinfo : EIATTR_SPARSE_MMA_MASK
	.align		4
.L_189:
        /*0038*/ 	.byte	0x03, 0x50
        /*003a*/ 	.short	0x0000


	//----- nvinfo : EIATTR_MAXREG_COUNT
	.align		4
        /*003c*/ 	.byte	0x03, 0x1b
        /*003e*/ 	.short	0x00ff


	//----- nvinfo : EIATTR_MERCURY_ISA_VERSION
	.align		4
        /*0040*/ 	.byte	0x03, 0x5f
        /*0042*/ 	.short	0x0101


	//----- nvinfo : EIATTR_VRC_CTA_INIT_COUNT
	.align		4
        /*0044*/ 	.byte	0x02, 0x4a
	.zero		1
	.zero		1


	//----- nvinfo : EIATTR_EXIT_INSTR_OFFSETS
	.align		4
        /*0048*/ 	.byte	0x04, 0x1c
        /*004a*/ 	.short	(.L_191 - .L_190)


	//   ....[0]....
.L_190:
        /*004c*/ 	.word	0x000000f0


	//   ....[1]....
        /*0050*/ 	.word	0x00000230


	//----- nvinfo : EIATTR_CBANK_PARAM_SIZE
	.align		4
.L_191:
        /*0054*/ 	.byte	0x03, 0x19
        /*0056*/ 	.short	0x0014


	//----- nvinfo : EIATTR_PARAM_CBANK
	.align		4
        /*0058*/ 	.byte	0x04, 0x0a
        /*005a*/ 	.short	(.L_193 - .L_192)
	.align		4
.L_192:
        /*005c*/ 	.word	index@(.nv.constant0._Z21five_point_model_calcPdS_i)
        /*0060*/ 	.short	0x0380
        /*0062*/ 	.short	0x0014


	//----- nvinfo : EIATTR_SW_WAR
	.align		4
.L_193:
        /*0064*/ 	.byte	0x04, 0x36
        /*0066*/ 	.short	(.L_195 - .L_194)
.L_194:
        /*0068*/ 	.word	0x00000008
.L_195:


//--------------------- .nv.callgraph             --------------------------
	.section	.nv.callgraph,"",@"SHT_CUDA_CALLGRAPH"
	.align	4
	.sectionentsize	8
	.align		4
        /*0000*/ 	.word	0x00000000
	.align		4
        /*0004*/ 	.word	0xffffffff
	.align		4
        /*0008*/ 	.word	0x00000000
	.align		4
        /*000c*/ 	.word	0xfffffffe
	.align		4
        /*0010*/ 	.word	0x00000000
	.align		4
        /*0014*/ 	.word	0xfffffffd
	.align		4
        /*0018*/ 	.word	0x00000000
	.align		4
        /*001c*/ 	.word	0xfffffffc


//--------------------- .nv.constant4             --------------------------
	.section	.nv.constant4,"a",@progbits
	.align	8
	.align		8
.nv.constant4:
        /*0000*/ 	.dword	_ZN34_INTERNAL_b5809618_4_k_cu_243acdf64cuda3std3__45__cpo5beginE
	.align		8
        /*0008*/ 	.dword	_ZN34_INTERNAL_b5809618_4_k_cu_243acdf64cuda3std3__45__cpo3endE
	.align		8
        /*0010*/ 	.dword	_ZN34_INTERNAL_b5809618_4_k_cu_243acdf64cuda3std3__45__cpo6cbeginE
	.align		8
        /*0018*/ 	.dword	_ZN34_INTERNAL_b5809618_4_k_cu_243acdf64cuda3std3__45__cpo4cendE
	.align		8
        /*0020*/ 	.dword	_ZN34_INTERNAL_b5809618_4_k_cu_243acdf64cuda3std3__45__cpo6rbeginE
	.align		8
        /*0028*/ 	.dword	_ZN34_INTERNAL_b5809618_4_k_cu_243acdf64cuda3std3__45__cpo4rendE
	.align		8
        /*0030*/ 	.dword	_ZN34_INTERNAL_b5809618_4_k_cu_243acdf64cuda3std3__45__cpo7crbeginE
	.align		8
        /*0038*/ 	.dword	_ZN34_INTERNAL_b5809618_4_k_cu_243acdf64cuda3std3__45__cpo5crendE
	.align		8
        /*0040*/ 	.dword	_ZN34_INTERNAL_b5809618_4_k_cu_243acdf64cuda3std3__436_GLOBAL__N__b5809618_4_k_cu_243acdf66ignoreE
	.align		8
        /*0048*/ 	.dword	_ZN34_INTERNAL_b5809618_4_k_cu_243acdf64cuda3std3__419piecewise_constructE
	.align		8
        /*0050*/ 	.dword	_ZN34_INTERNAL_b5809618_4_k_cu_243acdf64cuda3std3__48in_placeE
	.align		8
        /*0058*/ 	.dword	_ZN34_INTERNAL_b5809618_4_k_cu_243acdf64cuda3std3__420unreachable_sentinelE
	.align		8
        /*0060*/ 	.dword	_ZN34_INTERNAL_b5809618_4_k_cu_243acdf64cuda3std3__47nulloptE
	.align		8
        /*0068*/ 	.dword	_ZN34_INTERNAL_b5809618_4_k_cu_243acdf64cuda3std3__48unexpectE
	.align		8
        /*0070*/ 	.dword	_ZN34_INTERNAL_b5809618_4_k_cu_243acdf64cuda3std6ranges3__45__cpo4swapE
	.align		8
        /*0078*/ 	.dword	_ZN34_INTERNAL_b5809618_4_k_cu_243acdf64cuda3std6ranges3__45__cpo9iter_moveE
	.align		8
        /*0080*/ 	.dword	_ZN34_INTERNAL_b5809618_4_k_cu_243acdf64cuda3std6ranges3__45__cpo5beginE
	.align		8
        /*0088*/ 	.dword	_ZN34_INTERNAL_b5809618_4_k_cu_243acdf64cuda3std6ranges3__45__cpo3endE
	.align		8
        /*0090*/ 	.dword	_ZN34_INTERNAL_b5809618_4_k_cu_243acdf64cuda3std6ranges3__45__cpo6cbeginE
	.align		8
        /*0098*/ 	.dword	_ZN34_INTERNAL_b5809618_4_k_cu_243acdf64cuda3std6ranges3__45__cpo4cendE
	.align		8
        /*00a0*/ 	.dword	_ZN34_INTERNAL_b5809618_4_k_cu_243acdf64cuda3std6ranges3__45__cpo7advanceE
	.align		8
        /*00a8*/ 	.dword	_ZN34_INTERNAL_b5809618_4_k_cu_243acdf64cuda3std6ranges3__45__cpo9iter_swapE
	.align		8
        /*00b0*/ 	.dword	_ZN34_INTERNAL_b5809618_4_k_cu_243acdf64cuda3std6ranges3__45__cpo4nextE
	.align		8
        /*00b8*/ 	.dword	_ZN34_INTERNAL_b5809618_4_k_cu_243acdf64cuda3std6ranges3__45__cpo4prevE
	.align		8
        /*00c0*/ 	.dword	_ZN34_INTERNAL_b5809618_4_k_cu_243acdf64cuda3std6ranges3__45__cpo4dataE
	.align		8
        /*00c8*/ 	.dword	_ZN34_INTERNAL_b5809618_4_k_cu_243acdf64cuda3std6ranges3__45__cpo5cdataE
	.align		8
        /*00d0*/ 	.dword	_ZN34_INTERNAL_b5809618_4_k_cu_243acdf64cuda3std6ranges3__45__cpo4sizeE
	.align		8
        /*00d8*/ 	.dword	_ZN34_INTERNAL_b5809618_4_k_cu_243acdf64cuda3std6ranges3__45__cpo5ssizeE
	.align		8
        /*00e0*/ 	.dword	_ZN34_INTERNAL_b5809618_4_k_cu_243acdf64cuda3std6ranges3__45__cpo8distanceE
	.align		8
        /*00e8*/ 	.dword	_ZN34_INTERNAL_b5809618_4_k_cu_243acdf66thrust24THRUST_300001_SM_1000_NS6system6detail10sequential3seqE
	.align		8
        /*00f0*/ 	.dword	_ZN34_INTERNAL_b5809618_4_k_cu_243acdf66thrust24THRUST_300001_SM_1000_NS12placeholders2_1E
	.align		8
        /*00f8*/ 	.dword	_ZN34_INTERNAL_b5809618_4_k_cu_243acdf66thrust24THRUST_300001_SM_1000_NS12placeholders2_2E
	.align		8
        /*0100*/ 	.dword	_ZN34_INTERNAL_b5809618_4_k_cu_243acdf66thrust24THRUST_300001_SM_1000_NS12placeholders2_3E
	.align		8
        /*0108*/ 	.dword	_ZN34_INTERNAL_b5809618_4_k_cu_243acdf66thrust24THRUST_300001_SM_1000_NS12placeholders2_4E
	.align		8
        /*0110*/ 	.dword	_ZN34_INTERNAL_b5809618_4_k_cu_243acdf66thrust24THRUST_300001_SM_1000_NS12placeholders2_5E
	.align		8
        /*0118*/ 	.dword	_ZN34_INTERNAL_b5809618_4_k_cu_243acdf66thrust24THRUST_300001_SM_1000_NS12placeholders2_6E
	.align		8
        /*0120*/ 	.dword	_ZN34_INTERNAL_b5809618_4_k_cu_243acdf66thrust24THRUST_300001_SM_1000_NS12placeholders2_7E
	.align		8
        /*0128*/ 	.dword	_ZN34_INTERNAL_b5809618_4_k_cu_243acdf66thrust24THRUST_300001_SM_1000_NS12placeholders2_8E
	.align		8
        /*0130*/ 	.dword	_ZN34_INTERNAL_b5809618_4_k_cu_243acdf66thrust24THRUST_300001_SM_1000_NS12placeholders2_9E
	.align		8
        /*0138*/ 	.dword	_ZN34_INTERNAL_b5809618_4_k_cu_243acdf66thrust24THRUST_300001_SM_1000_NS12placeholders3_10E


//--------------------- .text._ZN3cub18CUB_300001_SM_10006detail6reduce28DeviceReduceSingleTileKernelINS2_10policy_hubIdjN4cuda3__47maximumIvEEE10Policy1000EPdSB_iS8_ddNS5_3std3__410__identityEEEvT0_T1_T2_T3_T4_T6_ --------------------------
	.section	.text._ZN3cub18CUB_300001_SM_10006detail6reduce28DeviceReduceSingleTileKernelINS2_10policy_hubIdjN4cuda3__47maximumIvEEE10Policy1000EPdSB_iS8_ddNS5_3std3__410__identityEEEvT0_T1_T2_T3_T4_T6_,"ax",@progbits
	.align	128
        .global         _ZN3cub18CUB_300001_SM_10006detail6reduce28DeviceReduceSingleTileKernelINS2_10policy_hubIdjN4cuda3__47maximumIvEEE10Policy1000EPdSB_iS8_ddNS5_3std3__410__identityEEEvT0_T1_T2_T3_T4_T6_
        .type           _ZN3cub18CUB_300001_SM_10006detail6reduce28DeviceReduceSingleTileKernelINS2_10policy_hubIdjN4cuda3__47maximumIvEEE10Policy1000EPdSB_iS8_ddNS5_3std3__410__identityEEEvT0_T1_T2_T3_T4_T6_,@function
        .size           _ZN3cub18CUB_300001_SM_10006detail6reduce28DeviceReduceSingleTileKernelINS2_10policy_hubIdjN4cuda3__47maximumIvEEE10Policy1000EPdSB_iS8_ddNS5_3std3__410__identityEEEvT0_T1_T2_T3_T4_T6_,(.L_x_149 - _ZN3cub18CUB_300001_SM_10006detail6reduce28DeviceReduceSingleTileKernelINS2_10policy_hubIdjN4cuda3__47maximumIvEEE10Policy1000EPdSB_iS8_ddNS5_3std3__410__identityEEEvT0_T1_T2_T3_T4_T6_)
        .other          _ZN3cub18CUB_300001_SM_10006detail6reduce28DeviceReduceSingleTileKernelINS2_10policy_hubIdjN4cuda3__47maximumIvEEE10Policy1000EPdSB_iS8_ddNS5_3std3__410__identityEEEvT0_T1_T2_T3_T4_T6_,@"STO_CUDA_ENTRY STV_DEFAULT"
_ZN3cub18CUB_300001_SM_10006detail6reduce28DeviceReduceSingleTileKernelINS2_10policy_hubIdjN4cuda3__47maximumIvEEE10Policy1000EPdSB_iS8_ddNS5_3std3__410__identityEEEvT0_T1_T2_T3_T4_T6_:
.text._ZN3cub18CUB_300001_SM_10006detail6reduce28DeviceReduceSingleTileKernelINS2_10policy_hubIdjN4cuda3__47maximumIvEEE10Policy1000EPdSB_iS8_ddNS5_3std3__410__identityEEEvT0_T1_T2_T3_T4_T6_:
[----:B------:R-:W-:Y:S01]  /*0000*/  LDC R1, c[0x0][0x37c] ;  /* 0x0000df00ff017b82 */ /* 0x000fe20000000800 */
[----:B------:R-:W0:Y:S01]  /*0010*/  LDCU UR4, c[0x0][0x390] ;  /* 0x00007200ff0477ac */ /* 0x000e220008000800 */
[----:B------:R-:W1:Y:S01]  /*0020*/  LDCU.64 UR6, c[0x0][0x358] ;  /* 0x00006b00ff0677ac */ /* 0x000e620008000a00 */
[----:B0-----:R-:W-:-:S05]  /*0030*/  IMAD.U32 R4, RZ, RZ, UR4 ;  /* 0x00000004ff047e24 */ /* 0x001fca000f8e00ff */
[----:B------:R-:W-:-:S13]  /*0040*/  ISETP.NE.AND P0, PT, R4, RZ, PT ;  /* 0x000000ff0400720c */ /* 0x000fda0003f05270 */
[----:B-1----:R-:W-:Y:S05]  /*0050*/  @P0 BRA `(.L_x_0) ;  /* 0x00000000001c0947 */ /* 0x002fea0003800000 */
[----:B------:R-:W0:Y:S02]  /*0060*/  S2R R0, SR_TID.X ;  /* 0x0000000000007919 */ /* 0x000e240000002100 */
[----:B0-----:R-:W-:-:S13]  /*0070*/  ISETP.NE.AND P0, PT, R0, RZ, PT ;  /* 0x000000ff0000720c */ /* 0x001fda0003f05270 */
[----:B------:R-:W-:Y:S05]  /*0080*/  @P0 EXIT ;  /* 0x000000000000094d */ /* 0x000fea0003800000 */
[----:B------:R-:W0:Y:S08]  /*0090*/  LDC.64 R2, c[0x0][0x388] ;  /* 0x0000e200ff027b82 */ /* 0x000e300000000a00 */
[----:B------:R-:W0:Y:S02]  /*00a0*/  LDC.64 R4, c[0x0][0x398] ;  /* 0x0000e600ff047b82 */ /* 0x000e240000000a00 */
[----:B0-----:R-:W-:Y:S01]  /*00b0*/  STG.E.64 desc[UR6][R2.64], R4 ;  /* 0x0000000402007986 */ /* 0x001fe2000c101b06 */
[----:B------:R-:W-:Y:S05]  /*00c0*/  EXIT ;  /* 0x000000000000794d */ /* 0x000fea0003800000 */
.L_x_0:
[----:B------:R-:W0:Y:S01]  /*00d0*/  LDCU UR4, c[0x0][0x380] ;  /* 0x00007000ff0477ac */ /* 0x000e220008000800 */
[----:B------:R-:W-:Y:S01]  /*00e0*/  BSSY.RECONVERGENT B0, `(.L_x_1) ;  /* 0x00005b3000007945 */ /* 0x000fe20003800200 */
[----:B0-----:R-:W-:-:S09]  /*00f0*/  ULOP3.LUT UP0, URZ, UR4, 0x1f, URZ, 0xc0, !UPT ;  /* 0x0000001f04ff7892 */ /* 0x001fd2000f80c0ff */
[----:B------:R-:W-:Y:S05]  /*0100*/  BRA.U UP0, `(.L_x_2) ;  /* 0x0000002d003c7547 */ /* 0x000fea000b800000 */
[----:B------:R-:W-:-:S13]  /*0110*/  ISETP.GT.AND P0, PT, R4, 0x7ff, PT ;  /* 0x000007ff0400780c */ /* 0x000fda0003f04270 */
[----:B------:R-:W-:Y:S05]  /*0120*/  @P0 BRA `(.L_x_3) ;  /* 0x0000001400e80947 */ /* 0x000fea0003800000 */
[----:B------:R-:W0:Y:S01]  /*0130*/  S2R R3, SR_TID.X ;  /* 0x0000000000037919 */ /* 0x000e220000002100 */
[----:B------:R-:W-:Y:S01]  /*0140*/  BSSY.RECONVERGENT B1, `(.L_x_4) ;  /* 0x0000009000017945 */ /* 0x000fe20003800200 */
[----:B------:R-:W-:Y:S02]  /*0150*/  CS2R R6, SRZ ;  /* 0x0000000000067805 */ /* 0x000fe4000001ff00 */
[----:B0-----:R-:W-:Y:S01]  /*0160*/  ISETP.GE.AND P0, PT, R3, R4, PT ;  /* 0x000000040300720c */ /* 0x001fe20003f06270 */
[----:B------:R-:W-:-:S12]  /*0170*/  IMAD.MOV.U32 R5, RZ, RZ, R3 ;  /* 0x000000ffff057224 */ /* 0x000fd800078e0003 */
[----:B------:R-:W-:Y:S05]  /*0180*/  @P0 BRA `(.L_x_5) ;  /* 0x0000000000100947 */ /* 0x000fea0003800000 */
[----:B------:R-:W0:Y:S02]  /*0190*/  LDC.64 R6, c[0x0][0x380] ;  /* 0x0000e000ff067b82 */ /* 0x000e240000000a00 */
[----:B0-----:R-:W-:-:S06]  /*01a0*/  IMAD.WIDE.U32 R6, R3, 0x8, R6 ;  /* 0x0000000803067825 */ /* 0x001fcc00078e0006 */
[----:B------:R-:W5:Y:S01]  /*01b0*/  LDG.E.64.CONSTANT R6, desc[UR6][R6.64] ;  /* 0x0000000606067981 */ /* 0x000f62000c1e9b00 */
[----:B------:R-:W-:-:S07]  /*01c0*/  VIADD R5, R3, 0x100 ;  /* 0x0000010003057836 */ /* 0x000fce0000000000 */
.L_x_5:
[----:B------:R-:W-:Y:S05]  /*01d0*/  BSYNC.RECONVERGENT B1 ;  /* 0x0000000000017941 */ /* 0x000fea0003800200 */
.L_x_4:
[----:B------:R-:W-:Y:S01]  /*01e0*/  ISETP.GE.AND P0, PT, R5, R4, PT ;  /* 0x000000040500720c */ /* 0x000fe20003f06270 */
[----:B------:R-:W-:-:S12]  /*01f0*/  BSSY.RECONVERGENT B1, `(.L_x_6) ;  /* 0x00000b0000017945 */ /* 0x000fd80003800200 */
[----:B------:R-:W-:Y:S05]  /*0200*/  @P0 BRA `(.L_x_7) ;  /* 0x0000000800b80947 */ /* 0x000fea0003800000 */
[----:B------:R-:W-:Y:S01]  /*0210*/  LOP3.LUT R9, RZ, R5, RZ, 0x33, !PT ;  /* 0x00000005ff097212 */ /* 0x000fe200078e33ff */
[----:B------:R-:W-:Y:S04]  /*0220*/  BSSY.RECONVERGENT B2, `(.L_x_8) ;  /* 0x0000019000027945 */ /* 0x000fe80003800200 */
[----:B------:R-:W-:-:S05]  /*0230*/  IMAD.IADD R0, R9, 0x1, R4 ;  /* 0x0000000109007824 */ /* 0x000fca00078e0204 */
[C---:B------:R-:W-:Y:S02]  /*0240*/  LOP3.LUT R2, R0.reuse, 0x300, RZ, 0xc0, !PT ;  /* 0x0000030000027812 */ /* 0x040fe400078ec0ff */
[----:B------:R-:W-:Y:S02]  /*0250*/  ISETP.GE.U32.AND P0, PT, R0, 0x300, PT ;  /* 0x000003000000780c */ /* 0x000fe40003f06070 */
[----:B------:R-:W-:-:S13]  /*0260*/  ISETP.NE.AND P1, PT, R2, 0x300, PT ;  /* 0x000003000200780c */ /* 0x000fda0003f25270 */
[----:B------:R-:W-:Y:S05]  /*0270*/  @!P1 BRA `(.L_x_9) ;  /* 0x00000000004c9947 */ /* 0x000fea0003800000 */
[----:B------:R-:W0:Y:S01]  /*0280*/  LDC.64 R8, c[0x0][0x380] ;  /* 0x0000e000ff087b82 */ /* 0x000e220000000a00 */
[----:B------:R-:W-:-:S04]  /*0290*/  LEA.HI R0, R0, 0x1, RZ, 0x18 ;  /* 0x0000000100007811 */ /* 0x000fc800078fc0ff */
[----:B------:R-:W-:-:S05]  /*02a0*/  LOP3.LUT R0, R0, 0x3, RZ, 0xc0, !PT ;  /* 0x0000000300007812 */ /* 0x000fca00078ec0ff */
[----:B------:R-:W-:Y:S02]  /*02b0*/  IMAD.MOV R0, RZ, RZ, -R0 ;  /* 0x000000ffff007224 */ /* 0x000fe400078e0a00 */
[----:B0-----:R-:W-:-:S04]  /*02c0*/  IMAD.WIDE.U32 R8, R5, 0x8, R8 ;  /* 0x0000000805087825 */ /* 0x001fc800078e0008 */
[----:B------:R-:W-:Y:S02]  /*02d0*/  IMAD.MOV.U32 R2, RZ, RZ, R8 ;  /* 0x000000ffff027224 */ /* 0x000fe400078e0008 */
[----:B------:R-:W-:-:S07]  /*02e0*/  IMAD.MOV.U32 R11, RZ, RZ, R9 ;  /* 0x000000ffff0b7224 */ /* 0x000fce00078e0009 */
.L_x_10:
[----:B------:R-:W-:Y:S02]  /*02f0*/  IMAD.MOV.U32 R8, RZ, RZ, R2 ;  /* 0x000000ffff087224 */ /* 0x000fe400078e0002 */
[----:B------:R-:W-:-:S06]  /*0300*/  IMAD.MOV.U32 R9, RZ, RZ, R11 ;  /* 0x000000ffff097224 */ /* 0x000fcc00078e000b */
[----:B------:R-:W2:Y:S01]  /*0310*/  LDG.E.64.CONSTANT R8, desc[UR6][R8.64] ;  /* 0x0000000608087981 */ /* 0x000ea2000c1e9b00 */
[----:B------:R-:W-:Y:S01]  /*0320*/  VIADD R0, R0, 0x1 ;  /* 0x0000000100007836 */ /* 0x000fe20000000000 */
[----:B------:R-:W-:Y:S01]  /*0330*/  IADD3 R2, P3, PT, R2, 0x800, RZ ;  /* 0x0000080002027810 */ /* 0x000fe20007f7e0ff */
[----:B------:R-:W-:-:S03]  /*0340*/  VIADD R5, R5, 0x100 ;  /* 0x0000010005057836 */ /* 0x000fc60000000000 */
[----:B------:R-:W-:Y:S01]  /*0350*/  ISETP.NE.AND P2, PT, R0, RZ, PT ;  /* 0x000000ff0000720c */ /* 0x000fe20003f45270 */
[----:B------:R-:W-:Y:S01]  /*0360*/  IMAD.X R11, RZ, RZ, R11, P3 ;  /* 0x000000ffff0b7224 */ /* 0x000fe200018e060b */
[----:B--2--5:R-:W-:-:S06]  /*0370*/  DSETP.GEU.AND P1, PT, R6, R8, PT ;  /* 0x000000080600722a */ /* 0x024fcc0003f2e000 */
[----:B------:R-:W-:Y:S02]  /*0380*/  FSEL R6, R8, R6, !P1 ;  /* 0x0000000608067208 */ /* 0x000fe40004800000 */
[----:B------:R-:W-:-:S03]  /*0390*/  FSEL R7, R9, R7, !P1 ;  /* 0x0000000709077208 */ /* 0x000fc60004800000 */
[----:B------:R-:W-:Y:S05]  /*03a0*/  @P2 BRA `(.L_x_10) ;  /* 0xfffffffc00d02947 */ /* 0x000fea000383ffff */
.L_x_9:
[----:B------:R-:W-:Y:S05]  /*03b0*/  BSYNC.RECONVERGENT B2 ;  /* 0x0000000000027941 */ /* 0x000fea0003800200 */
.L_x_8:
[----:B------:R-:W-:Y:S05]  /*03c0*/  @!P0 BRA `(.L_x_7) ;  /* 0x0000000800488947 */ /* 0x000fea0003800000 */
[----:B------:R-:W-:Y:S01]  /*03d0*/  IMAD.IADD R0, R4, 0x1, -R5 ;  /* 0x0000000104007824 */ /* 0x000fe200078e0a05 */
[----:B------:R-:W-:Y:S01]  /*03e0*/  BSSY.RECONVERGENT B2, `(.L_x_11) ;  /* 0x0000051000027945 */ /* 0x000fe20003800200 */
[----:B------:R-:W-:-:S03]  /*03f0*/  PLOP3.LUT P0, PT, PT, PT, PT, 0x80, 0x8 ;  /* 0x000000000008781c */ /* 0x000fc60003f0f070 */
[----:B------:R-:W-:-:S13]  /*0400*/  ISETP.GT.AND P1, PT, R0, 0xc00, PT ;  /* 0x00000c000000780c */ /* 0x000fda0003f24270 */
[----:B------:R-:W-:Y:S05]  /*0410*/  @!P1 BRA `(.L_x_12) ;  /* 0x0000000400349947 */ /* 0x000fea0003800000 */
[----:B------:R-:W0:Y:S01]  /*0420*/  LDC.64 R8, c[0x0][0x380] ;  /* 0x0000e000ff087b82 */ /* 0x000e220000000a00 */
[----:B------:R-:W-:Y:S01]  /*0430*/  PLOP3.LUT P0, PT, PT, PT, PT, 0x8, 0x80 ;  /* 0x000000000080781c */ /* 0x000fe20003f0e170 */
[----:B------:R-:W-:-:S12]  /*0440*/  VIADD R0, R4, 0xfffff400 ;  /* 0xfffff40004007836 */ /* 0x000fd80000000000 */
.L_x_13:
[----:B0-----:R-:W-:-:S05]  /*0450*/  IMAD.WIDE R30, R5, 0x8, R8 ;  /* 0x00000008051e7825 */ /* 0x001fca00078e0208 */
[----:B------:R-:W2:Y:S04]  /*0460*/  LDG.E.64.CONSTANT R10, desc[UR6][R30.64] ;  /* 0x000000061e0a7981 */ /* 0x000ea8000c1e9b00 */
[----:B------:R-:W3:Y:S04]  /*0470*/  LDG.E.64.CONSTANT R12, desc[UR6][R30.64+0x800] ;  /* 0x000800061e0c7981 */ /* 0x000ee8000c1e9b00 */
[----:B------:R-:W4:Y:S01]  /*0480*/  LDG.E.64.CONSTANT R14, desc[UR6][R30.64+0x1000] ;  /* 0x001000061e0e7981 */ /* 0x000f22000c1e9b00 */
[----:B------:R-:W-:-:S03]  /*0490*/  VIADD R39, R5, 0x400 ;  /* 0x0000040005277836 */ /* 0x000fc60000000000 */
[----:B------:R-:W4:Y:S01]  /*04a0*/  LDG.E.64.CONSTANT R16, desc[UR6][R30.64+0x1800] ;  /* 0x001800061e107981 */ /* 0x000f22000c1e9b00 */
[----:B------:R-:W-:-:S05]  /*04b0*/  IMAD.WIDE R38, R39, 0x8, R8 ;  /* 0x0000000827267825 */ /* 0x000fca00078e0208 */
[----:B------:R-:W4:Y:S04]  /*04c0*/  LDG.E.64.CONSTANT R18, desc[UR6][R38.64] ;  /* 0x0000000626127981 */ /* 0x000f28000c1e9b00 */
[----:B------:R-:W4:Y:S04]  /*04d0*/  LDG.E.64.CONSTANT R20, desc[UR6][R38.64+0x800] ;  /* 0x0008000626147981 */ /* 0x000f28000c1e9b00 */
        /* <DEDUP_REMOVED lines=12> */
[----:B------:R-:W4:Y:S04]  /*05a0*/  LDG.E.64.CONSTANT R38, desc[UR6][R44.64+0x1000] ;  /* 0x001000062c267981 */ /* 0x000f28000c1e9b00 */
[----:B------:R-:W4:Y:S01]  /*05b0*/  LDG.E.64.CONSTANT R40, desc[UR6][R44.64+0x1800] ;  /* 0x001800062c287981 */ /* 0x000f22000c1e9b00 */
[----:B------:R-:W-:-:S05]  /*05c0*/  VIADD R5, R5, 0x1000 ;  /* 0x0000100005057836 */ /* 0x000fca0000000000 */
[----:B------:R-:W-:Y:S01]  /*05d0*/  ISETP.GE.AND P2, PT, R5, R0, PT ;  /* 0x000000000500720c */ /* 0x000fe20003f46270 */
[----:B--2--5:R-:W-:-:S06]  /*05e0*/  DSETP.GEU.AND P1, PT, R6, R10, PT ;  /* 0x0000000a0600722a */ /* 0x024fcc0003f2e000 */
[----:B------:R-:W-:Y:S02]  /*05f0*/  FSEL R6, R10, R6, !P1 ;  /* 0x000000060a067208 */ /* 0x000fe40004800000 */
[----:B------:R-:W-:-:S06]  /*0600*/  FSEL R7, R11, R7, !P1 ;  /* 0x000000070b077208 */ /* 0x000fcc0004800000 */
[----:B---3--:R-:W-:-:S06]  /*0610*/  DSETP.GEU.AND P1, PT, R6, R12, PT ;  /* 0x0000000c0600722a */ /* 0x008fcc0003f2e000 */
[----:B------:R-:W-:Y:S02]  /*0620*/  FSEL R6, R12, R6, !P1 ;  /* 0x000000060c067208 */ /* 0x000fe40004800000 */
[----:B------:R-:W-:-:S06]  /*0630*/  FSEL R7, R13, R7, !P1 ;  /* 0x000000070d077208 */ /* 0x000fcc0004800000 */
[----:B----4-:R-:W-:-:S06]  /*0640*/  DSETP.GEU.AND P1, PT, R6, R14, PT ;  /* 0x0000000e0600722a */ /* 0x010fcc0003f2e000 */
[----:B------:R-:W-:Y:S02]  /*0650*/  FSEL R6, R14, R6, !P1 ;  /* 0x000000060e067208 */ /* 0x000fe40004800000 */
[----:B------:R-:W-:-:S06]  /*0660*/  FSEL R7, R15, R7, !P1 ;  /* 0x000000070f077208 */ /* 0x000fcc0004800000 */
[----:B------:R-:W-:-:S06]  /*0670*/  DSETP.GEU.AND P1, PT, R6, R16, PT ;  /* 0x000000100600722a */ /* 0x000fcc0003f2e000 */
        /* <DEDUP_REMOVED lines=37> */
[----:B------:R-:W-:Y:S01]  /*08d0*/  FSEL R7, R41, R7, !P1 ;  /* 0x0000000729077208 */ /* 0x000fe20004800000 */
[----:B------:R-:W-:Y:S06]  /*08e0*/  @!P2 BRA `(.L_x_13) ;  /* 0xfffffff800d8a947 */ /* 0x000fec000383ffff */
.L_x_12:
[----:B------:R-:W-:Y:S05]  /*08f0*/  BSYNC.RECONVERGENT B2 ;  /* 0x0000000000027941 */ /* 0x000fea0003800200 */
.L_x_11:
[----:B------:R-:W-:Y:S01]  /*0900*/  IMAD.IADD R0, R4, 0x1, -R5 ;  /* 0x0000000104007824 */ /* 0x000fe200078e0a05 */
[----:B------:R-:W-:Y:S04]  /*0910*/  BSSY.RECONVERGENT B2, `(.L_x_14) ;  /* 0x0000029000027945 */ /* 0x000fe80003800200 */
[----:B------:R-:W-:-:S13]  /*0920*/  ISETP.GT.AND P1, PT, R0, 0x400, PT ;  /* 0x000004000000780c */ /* 0x000fda0003f24270 */
[----:B------:R-:W-:Y:S05]  /*0930*/  @!P1 BRA `(.L_x_15) ;  /* 0x0000000000989947 */ /* 0x000fea0003800000 */
[----:B------:R-:W0:Y:S02]  /*0940*/  LDC.64 R18, c[0x0][0x380] ;  /* 0x0000e000ff127b82 */ /* 0x000e240000000a00 */
        /* <DEDUP_REMOVED lines=11> */
[----:B------:R-:W-:Y:S01]  /*0a00*/  VIADD R5, R5, 0x800 ;  /* 0x0000080005057836 */ /* 0x000fe20000000000 */
        /* <DEDUP_REMOVED lines=20> */
[----:B------:R-:W-:Y:S02]  /*0b50*/  FSEL R7, R25, R7, !P0 ;  /* 0x0000000719077208 */ /* 0x000fe40004000000 */
[----:B------:R-:W-:-:S04]  /*0b60*/  PLOP3.LUT P0, PT, PT, PT, PT, 0x8, 0x80 ;  /* 0x000000000080781c */ /* 0x000fc80003f0e170 */
[----:B------:R-:W-:-:S06]  /*0b70*/  DSETP.GEU.AND P1, PT, R6, R26, PT ;  /* 0x0000001a0600722a */ /* 0x000fcc0003f2e000 */
[----:B------:R-:W-:Y:S02]  /*0b80*/  FSEL R6, R26, R6, !P1 ;  /* 0x000000061a067208 */ /* 0x000fe40004800000 */
[----:B------:R-:W-:-:S07]  /*0b90*/  FSEL R7, R27, R7, !P1 ;  /* 0x000000071b077208 */ /* 0x000fce0004800000 */
.L_x_15:
[----:B------:R-:W-:Y:S05]  /*0ba0*/  BSYNC.RECONVERGENT B2 ;  /* 0x0000000000027941 */ /* 0x000fea0003800200 */
.L_x_14:
[----:B------:R-:W-:-:S13]  /*0bb0*/  ISETP.LT.OR P0, PT, R5, R4, P0 ;  /* 0x000000040500720c */ /* 0x000fda0000701670 */
[----:B------:R-:W-:Y:S05]  /*0bc0*/  @!P0 BRA `(.L_x_7) ;  /* 0x0000000000488947 */ /* 0x000fea0003800000 */
[----:B------:R-:W0:Y:S02]  /*0bd0*/  LDC.64 R8, c[0x0][0x380] ;  /* 0x0000e000ff087b82 */ /* 0x000e240000000a00 */
[----:B0-----:R-:W-:-:S05]  /*0be0*/  IMAD.WIDE R8, R5, 0x8, R8 ;  /* 0x0000000805087825 */ /* 0x001fca00078e0208 */
[----:B------:R-:W2:Y:S04]  /*0bf0*/  LDG.E.64.CONSTANT R10, desc[UR6][R8.64] ;  /* 0x00000006080a7981 */ /* 0x000ea8000c1e9b00 */
[----:B------:R-:W3:Y:S04]  /*0c00*/  LDG.E.64.CONSTANT R12, desc[UR6][R8.64+0x800] ;  /* 0x00080006080c7981 */ /* 0x000ee8000c1e9b00 */
[----:B------:R-:W4:Y:S04]  /*0c10*/  LDG.E.64.CONSTANT R14, desc[UR6][R8.64+0x1000] ;  /* 0x00100006080e7981 */ /* 0x000f28000c1e9b00 */
[----:B------:R-:W4:Y:S01]  /*0c20*/  LDG.E.64.CONSTANT R16, desc[UR6][R8.64+0x1800] ;  /* 0x0018000608107981 */ /* 0x000f22000c1e9b00 */
        /* <DEDUP_REMOVED lines=11> */
[----:B------:R-:W-:-:S07]  /*0ce0*/  FSEL R7, R17, R7, !P0 ;  /* 0x0000000711077208 */ /* 0x000fce0004000000 */
.L_x_7:
[----:B------:R-:W-:Y:S05]  /*0cf0*/  BSYNC.RECONVERGENT B1 ;  /* 0x0000000000017941 */ /* 0x000fea0003800200 */
.L_x_6:
[----:B------:R-:W-:-:S13]  /*0d00*/  ISETP.GE.AND P0, PT, R4, 0x100, PT ;  /* 0x000001000400780c */ /* 0x000fda0003f06270 */
[----:B------:R-:W-:Y:S05]  /*0d10*/  @!P0 BRA `(.L_x_16) ;  /* 0x00000004003c8947 */ /* 0x000fea0003800000 */
[----:B------:R-:W0:Y:S01]  /*0d20*/  S2R R8, SR_LANEID ;  /* 0x0000000000087919 */ /* 0x000e220000000000 */
[----:B-----5:R-:W-:Y:S04]  /*0d30*/  SHFL.DOWN PT, R4, R6, 0x1, 0x1f ;  /* 0x08201f0006047f89 */ /* 0x020fe800000e0000 */
[----:B------:R-:W1:Y:S02]  /*0d40*/  SHFL.DOWN PT, R5, R7, 0x1, 0x1f ;  /* 0x08201f0007057f89 */ /* 0x000e6400000e0000 */
[----:B-1----:R-:W-:Y:S01]  /*0d50*/  DSETP.GEU.AND P1, PT, R6, R4, PT ;  /* 0x000000040600722a */ /* 0x002fe20003f2e000 */
[C---:B0-----:R-:W-:Y:S02]  /*0d60*/  ISETP.GT.AND P0, PT, R8.reuse, 0x1e, PT ;  /* 0x0000001e0800780c */ /* 0x041fe40003f04270 */
[----:B------:R-:W-:-:S03]  /*0d70*/  ISETP.NE.AND P2, PT, R8, RZ, PT ;  /* 0x000000ff0800720c */ /* 0x000fc60003f45270 */
[----:B------:R-:W-:Y:S02]  /*0d80*/  FSEL R9, R4, R6, !P1 ;  /* 0x0000000604097208 */ /* 0x000fe40004800000 */
[----:B------:R-:W-:Y:S02]  /*0d90*/  FSEL R5, R5, R7, !P1 ;  /* 0x0000000705057208 */ /* 0x000fe40004800000 */
[----:B------:R-:W-:Y:S02]  /*0da0*/  FSEL R6, R6, R9, P0 ;  /* 0x0000000906067208 */ /* 0x000fe40000000000 */
[----:B------:R-:W-:Y:S02]  /*0db0*/  FSEL R11, R7, R5, P0 ;  /* 0x00000005070b7208 */ /* 0x000fe40000000000 */
[----:B------:R-:W-:Y:S01]  /*0dc0*/  ISETP.GT.AND P0, PT, R8, 0x1d, PT ;  /* 0x0000001d0800780c */ /* 0x000fe20003f04270 */
[----:B------:R-:W-:Y:S01]  /*0dd0*/  SHFL.DOWN PT, R4, R6, 0x2, 0x1f ;  /* 0x08401f0006047f89 */ /* 0x000fe200000e0000 */
[----:B------:R-:W-:Y:S01]  /*0de0*/  @!P2 MOV R2, 0x400 ;  /* 0x000004000002a802 */ /* 0x000fe20000000f00 */
[----:B------:R-:W-:Y:S01]  /*0df0*/  IMAD.MOV.U32 R7, RZ, RZ, R11 ;  /* 0x000000ffff077224 */ /* 0x000fe200078e000b */
[----:B------:R-:W-:Y:S01]  /*0e00*/  @!P2 SHF.R.U32.HI R0, RZ, 0x2, R3 ;  /* 0x00000002ff00a819 */ /* 0x000fe20000011603 */
[----:B------:R-:W0:Y:S03]  /*0e10*/  SHFL.DOWN PT, R5, R11, 0x2, 0x1f ;  /* 0x08401f000b057f89 */ /* 0x000e2600000e0000 */
[----:B------:R-:W-:Y:S01]  /*0e20*/  @!P2 LOP3.LUT R0, R0, 0xf8, RZ, 0xc0, !PT ;  /* 0x000000f80000a812 */ /* 0x000fe200078ec0ff */
[----:B------:R-:W1:Y:S01]  /*0e30*/  @!P2 S2R R9, SR_CgaCtaId ;  /* 0x000000000009a919 */ /* 0x000e620000008800 */
[----:B0-----:R-:W-:-:S06]  /*0e40*/  DSETP.GEU.AND P1, PT, R6, R4, PT ;  /* 0x000000040600722a */ /* 0x001fcc0003f2e000 */
[----:B------:R-:W-:Y:S02]  /*0e50*/  @!P0 FSEL R6, R4, R6, !P1 ;  /* 0x0000000604068208 */ /* 0x000fe40004800000 */
[----:B------:R-:W-:Y:S02]  /*0e60*/  @!P0 FSEL R11, R5, R11, !P1 ;  /* 0x0000000b050b8208 */ /* 0x000fe40004800000 */
[----:B------:R-:W-:Y:S01]  /*0e70*/  ISETP.GT.AND P0, PT, R8, 0x1b, PT ;  /* 0x0000001b0800780c */ /* 0x000fe20003f04270 */
[----:B------:R-:W-:Y:S02]  /*0e80*/  SHFL.DOWN PT, R4, R6, 0x4, 0x1f ;  /* 0x08801f0006047f89 */ /* 0x000fe400000e0000 */
[----:B------:R-:W-:Y:S02]  /*0e90*/  IMAD.MOV.U32 R7, RZ, RZ, R11 ;  /* 0x000000ffff077224 */ /* 0x000fe400078e000b */
[----:B------:R-:W0:Y:S04]  /*0ea0*/  SHFL.DOWN PT, R5, R11, 0x4, 0x1f ;  /* 0x08801f000b057f89 */ /* 0x000e2800000e0000 */
        /* <DEDUP_REMOVED lines=14> */
[----:B0-----:R-:W-:Y:S01]  /*0f90*/  DSETP.GEU.AND P0, PT, R6, R4, PT ;  /* 0x000000040600722a */ /* 0x001fe20003f0e000 */
[----:B-1----:R-:W-:-:S05]  /*0fa0*/  @!P2 LEA R7, R9, R2, 0x18 ;  /* 0x000000020907a211 */ /* 0x002fca00078ec0ff */
[----:B------:R-:W-:Y:S01]  /*0fb0*/  FSEL R4, R4, R6, !P0 ;  /* 0x0000000604047208 */ /* 0x000fe20004000000 */
[----:B------:R-:W-:Y:S01]  /*0fc0*/  @!P2 IMAD.IADD R9, R0, 0x1, R7 ;  /* 0x000000010009a824 */ /* 0x000fe200078e0207 */
[----:B------:R-:W-:Y:S02]  /*0fd0*/  FSEL R5, R5, R11, !P0 ;  /* 0x0000000b05057208 */ /* 0x000fe40004000000 */
[----:B------:R-:W-:Y:S02]  /*0fe0*/  ISETP.NE.AND P0, PT, R3, RZ, PT ;  /* 0x000000ff0300720c */ /* 0x000fe40003f05270 */
[----:B------:R-:W-:Y:S01]  /*0ff0*/  FSEL R6, R6, R4, P1 ;  /* 0x0000000406067208 */ /* 0x000fe20000800000 */
[----:B------:R3:W-:Y:S01]  /*1000*/  @!P2 STS.64 [R9+0x8], R4 ;  /* 0x000008040900a388 */ /* 0x0007e20000000a00 */
[----:B------:R-:W-:Y:S01]  /*1010*/  FSEL R7, R11, R5, P1 ;  /* 0x000000050b077208 */ /* 0x000fe20000800000 */
[----:B------:R-:W-:Y:S08]  /*1020*/  BAR.SYNC.DEFER_BLOCKING 0x0 ;  /* 0x0000000000007b1d */ /* 0x000ff00000010000 */
[----:B------:R-:W-:Y:S05]  /*1030*/  @P0 BRA `(.L_x_17) ;  /* 0x0000004800f40947 */ /* 0x000fea0003800000 */
[----:B------:R-:W0:Y:S01]  /*1040*/  S2UR UR5, SR_CgaCtaId ;  /* 0x00000000000579c3 */ /* 0x000e220000008800 */
[----:B------:R-:W-:Y:S02]  /*1050*/  UMOV UR4, 0x400 ;  /* 0x0000040000047882 */ /* 0x000fe40000000000 */
[----:B0-----:R-:W-:-:S09]  /*1060*/  ULEA UR4, UR5, UR4, 0x18 ;  /* 0x0000000405047291 */ /* 0x001fd2000f8ec0ff */
[----:B---3--:R-:W0:Y:S04]  /*1070*/  LDS.128 R8, [UR4+0x10] ;  /* 0x00001004ff087984 */ /* 0x008e280008000c00 */
[----:B------:R-:W1:Y:S01]  /*1080*/  LDS.128 R12, [UR4+0x20] ;  /* 0x00002004ff0c7984 */ /* 0x000e620008000c00 */
[----:B0-----:R-:W-:-:S06]  /*1090*/  DSETP.GEU.AND P1, PT, R6, R8, PT ;  /* 0x000000080600722a */ /* 0x001fcc0003f2e000 */
[----:B------:R-:W-:Y:S02]  /*10a0*/  FSEL R2, R8, R6, !P1 ;  /* 0x0000000608027208 */ /* 0x000fe40004800000 */
[----:B------:R-:W-:Y:S02]  /*10b0*/  FSEL R3, R9, R7, !P1 ;  /* 0x0000000709037208 */ /* 0x000fe40004800000 */
[----:B------:R-:W0:Y:S04]  /*10c0*/  LDS.128 R4, [UR4+0x30] ;  /* 0x00003004ff047984 */ /* 0x000e280008000c00 */
[----:B------:R-:W-:-:S06]  /*10d0*/  DSETP.GEU.AND P1, PT, R2, R10, PT ;  /* 0x0000000a0200722a */ /* 0x000fcc0003f2e000 */
[----:B------:R-:W-:Y:S02]  /*10e0*/  FSEL R2, R10, R2, !P1 ;  /* 0x000000020a027208 */ /* 0x000fe40004800000 */
[----:B------:R-:W-:-:S06]  /*10f0*/  FSEL R3, R11, R3, !P1 ;  /* 0x000000030b037208 */ /* 0x000fcc0004800000 */
[----:B-1----:R-:W-:-:S06]  /*1100*/  DSETP.GEU.AND P1, PT, R2, R12, PT ;  /* 0x0000000c0200722a */ /* 0x002fcc0003f2e000 */
[----:B------:R-:W-:Y:S02]  /*1110*/  FSEL R8, R12, R2, !P1 ;  /* 0x000000020c087208 */ /* 0x000fe40004800000 */
[----:B------:R-:W-:Y:S02]  /*1120*/  FSEL R9, R13, R3, !P1 ;  /* 0x000000030d097208 */ /* 0x000fe40004800000 */
[----:B------:R-:W1:Y:S04]  /*1130*/  LDS.64 R2, [UR4+0x40] ;  /* 0x00004004ff027984 */ /* 0x000e680008000a00 */
[----:B------:R-:W-:-:S06]  /*1140*/  DSETP.GEU.AND P1, PT, R8, R14, PT ;  /* 0x0000000e0800722a */ /* 0x000fcc0003f2e000 */
[----:B------:R-:W-:Y:S02]  /*1150*/  FSEL R8, R14, R8, !P1 ;  /* 0x000000080e087208 */ /* 0x000fe40004800000 */
[----:B------:R-:W-:-:S06]  /*1160*/  FSEL R9, R15, R9, !P1 ;  /* 0x000000090f097208 */ /* 0x000fcc0004800000 */
[----:B0-----:R-:W-:-:S06]  /*1170*/  DSETP.GEU.AND P1, PT, R8, R4, PT ;  /* 0x000000040800722a */ /* 0x001fcc0003f2e000 */
[----:B------:R-:W-:Y:S02]  /*1180*/  FSEL R4, R4, R8, !P1 ;  /* 0x0000000804047208 */ /* 0x000fe40004800000 */
[----:B------:R-:W-:-:S06]  /*1190*/  FSEL R5, R5, R9, !P1 ;  /* 0x0000000905057208 */ /* 0x000fcc0004800000 */
[----:B------:R-:W-:-:S06]  /*11a0*/  DSETP.GEU.AND P1, PT, R4, R6, PT ;  /* 0x000000060400722a */ /* 0x000fcc0003f2e000 */
[----:B------:R-:W-:Y:S02]  /*11b0*/  FSEL R4, R6, R4, !P1 ;  /* 0x0000000406047208 */ /* 0x000fe40004800000 */
[----:B------:R-:W-:-:S06]  /*11c0*/  FSEL R5, R7, R5, !P1 ;  /* 0x0000000507057208 */ /* 0x000fcc0004800000 */
[----:B-1----:R-:W-:-:S06]  /*11d0*/  DSETP.GEU.AND P1, PT, R4, R2, PT ;  /* 0x000000020400722a */ /* 0x002fcc0003f2e000 */
[----:B------:R-:W-:Y:S02]  /*11e0*/  FSEL R6, R2, R4, !P1 ;  /* 0x0000000402067208 */ /* 0x000fe40004800000 */
[----:B------:R-:W-:Y:S01]  /*11f0*/  FSEL R7, R3, R5, !P1 ;  /* 0x0000000503077208 */ /* 0x000fe20004800000 */
[----:B------:R-:W-:Y:S06]  /*1200*/  BRA `(.L_x_17) ;  /* 0x0000004800807947 */ /* 0x000fec0003800000 */
.L_x_16:
[----:B------:R-:W-:Y:S01]  /*1210*/  LOP3.LUT R0, R3, 0x3e0, RZ, 0xc0, !PT ;  /* 0x000003e003007812 */ /* 0x000fe200078ec0ff */
[----:B------:R-:W0:Y:S03]  /*1220*/  S2R R10, SR_LANEID ;  /* 0x00000000000a7919 */ /* 0x000e260000000000 */
[----:B------:R-:W-:Y:S01]  /*1230*/  LOP3.LUT R9, RZ, R0, RZ, 0x33, !PT ;  /* 0x00000000ff097212 */ /* 0x000fe200078e33ff */
[----:B------:R-:W-:-:S04]  /*1240*/  VIADD R5, R0, 0x20 ;  /* 0x0000002000057836 */ /* 0x000fc80000000000 */
[----:B------:R-:W-:Y:S01]  /*1250*/  IMAD.IADD R9, R9, 0x1, R4 ;  /* 0x0000000109097824 */ /* 0x000fe200078e0204 */
[----:B------:R-:W-:-:S04]  /*1260*/  ISETP.GT.AND P0, PT, R5, R4, PT ;  /* 0x000000040500720c */ /* 0x000fc80003f04270 */
[----:B------:R-:W-:-:S05]  /*1270*/  SEL R5, R9, 0x1f, P0 ;  /* 0x0000001f09057807 */ /* 0x000fca0000000000 */
[----:B-----5:R-:W-:Y:S04]  /*1280*/  SHFL.DOWN PT, R8, R6, 0x1, R5 ;  /* 0x0820000006087989 */ /* 0x020fe800000e0005 */
[----:B------:R-:W1:Y:S01]  /*1290*/  SHFL.DOWN PT, R9, R7, 0x1, R5 ;  /* 0x0820000007097989 */ /* 0x000e6200000e0005 */
[C---:B0-----:R-:W-:Y:S01]  /*12a0*/  ISETP.GE.AND P0, PT, R10.reuse, R5, PT ;  /* 0x000000050a00720c */ /* 0x041fe20003f06270 */
[----:B------:R-:W-:Y:S01]  /*12b0*/  VIADD R0, R10, 0x2 ;  /* 0x000000020a007836 */ /* 0x000fe20000000000 */
[----:B-1----:R-:W-:-:S06]  /*12c0*/  DSETP.GEU.AND P1, PT, R6, R8, PT ;  /* 0x000000080600722a */ /* 0x002fcc0003f2e000 */
[-C--:B------:R-:W-:Y:S02]  /*12d0*/  FSEL R11, R8, R6.reuse, !P1 ;  /* 0x00000006080b7208 */ /* 0x080fe40004800000 */
[-C--:B------:R-:W-:Y:S02]  /*12e0*/  FSEL R9, R9, R7.reuse, !P1 ;  /* 0x0000000709097208 */ /* 0x080fe40004800000 */
[----:B------:R-:W-:Y:S02]  /*12f0*/  FSEL R2, R11, R6, !P0 ;  /* 0x000000060b027208 */ /* 0x000fe40004000000 */
[----:B------:R-:W-:Y:S02]  /*1300*/  FSEL R11, R9, R7, !P0 ;  /* 0x00000007090b7208 */ /* 0x000fe40004000000 */
[----:B------:R-:W-:Y:S01]  /*1310*/  ISETP.GT.AND P0, PT, R0, R5, PT ;  /* 0x000000050000720c */ /* 0x000fe20003f04270 */
[----:B------:R-:W-:Y:S01]  /*1320*/  SHFL.DOWN PT, R8, R2, 0x2, R5 ;  /* 0x0840000002087989 */ /* 0x000fe200000e0005 */
[----:B------:R-:W-:-:S02]  /*1330*/  IMAD.MOV.U32 R6, RZ, RZ, R2 ;  /* 0x000000ffff067224 */ /* 0x000fc400078e0002 */
[----:B------:R-:W-:Y:S01]  /*1340*/  IMAD.MOV.U32 R7, RZ, RZ, R11 ;  /* 0x000000ffff077224 */ /* 0x000fe200078e000b */
[----:B------:R-:W0:Y:S01]  /*1350*/  SHFL.DOWN PT, R9, R11, 0x2, R5 ;  /* 0x084000000b097989 */ /* 0x000e2200000e0005 */
[----:B------:R-:W-:-:S04]  /*1360*/  VIADD R0, R10, 0x4 ;  /* 0x000000040a007836 */ /* 0x000fc80000000000 */
[----:B0-----:R-:W-:-:S06]  /*1370*/  DSETP.GEU.AND P1, PT, R6, R8, PT ;  /* 0x000000080600722a */ /* 0x001fcc0003f2e000 */
[----:B------:R-:W-:Y:S02]  /*1380*/  @!P0 FSEL R2, R8, R2, !P1 ;  /* 0x0000000208028208 */ /* 0x000fe40004800000 */
[----:B------:R-:W-:Y:S02]  /*1390*/  @!P0 FSEL R11, R9, R11, !P1 ;  /* 0x0000000b090b8208 */ /* 0x000fe40004800000 */
[----:B------:R-:W-:Y:S01]  /*13a0*/  ISETP.GT.AND P0, PT, R0, R5, PT ;  /* 0x000000050000720c */ /* 0x000fe20003f04270 */
[----:B------:R-:W-:Y:S01]  /*13b0*/  SHFL.DOWN PT, R6, R2, 0x4, R5 ;  /* 0x0880000002067989 */ /* 0x000fe200000e0005 */
[----:B------:R-:W-:Y:S02]  /*13c0*/  IMAD.MOV.U32 R8, RZ, RZ, R2 ;  /* 0x000000ffff087224 */ /* 0x000fe400078e0002 */
        /* <DEDUP_REMOVED lines=8> */
[----:B------:R-:W-:Y:S01]  /*1450*/  IMAD.MOV.U32 R8, RZ, RZ, R2 ;  /* 0x000000ffff087224 */ /* 0x000fe200078e0002 */
[C---:B------:R-:W-:Y:S01]  /*1460*/  ISETP.NE.AND P0, PT, R10.reuse, RZ, PT ;  /* 0x000000ff0a00720c */ /* 0x040fe20003f05270 */
[----:B------:R-:W-:Y:S01]  /*1470*/  IMAD.MOV.U32 R9, RZ, RZ, R11 ;  /* 0x000000ffff097224 */ /* 0x000fe200078e000b */
[----:B------:R-:W0:Y:S01]  /*1480*/  SHFL.DOWN PT, R7, R11, 0x8, R5 ;  /* 0x090000000b077989 */ /* 0x000e2200000e0005 */
[----:B------:R-:W-:-:S10]  /*1490*/  VIADD R0, R10, 0x10 ;  /* 0x000000100a007836 */ /* 0x000fd40000000000 */
[----:B------:R-:W1:Y:S01]  /*14a0*/  @!P0 S2R R13, SR_CgaCtaId ;  /* 0x00000000000d8919 */ /* 0x000e620000008800 */
[----:B0-----:R-:W-:-:S06]  /*14b0*/  DSETP.GEU.AND P2, PT, R8, R6, PT ;  /* 0x000000060800722a */ /* 0x001fcc0003f4e000 */
[----:B------:R-:W-:Y:S02]  /*14c0*/  @!P1 FSEL R2, R6, R2, !P2 ;  /* 0x0000000206029208 */ /* 0x000fe40005000000 */
[----:B------:R-:W-:Y:S02]  /*14d0*/  @!P1 FSEL R11, R7, R11, !P2 ;  /* 0x0000000b070b9208 */ /* 0x000fe40005000000 */
[----:B------:R-:W-:Y:S01]  /*14e0*/  ISETP.GT.AND P1, PT, R0, R5, PT ;  /* 0x000000050000720c */ /* 0x000fe20003f24270 */
[----:B------:R-:W-:Y:S01]  /*14f0*/  SHFL.DOWN PT, R6, R2, 0x10, R5 ;  /* 0x0a00000002067989 */ /* 0x000fe200000e0005 */
[----:B------:R-:W-:Y:S01]  /*1500*/  IMAD.MOV.U32 R8, RZ, RZ, R2 ;  /* 0x000000ffff087224 */ /* 0x000fe200078e0002 */
[----:B------:R-:W-:Y:S01]  /*1510*/  @!P0 SHF.R.U32.HI R0, RZ, 0x2, R3 ;  /* 0x00000002ff008819 */ /* 0x000fe20000011603 */
[----:B------:R-:W-:Y:S01]  /*1520*/  IMAD.MOV.U32 R9, RZ, RZ, R11 ;  /* 0x000000ffff097224 */ /* 0x000fe200078e000b */
[----:B------:R-:W0:Y:S02]  /*1530*/  SHFL.DOWN PT, R7, R11, 0x10, R5 ;  /* 0x0a0000000b077989 */ /* 0x000e2400000e0005 */
[----:B------:R-:W-:-:S03]  /*1540*/  @!P0 LOP3.LUT R0, R0, 0xf8, RZ, 0xc0, !PT ;  /* 0x000000f800008812 */ /* 0x000fc600078ec0ff */
[----:B0-----:R-:W-:Y:S01]  /*1550*/  DSETP.GEU.AND P2, PT, R8, R6, PT ;  /* 0x000000060800722a */ /* 0x001fe20003f4e000 */
[----:B------:R-:W-:-:S04]  /*1560*/  @!P0 MOV R8, 0x400 ;  /* 0x0000040000088802 */ /* 0x000fc80000000f00 */
[----:B-1----:R-:W-:Y:S02]  /*1570*/  @!P0 LEA R13, R13, R8, 0x18 ;  /* 0x000000080d0d8211 */ /* 0x002fe400078ec0ff */
[----:B------:R-:W-:Y:S02]  /*1580*/  @!P1 FSEL R2, R6, R2, !P2 ;  /* 0x0000000206029208 */ /* 0x000fe40005000000 */
[----:B------:R-:W-:Y:S01]  /*1590*/  @!P1 FSEL R11, R7, R11, !P2 ;  /* 0x0000000b070b9208 */ /* 0x000fe20005000000 */
[----:B------:R-:W-:Y:S02]  /*15a0*/  @!P0 IMAD.IADD R13, R0, 0x1, R13 ;  /* 0x00000001000d8824 */ /* 0x000fe400078e020d */
[----:B------:R-:W-:Y:S02]  /*15b0*/  IMAD.MOV.U32 R6, RZ, RZ, R2 ;  /* 0x000000ffff067224 */ /* 0x000fe400078e0002 */
[----:B------:R-:W-:-:S05]  /*15c0*/  IMAD.MOV.U32 R7, RZ, RZ, R11 ;  /* 0x000000ffff077224 */ /* 0x000fca00078e000b */
[----:B------:R3:W-:Y:S01]  /*15d0*/  @!P0 STS.64 [R13+0x8], R6 ;  /* 0x000008060d008388 */ /* 0x0007e20000000a00 */
[----:B------:R-:W-:Y:S01]  /*15e0*/  BAR.SYNC.DEFER_BLOCKING 0x0 ;  /* 0x0000000000007b1d */ /* 0x000fe20000010000 */
[----:B------:R-:W-:-:S13]  /*15f0*/  ISETP.NE.AND P0, PT, R3, RZ, PT ;  /* 0x000000ff0300720c */ /* 0x000fda0003f05270 */
[----:B---3--:R-:W-:Y:S05]  /*1600*/  @P0 BRA `(.L_x_17) ;  /* 0x0000004400800947 */ /* 0x008fea0003800000 */
[----:B------:R-:W0:Y:S01]  /*1610*/  S2UR UR5, SR_CgaCtaId ;  /* 0x00000000000579c3 */ /* 0x000e220000008800 */
[----:B------:R-:W-:Y:S01]  /*1620*/  UMOV UR4, 0x400 ;  /* 0x0000040000047882 */ /* 0x000fe20000000000 */
[----:B------:R-:W-:Y:S01]  /*1630*/  ISETP.GT.AND P2, PT, R4, 0x20, PT ;  /* 0x000000200400780c */ /* 0x000fe20003f44270 */
[----:B0-----:R-:W-:-:S09]  /*1640*/  ULEA UR4, UR5, UR4, 0x18 ;  /* 0x0000000405047291 */ /* 0x001fd2000f8ec0ff */
[----:B------:R-:W0:Y:S04]  /*1650*/  LDS.128 R16, [UR4+0x10] ;  /* 0x00001004ff107984 */ /* 0x000e280008000c00 */
[----:B------:R-:W1:Y:S04]  /*1660*/  LDS.128 R12, [UR4+0x20] ;  /* 0x00002004ff0c7984 */ /* 0x000e680008000c00 */
[----:B------:R-:W2:Y:S01]  /*1670*/  LDS.128 R8, [UR4+0x30] ;  /* 0x00003004ff087984 */ /* 0x000ea20008000c00 */
[----:B0-----:R-:W-:-:S06]  /*1680*/  DSETP.GEU.AND P1, PT, R6, R16, PT ;  /* 0x000000100600722a */ /* 0x001fcc0003f2e000 */
[-C--:B------:R-:W-:Y:S02]  /*1690*/  FSEL R3, R16, R6.reuse, !P1 ;  /* 0x0000000610037208 */ /* 0x080fe40004800000 */
[-C--:B------:R-:W-:Y:S02]  /*16a0*/  FSEL R17, R17, R7.reuse, !P1 ;  /* 0x0000000711117208 */ /* 0x080fe40004800000 */
[----:B------:R-:W-:Y:S02]  /*16b0*/  FSEL R6, R3, R6, P2 ;  /* 0x0000000603067208 */ /* 0x000fe40001000000 */
[----:B------:R-:W-:Y:S02]  /*16c0*/  FSEL R7, R17, R7, P2 ;  /* 0x0000000711077208 */ /* 0x000fe40001000000 */
[C---:B------:R-:W-:Y:S01]  /*16d0*/  ISETP.GT.AND P1, PT, R4.reuse, 0x40, PT ;  /* 0x000000400400780c */ /* 0x040fe20003f24270 */
[----:B------:R-:W-:Y:S01]  /*16e0*/  IMAD.MOV.U32 R2, RZ, RZ, R6 ;  /* 0x000000ffff027224 */ /* 0x000fe200078e0006 */
[----:B------:R-:W-:Y:S01]  /*16f0*/  ISETP.GT.AND P2, PT, R4, 0x60, PT ;  /* 0x000000600400780c */ /* 0x000fe20003f44270 */
[----:B------:R-:W-:-:S06]  /*1700*/  IMAD.MOV.U32 R3, RZ, RZ, R7 ;  /* 0x000000ffff037224 */ /* 0x000fcc00078e0007 */
[----:B------:R-:W-:-:S06]  /*1710*/  DSETP.GEU.AND P3, PT, R2, R18, PT ;  /* 0x000000120200722a */ /* 0x000fcc0003f6e000 */
[----:B------:R-:W-:Y:S02]  /*1720*/  @P1 FSEL R6, R18, R6, !P3 ;  /* 0x0000000612061208 */ /* 0x000fe40005800000 */
[----:B------:R-:W-:Y:S02]  /*1730*/  @P1 FSEL R7, R19, R7, !P3 ;  /* 0x0000000713071208 */ /* 0x000fe40005800000 */
[----:B------:R-:W-:Y:S01]  /*1740*/  ISETP.GT.AND P1, PT, R4, 0x80, PT ;  /* 0x000000800400780c */ /* 0x000fe20003f24270 */
[----:B------:R-:W-:Y:S02]  /*1750*/  IMAD.MOV.U32 R2, RZ, RZ, R6 ;  /* 0x000000ffff027224 */ /* 0x000fe400078e0006 */
[----:B------:R-:W-:-:S06]  /*1760*/  IMAD.MOV.U32 R3, RZ, RZ, R7 ;  /* 0x000000ffff037224 */ /* 0x000fcc00078e0007 */
[----:B-1----:R-:W-:Y:S01]  /*1770*/  DSETP.GEU.AND P3, PT, R2, R12, PT ;  /* 0x0000000c0200722a */ /* 0x002fe20003f6e000 */
[----:B------:R-:W0:Y:S05]  /*1780*/  LDS.64 R2, [UR4+0x40] ;  /* 0x00004004ff027984 */ /* 0x000e2a0008000a00 */
[----:B------:R-:W-:Y:S02]  /*1790*/  @P2 FSEL R6, R12, R6, !P3 ;  /* 0x000000060c062208 */ /* 0x000fe40005800000 */
[----:B------:R-:W-:Y:S02]  /*17a0*/  @P2 FSEL R7, R13, R7, !P3 ;  /* 0x000000070d072208 */ /* 0x000fe40005800000 */
[----:B------:R-:W-:-:S04]  /*17b0*/  ISETP.GT.AND P2, PT, R4, 0xa0, PT ;  /* 0x000000a00400780c */ /* 0x000fc80003f44270 */
[----:B------:R-:W-:-:S06]  /*17c0*/  DSETP.GEU.AND P3, PT, R6, R14, PT ;  /* 0x0000000e0600722a */ /* 0x000fcc0003f6e000 */
[----:B------:R-:W-:Y:S02]  /*17d0*/  @P1 FSEL R6, R14, R6, !P3 ;  /* 0x000000060e061208 */ /* 0x000fe40005800000 */
[----:B------:R-:W-:Y:S02]  /*17e0*/  @P1 FSEL R7, R15, R7, !P3 ;  /* 0x000000070f071208 */ /* 0x000fe40005800000 */
[----:B------:R-:W-:-:S04]  /*17f0*/  ISETP.GT.AND P1, PT, R4, 0xc0, PT ;  /* 0x000000c00400780c */ /* 0x000fc80003f24270 */
[----:B--2---:R-:W-:-:S06]  /*1800*/  DSETP.GEU.AND P3, PT, R6, R8, PT ;  /* 0x000000080600722a */ /* 0x004fcc0003f6e000 */
[----:B------:R-:W-:Y:S02]  /*1810*/  @P2 FSEL R6, R8, R6, !P3 ;  /* 0x0000000608062208 */ /* 0x000fe40005800000 */
[----:B------:R-:W-:Y:S02]  /*1820*/  @P2 FSEL R7, R9, R7, !P3 ;  /* 0x0000000709072208 */ /* 0x000fe40005800000 */
[----:B------:R-:W-:-:S04]  /*1830*/  ISETP.GT.AND P2, PT, R4, 0xe0, PT ;  /* 0x000000e00400780c */ /* 0x000fc80003f44270 */
[----:B------:R-:W-:-:S06]  /*1840*/  DSETP.GEU.AND P3, PT, R6, R10, PT ;  /* 0x0000000a0600722a */ /* 0x000fcc0003f6e000 */
[----:B------:R-:W-:Y:S02]  /*1850*/  @P1 FSEL R6, R10, R6, !P3 ;  /* 0x000000060a061208 */ /* 0x000fe40005800000 */
[----:B------:R-:W-:-:S03]  /*1860*/  @P1 FSEL R7, R11, R7, !P3 ;  /* 0x000000070b071208 */ /* 0x000fc60005800000 */
[----:B------:R-:W-:Y:S02]  /*1870*/  IMAD.MOV.U32 R4, RZ, RZ, R6 ;  /* 0x000000ffff047224 */ /* 0x000fe400078e0006 */
[----:B------:R-:W-:-:S06]  /*1880*/  IMAD.MOV.U32 R5, RZ, RZ, R7 ;  /* 0x000000ffff057224 */ /* 0x000fcc00078e0007 */
[----:B0-----:R-:W-:-:S06]  /*1890*/  DSETP.GEU.AND P1, PT, R4, R2, PT ;  /* 0x000000020400722a */ /* 0x001fcc0003f2e000 */
[----:B------:R-:W-:Y:S02]  /*18a0*/  @P2 FSEL R6, R2, R6, !P1 ;  /* 0x0000000602062208 */ /* 0x000fe40004800000 */
[----:B------:R-:W-:Y:S01]  /*18b0*/  @P2 FSEL R7, R3, R7, !P1 ;  /* 0x0000000703072208 */ /* 0x000fe20004800000 */
[----:B------:R-:W-:Y:S06]  /*18c0*/  BRA `(.L_x_17) ;  /* 0x0000004000d07947 */ /* 0x000fec0003800000 */
.L_x_3:
[----:B------:R-:W0:Y:S01]  /*18d0*/  S2R R0, SR_TID.X ;  /* 0x0000000000007919 */ /* 0x000e220000002100 */
[----:B------:R-:W1:Y:S02]  /*18e0*/  LDCU.64 UR4, c[0x0][0x380] ;  /* 0x00007000ff0477ac */ /* 0x000e640008000a00 */
[----:B-1----:R-:W-:Y:S02]  /*18f0*/  IMAD.U32 R2, RZ, RZ, UR4 ;  /* 0x00000004ff027e24 */ /* 0x002fe4000f8e00ff */
[----:B------:R-:W-:Y:S02]  /*1900*/  IMAD.U32 R3, RZ, RZ, UR5 ;  /* 0x00000005ff037e24 */ /* 0x000fe4000f8e00ff */
[----:B0-----:R-:W-:-:S04]  /*1910*/  IMAD.SHL.U32 R5, R0, 0x4, RZ ;  /* 0x0000000400057824 */ /* 0x001fc800078e00ff */
[----:B------:R-:W-:-:S05]  /*1920*/  IMAD.WIDE.U32 R6, R5, 0x8, R2 ;  /* 0x0000000805067825 */ /* 0x000fca00078e0002 */
[----:B------:R-:W2:Y:S04]  /*1930*/  LDG.E.128.CONSTANT R20, desc[UR6][R6.64] ;  /* 0x0000000606147981 */ /* 0x000ea8000c1e9d00 */
[----:B------:R-:W3:Y:S04]  /*1940*/  LDG.E.128.CONSTANT R12, desc[UR6][R6.64+0x10] ;  /* 0x00001006060c7981 */ /* 0x000ee8000c1e9d00 */
[----:B------:R-:W4:Y:S04]  /*1950*/  LDG.E.128.CONSTANT R8, desc[UR6][R6.64+0x2000] ;  /* 0x0020000606087981 */ /* 0x000f28000c1e9d00 */
[----:B------:R0:W5:Y:S01]  /*1960*/  LDG.E.128.CONSTANT R16, desc[UR6][R6.64+0x2010] ;  /* 0x0020100606107981 */ /* 0x000162000c1e9d00 */
[----:B------:R-:W-:Y:S01]  /*1970*/  ISETP.GE.U32.AND P1, PT, R4, 0x1000, PT ;  /* 0x000010000400780c */ /* 0x000fe20003f26070 */
[----:B------:R-:W-:Y:S01]  /*1980*/  UMOV UR4, 0x800 ;  /* 0x0000080000047882 */ /* 0x000fe20000000000 */
[----:B--2---:R-:W-:-:S06]  /*1990*/  DSETP.GEU.AND P0, PT, R20, R22, PT ;  /* 0x000000161400722a */ /* 0x004fcc0003f0e000 */
[----:B------:R-:W-:Y:S02]  /*19a0*/  FSEL R20, R22, R20, !P0 ;  /* 0x0000001416147208 */ /* 0x000fe40004000000 */
[----:B------:R-:W-:-:S06]  /*19b0*/  FSEL R21, R23, R21, !P0 ;  /* 0x0000001517157208 */ /* 0x000fcc0004000000 */
[----:B---3--:R-:W-:-:S06]  /*19c0*/  DSETP.GEU.AND P0, PT, R20, R12, PT ;  /* 0x0000000c1400722a */ /* 0x008fcc0003f0e000 */
[----:B------:R-:W-:Y:S02]  /*19d0*/  FSEL R12, R12, R20, !P0 ;  /* 0x000000140c0c7208 */ /* 0x000fe40004000000 */
[----:B------:R-:W-:-:S06]  /*19e0*/  FSEL R13, R13, R21, !P0 ;  /* 0x000000150d0d7208 */ /* 0x000fcc0004000000 */
[----:B------:R-:W-:-:S06]  /*19f0*/  DSETP.GEU.AND P0, PT, R12, R14, PT ;  /* 0x0000000e0c00722a */ /* 0x000fcc0003f0e000 */
[----:B------:R-:W-:Y:S02]  /*1a00*/  FSEL R12, R14, R12, !P0 ;  /* 0x0000000c0e0c7208 */ /* 0x000fe40004000000 */
[----:B------:R-:W-:-:S06]  /*1a10*/  FSEL R13, R15, R13, !P0 ;  /* 0x0000000d0f0d7208 */ /* 0x000fcc0004000000 */
[----:B----4-:R-:W-:-:S06]  /*1a20*/  DSETP.GEU.AND P0, PT, R12, R8, PT ;  /* 0x000000080c00722a */ /* 0x010fcc0003f0e000 */
[----:B0-----:R-:W-:Y:S02]  /*1a30*/  FSEL R6, R8, R12, !P0 ;  /* 0x0000000c08067208 */ /* 0x001fe40004000000 */
[----:B------:R-:W-:-:S06]  /*1a40*/  FSEL R7, R9, R13, !P0 ;  /* 0x0000000d09077208 */ /* 0x000fcc0004000000 */
[----:B------:R-:W-:-:S06]  /*1a50*/  DSETP.GEU.AND P0, PT, R6, R10, PT ;  /* 0x0000000a0600722a */ /* 0x000fcc0003f0e000 */
[----:B------:R-:W-:Y:S02]  /*1a60*/  FSEL R6, R10, R6, !P0 ;  /* 0x000000060a067208 */ /* 0x000fe40004000000 */
[----:B------:R-:W-:-:S06]  /*1a70*/  FSEL R7, R11, R7, !P0 ;  /* 0x000000070b077208 */ /* 0x000fcc0004000000 */
[----:B-----5:R-:W-:-:S06]  /*1a80*/  DSETP.GEU.AND P0, PT, R6, R16, PT ;  /* 0x000000100600722a */ /* 0x020fcc0003f0e000 */
[----:B------:R-:W-:Y:S02]  /*1a90*/  FSEL R6, R16, R6, !P0 ;  /* 0x0000000610067208 */ /* 0x000fe40004000000 */
[----:B------:R-:W-:-:S06]  /*1aa0*/  FSEL R7, R17, R7, !P0 ;  /* 0x0000000711077208 */ /* 0x000fcc0004000000 */
[----:B------:R-:W-:-:S06]  /*1ab0*/  DSETP.GEU.AND P0, PT, R6, R18, PT ;  /* 0x000000120600722a */ /* 0x000fcc0003f0e000 */
[----:B------:R-:W-:Y:S02]  /*1ac0*/  FSEL R6, R18, R6, !P0 ;  /* 0x0000000612067208 */ /* 0x000fe40004000000 */
[----:B------:R-:W-:Y:S01]  /*1ad0*/  FSEL R7, R19, R7, !P0 ;  /* 0x0000000713077208 */ /* 0x000fe20004000000 */
[----:B------:R-:W-:Y:S06]  /*1ae0*/  @!P1 BRA `(.L_x_18) ;  /* 0x0000000000a49947 */ /* 0x000fec0003800000 */
[----:B------:R-:W0:Y:S01]  /*1af0*/  LDC R24, c[0x0][0x390] ;  /* 0x0000e400ff187b82 */ /* 0x000e220000000800 */
[----:B------:R-:W-:Y:S01]  /*1b00*/  VIADD R25, R4, 0xfffff800 ;  /* 0xfffff80004197836 */ /* 0x000fe20000000000 */
[----:B------:R-:W-:-:S06]  /*1b10*/  UMOV UR4, 0x800 ;  /* 0x0000080000047882 */ /* 0x000fcc0000000000 */
[----:B------:R-:W1:Y:S02]  /*1b20*/  LDC.64 R2, c[0x0][0x380] ;  /* 0x0000e000ff027b82 */ /* 0x000e640000000a00 */
.L_x_20:
[----:B------:R-:W-:-:S04]  /*1b30*/  VIADD R27, R5, UR4 ;  /* 0x00000004051b7c36 */ /* 0x000fc80008000000 */
[----:B-1----:R-:W-:-:S05]  /*1b40*/  IMAD.WIDE.U32 R26, R27, 0x8, R2 ;  /* 0x000000081b1a7825 */ /* 0x002fca00078e0002 */
[----:B------:R-:W2:Y:S04]  /*1b50*/  LDG.E.128.CONSTANT R12, desc[UR6][R26.64] ;  /* 0x000000061a0c7981 */ /* 0x000ea8000c1e9d00 */
[----:B------:R-:W3:Y:S04]  /*1b60*/  LDG.E.128.CONSTANT R16, desc[UR6][R26.64+0x10] ;  /* 0x000010061a107981 */ /* 0x000ee8000c1e9d00 */
[----:B------:R-:W4:Y:S04]  /*1b70*/  LDG.E.128.CONSTANT R20, desc[UR6][R26.64+0x2000] ;  /* 0x002000061a147981 */ /* 0x000f28000c1e9d00 */
[----:B------:R-:W5:Y:S01]  /*1b80*/  LDG.E.128.CONSTANT R8, desc[UR6][R26.64+0x2010] ;  /* 0x002010061a087981 */ /* 0x000f62000c1e9d00 */
[----:B0-----:R-:W-:Y:S01]  /*1b90*/  IMAD.MOV.U32 R4, RZ, RZ, R24 ;  /* 0x000000ffff047224 */ /* 0x001fe200078e0018 */
[----:B--2---:R-:W-:-:S06]  /*1ba0*/  DSETP.GEU.AND P0, PT, R6, R12, PT ;  /* 0x0000000c0600722a */ /* 0x004fcc0003f0e000 */
[----:B------:R-:W-:Y:S02]  /*1bb0*/  FSEL R6, R12, R6, !P0 ;  /* 0x000000060c067208 */ /* 0x000fe40004000000 */
[----:B------:R-:W-:-:S06]  /*1bc0*/  FSEL R7, R13, R7, !P0 ;  /* 0x000000070d077208 */ /* 0x000fcc0004000000 */
[----:B------:R-:W-:-:S06]  /*1bd0*/  DSETP.GEU.AND P0, PT, R6, R14, PT ;  /* 0x0000000e0600722a */ /* 0x000fcc0003f0e000 */
        /* <DEDUP_REMOVED lines=14> */
[----:B-----5:R-:W-:-:S06]  /*1cc0*/  DSETP.GEU.AND P0, PT, R6, R8, PT ;  /* 0x000000080600722a */ /* 0x020fcc0003f0e000 */
[----:B------:R-:W-:Y:S01]  /*1cd0*/  FSEL R6, R8, R6, !P0 ;  /* 0x0000000608067208 */ /* 0x000fe20004000000 */
[----:B------:R-:W-:Y:S01]  /*1ce0*/  VIADD R8, R4, -UR4 ;  /* 0x8000000404087c36 */ /* 0x000fe20008000000 */
[----:B------:R-:W-:-:S04]  /*1cf0*/  FSEL R7, R9, R7, !P0 ;  /* 0x0000000709077208 */ /* 0x000fc80004000000 */
[----:B------:R-:W-:Y:S02]  /*1d00*/  ISETP.GE.AND P1, PT, R8, 0x800, PT ;  /* 0x000008000800780c */ /* 0x000fe40003f26270 */
[----:B------:R-:W-:-:S06]  /*1d10*/  DSETP.GEU.AND P0, PT, R6, R10, PT ;  /* 0x0000000a0600722a */ /* 0x000fcc0003f0e000 */
[----:B------:R-:W-:Y:S02]  /*1d20*/  FSEL R6, R10, R6, !P0 ;  /* 0x000000060a067208 */ /* 0x000fe40004000000 */
[----:B------:R-:W-:-:S03]  /*1d30*/  FSEL R7, R11, R7, !P0 ;  /* 0x000000070b077208 */ /* 0x000fc60004000000 */
[----:B------:R-:W-:Y:S05]  /*1d40*/  @!P1 BRA `(.L_x_19) ;  /* 0x0000000c00009947 */ /* 0x000fea0003800000 */
[----:B------:R-:W-:-:S06]  /*1d50*/  UIADD3 UR4, UPT, UPT, UR4, 0x800, URZ ;  /* 0x0000080004047890 */ /* 0x000fcc000fffe0ff */
[----:B------:R-:W-:-:S13]  /*1d60*/  ISETP.LT.AND P0, PT, R25, UR4, PT ;  /* 0x0000000419007c0c */ /* 0x000fda000bf01270 */
[----:B------:R-:W-:Y:S05]  /*1d70*/  @!P0 BRA `(.L_x_20) ;  /* 0xfffffffc006c8947 */ /* 0x000fea000383ffff */
.L_x_18:
[----:B------:R-:W-:-:S13]  /*1d80*/  ISETP.LE.AND P0, PT, R4, UR4, PT ;  /* 0x0000000404007c0c */ /* 0x000fda000bf03270 */
[----:B------:R-:W-:Y:S05]  /*1d90*/  @P0 BRA `(.L_x_19) ;  /* 0x0000000800ec0947 */ /* 0x000fea0003800000 */
[----:B------:R-:W-:Y:S01]  /*1da0*/  VIADD R41, R4, -UR4 ;  /* 0x8000000404297c36 */ /* 0x000fe20008000000 */
[----:B------:R-:W-:Y:S04]  /*1db0*/  BSSY.RECONVERGENT B1, `(.L_x_19) ;  /* 0x00000b9000017945 */ /* 0x000fe80003800200 */
[----:B------:R-:W-:-:S13]  /*1dc0*/  ISETP.GE.AND P0, PT, R0, R41, PT ;  /* 0x000000290000720c */ /* 0x000fda0003f06270 */
[----:B------:R-:W-:Y:S05]  /*1dd0*/  @P0 BRA `(.L_x_21) ;  /* 0x0000000800d80947 */ /* 0x000fea0003800000 */
[----:B------:R-:W-:Y:S01]  /*1de0*/  LOP3.LUT R5, RZ, R0, RZ, 0x33, !PT ;  /* 0x00000000ff057212 */ /* 0x000fe200078e33ff */
[----:B------:R-:W-:Y:S01]  /*1df0*/  BSSY.RECONVERGENT B2, `(.L_x_22) ;  /* 0x0000016000027945 */ /* 0x000fe20003800200 */
[----:B------:R-:W-:Y:S02]  /*1e00*/  IMAD.MOV.U32 R40, RZ, RZ, R0 ;  /* 0x000000ffff287224 */ /* 0x000fe400078e0000 */
[----:B------:R-:W-:-:S04]  /*1e10*/  IADD3 R4, PT, PT, R4, -UR4, R5 ;  /* 0x8000000404047c10 */ /* 0x000fc8000fffe005 */
[C---:B------:R-:W-:Y:S02]  /*1e20*/  LOP3.LUT R5, R4.reuse, 0x300, RZ, 0xc0, !PT ;  /* 0x0000030004057812 */ /* 0x040fe400078ec0ff */
[----:B------:R-:W-:Y:S02]  /*1e30*/  ISETP.GE.U32.AND P2, PT, R4, 0x300, PT ;  /* 0x000003000400780c */ /* 0x000fe40003f46070 */
[----:B------:R-:W-:-:S13]  /*1e40*/  ISETP.NE.AND P0, PT, R5, 0x300, PT ;  /* 0x000003000500780c */ /* 0x000fda0003f05270 */
[----:B------:R-:W-:Y:S05]  /*1e50*/  @!P0 BRA `(.L_x_23) ;  /* 0x00000000003c8947 */ /* 0x000fea0003800000 */
[----:B------:R-:W-:Y:S01]  /*1e60*/  LEA.HI R4, R4, 0x1, RZ, 0x18 ;  /* 0x0000000104047811 */ /* 0x000fe200078fc0ff */
[----:B------:R-:W-:Y:S02]  /*1e70*/  VIADD R9, R0, UR4 ;  /* 0x0000000400097c36 */ /* 0x000fe40008000000 */
[----:B------:R-:W-:Y:S01]  /*1e80*/  IMAD.MOV.U32 R40, RZ, RZ, R0 ;  /* 0x000000ffff287224 */ /* 0x000fe200078e0000 */
[----:B------:R-:W-:-:S05]  /*1e90*/  LOP3.LUT R4, R4, 0x3, RZ, 0xc0, !PT ;  /* 0x0000000304047812 */ /* 0x000fca00078ec0ff */
[----:B------:R-:W-:-:S07]  /*1ea0*/  IMAD.MOV R8, RZ, RZ, -R4 ;  /* 0x000000ffff087224 */ /* 0x000fce00078e0a04 */
.L_x_24:
[----:B------:R-:W-:-:S06]  /*1eb0*/  IMAD.WIDE.U32 R4, R9, 0x8, R2 ;  /* 0x0000000809047825 */ /* 0x000fcc00078e0002 */
[----:B------:R-:W2:Y:S01]  /*1ec0*/  LDG.E.64.CONSTANT R4, desc[UR6][R4.64] ;  /* 0x0000000604047981 */ /* 0x000ea2000c1e9b00 */
[----:B------:R-:W-:Y:S02]  /*1ed0*/  VIADD R8, R8, 0x1 ;  /* 0x0000000108087836 */ /* 0x000fe40000000000 */
[----:B------:R-:W-:Y:S02]  /*1ee0*/  VIADD R40, R40, 0x100 ;  /* 0x0000010028287836 */ /* 0x000fe40000000000 */
[----:B------:R-:W-:Y:S01]  /*1ef0*/  VIADD R9, R9, 0x100 ;  /* 0x0000010009097836 */ /* 0x000fe20000000000 */
[----:B------:R-:W-:Y:S01]  /*1f00*/  ISETP.NE.AND P1, PT, R8, RZ, PT ;  /* 0x000000ff0800720c */ /* 0x000fe20003f25270 */
[----:B--2---:R-:W-:-:S06]  /*1f10*/  DSETP.GEU.AND P0, PT, R6, R4, PT ;  /* 0x000000040600722a */ /* 0x004fcc0003f0e000 */
[----:B------:R-:W-:Y:S02]  /*1f20*/  FSEL R6, R4, R6, !P0 ;  /* 0x0000000604067208 */ /* 0x000fe40004000000 */
[----:B------:R-:W-:-:S04]  /*1f30*/  FSEL R7, R5, R7, !P0 ;  /* 0x0000000705077208 */ /* 0x000fc80004000000 */
[----:B------:R-:W-:Y:S05]  /*1f40*/  @P1 BRA `(.L_x_24) ;  /* 0xfffffffc00d81947 */ /* 0x000fea000383ffff */
.L_x_23:
[----:B------:R-:W-:Y:S05]  /*1f50*/  BSYNC.RECONVERGENT B2 ;  /* 0x0000000000027941 */ /* 0x000fea0003800200 */
.L_x_22:
[----:B------:R-:W-:Y:S05]  /*1f60*/  @!P2 BRA `(.L_x_21) ;  /* 0x000000080074a947 */ /* 0x000fea0003800000 */
[----:B------:R-:W0:Y:S01]  /*1f70*/  LDCU.64 UR8, c[0x0][0x380] ;  /* 0x00007000ff0877ac */ /* 0x000e220008000a00 */
[----:B------:R-:W-:Y:S01]  /*1f80*/  IMAD.IADD R9, R41, 0x1, -R40 ;  /* 0x0000000129097824 */ /* 0x000fe200078e0a28 */
[C---:B------:R-:W-:Y:S01]  /*1f90*/  IADD3 R5, P0, PT, R40.reuse, UR4, RZ ;  /* 0x0000000428057c10 */ /* 0x040fe2000ff1e0ff */
[----:B------:R-:W-:Y:S01]  /*1fa0*/  BSSY.RECONVERGENT B2, `(.L_x_25) ;  /* 0x0000059000027945 */ /* 0x000fe20003800200 */
[----:B------:R-:W-:Y:S02]  /*1fb0*/  VIADD R43, R40, UR4 ;  /* 0x00000004282b7c36 */ /* 0x000fe40008000000 */
[----:B------:R-:W-:Y:S01]  /*1fc0*/  ISETP.GT.AND P1, PT, R9, 0xc00, PT ;  /* 0x00000c000900780c */ /* 0x000fe20003f24270 */
[----:B------:R-:W-:Y:S01]  /*1fd0*/  IMAD.X R8, RZ, RZ, RZ, P0 ;  /* 0x000000ffff087224 */ /* 0x000fe200000e06ff */
[----:B0-----:R-:W-:-:S04]  /*1fe0*/  LEA R4, P0, R5, UR8, 0x3 ;  /* 0x0000000805047c11 */ /* 0x001fc8000f8018ff */
[----:B------:R-:W-:Y:S02]  /*1ff0*/  LEA.HI.X R5, R5, UR9, R8, 0x3, P0 ;  /* 0x0000000905057c11 */ /* 0x000fe400080f1c08 */
[----:B------:R-:W-:-:S05]  /*2000*/  IADD3 R4, P0, PT, R4, 0x1000, RZ ;  /* 0x0000100004047810 */ /* 0x000fca0007f1e0ff */
[----:B------:R-:W-:Y:S01]  /*2010*/  IMAD.X R5, RZ, RZ, R5, P0 ;  /* 0x000000ffff057224 */ /* 0x000fe200000e0605 */
[----:B------:R-:W-:Y:S01]  /*2020*/  PLOP3.LUT P0, PT, PT, PT, PT, 0x80, 0x8 ;  /* 0x000000000008781c */ /* 0x000fe20003f0f070 */
[----:B------:R-:W-:-:S12]  /*2030*/  @!P1 BRA `(.L_x_26) ;  /* 0x00000004003c9947 */ /* 0x000fd80003800000 */
[----:B------:R-:W-:Y:S01]  /*2040*/  PLOP3.LUT P0, PT, PT, PT, PT, 0x8, 0x80 ;  /* 0x000000000080781c */ /* 0x000fe20003f0e170 */
[----:B------:R-:W-:-:S12]  /*2050*/  VIADD R45, R41, 0xfffff400 ;  /* 0xfffff400292d7836 */ /* 0x000fd80000000000 */
.L_x_27:
[C---:B------:R-:W-:Y:S01]  /*2060*/  IMAD.WIDE.U32 R38, R43.reuse, 0x8, R2 ;  /* 0x000000082b267825 */ /* 0x040fe200078e0002 */
[----:B------:R-:W2:Y:S04]  /*2070*/  LDG.E.64.CONSTANT R8, desc[UR6][R4.64+-0x800] ;  /* 0xfff8000604087981 */ /* 0x000ea8000c1e9b00 */
[----:B------:R-:W3:Y:S04]  /*2080*/  LDG.E.64.CONSTANT R10, desc[UR6][R4.64] ;  /* 0x00000006040a7981 */ /* 0x000ee8000c1e9b00 */
[----:B------:R-:W4:Y:S01]  /*2090*/  LDG.E.64.CONSTANT R38, desc[UR6][R38.64] ;  /* 0x0000000626267981 */ /* 0x000f22000c1e9b00 */
[----:B------:R-:W-:-:S03]  /*20a0*/  VIADD R15, R43, 0x400 ;  /* 0x000004002b0f7836 */ /* 0x000fc60000000000 */
[----:B------:R-:W5:Y:S01]  /*20b0*/  LDG.E.64.CONSTANT R12, desc[UR6][R4.64+0x800] ;  /* 0x00080006040c7981 */ /* 0x000f62000c1e9b00 */
[----:B------:R-:W-:-:S03]  /*20c0*/  IMAD.WIDE.U32 R14, R15, 0x8, R2 ;  /* 0x000000080f0e7825 */ /* 0x000fc600078e0002 */
[----:B------:R-:W5:Y:S04]  /*20d0*/  LDG.E.64.CONSTANT R16, desc[UR6][R4.64+0x1800] ;  /* 0x0018000604107981 */ /* 0x000f68000c1e9b00 */
[----:B------:R-:W5:Y:S04]  /*20e0*/  LDG.E.64.CONSTANT R14, desc[UR6][R14.64] ;  /* 0x000000060e0e7981 */ /* 0x000f68000c1e9b00 */
[----:B------:R-:W5:Y:S01]  /*20f0*/  LDG.E.64.CONSTANT R18, desc[UR6][R4.64+0x2000] ;  /* 0x0020000604127981 */ /* 0x000f62000c1e9b00 */
        /* <DEDUP_REMOVED lines=11> */
[----:B------:R-:W5:Y:S04]  /*21b0*/  LDG.E.64.CONSTANT R34, desc[UR6][R4.64+0x6000] ;  /* 0x0060000604227981 */ /* 0x000f68000c1e9b00 */
[----:B------:R0:W5:Y:S01]  /*21c0*/  LDG.E.64.CONSTANT R36, desc[UR6][R4.64+0x6800] ;  /* 0x0068000604247981 */ /* 0x000162000c1e9b00 */
[----:B------:R-:W-:-:S05]  /*21d0*/  VIADD R40, R40, 0x1000 ;  /* 0x0000100028287836 */ /* 0x000fca0000000000 */
[----:B------:R-:W-:Y:S02]  /*21e0*/  ISETP.GE.AND P2, PT, R40, R45, PT ;  /* 0x0000002d2800720c */ /* 0x000fe40003f46270 */
[----:B0-----:R-:W-:Y:S01]  /*21f0*/  IADD3 R4, P3, PT, R4, 0x8000, RZ ;  /* 0x0000800004047810 */ /* 0x001fe20007f7e0ff */
[----:B------:R-:W-:-:S04]  /*2200*/  VIADD R43, R43, 0x1000 ;  /* 0x000010002b2b7836 */ /* 0x000fc80000000000 */
[----:B------:R-:W-:Y:S01]  /*2210*/  IMAD.X R5, RZ, RZ, R5, P3 ;  /* 0x000000ffff057224 */ /* 0x000fe200018e0605 */
[----:B----4-:R-:W-:-:S06]  /*2220*/  DSETP.GEU.AND P1, PT, R6, R38, PT ;  /* 0x000000260600722a */ /* 0x010fcc0003f2e000 */
[----:B------:R-:W-:Y:S02]  /*2230*/  FSEL R6, R38, R6, !P1 ;  /* 0x0000000626067208 */ /* 0x000fe40004800000 */
[----:B------:R-:W-:-:S06]  /*2240*/  FSEL R7, R39, R7, !P1 ;  /* 0x0000000727077208 */ /* 0x000fcc0004800000 */
[----:B--2---:R-:W-:-:S06]  /*2250*/  DSETP.GEU.AND P1, PT, R6, R8, PT ;  /* 0x000000080600722a */ /* 0x004fcc0003f2e000 */
[----:B------:R-:W-:Y:S02]  /*2260*/  FSEL R6, R8, R6, !P1 ;  /* 0x0000000608067208 */ /* 0x000fe40004800000 */
[----:B------:R-:W-:-:S06]  /*2270*/  FSEL R7, R9, R7, !P1 ;  /* 0x0000000709077208 */ /* 0x000fcc0004800000 */
[----:B---3--:R-:W-:-:S06]  /*2280*/  DSETP.GEU.AND P1, PT, R6, R10, PT ;  /* 0x0000000a0600722a */ /* 0x008fcc0003f2e000 */
[----:B------:R-:W-:Y:S02]  /*2290*/  FSEL R6, R10, R6, !P1 ;  /* 0x000000060a067208 */ /* 0x000fe40004800000 */
[----:B------:R-:W-:-:S06]  /*22a0*/  FSEL R7, R11, R7, !P1 ;  /* 0x000000070b077208 */ /* 0x000fcc0004800000 */
[----:B-----5:R-:W-:-:S06]  /*22b0*/  DSETP.GEU.AND P1, PT, R6, R12, PT ;  /* 0x0000000c0600722a */ /* 0x020fcc0003f2e000 */
        /* <DEDUP_REMOVED lines=39> */
.L_x_26:
[----:B------:R-:W-:Y:S05]  /*2530*/  BSYNC.RECONVERGENT B2 ;  /* 0x0000000000027941 */ /* 0x000fea0003800200 */
.L_x_25:
[----:B------:R-:W-:Y:S01]  /*2540*/  IMAD.IADD R8, R41, 0x1, -R40 ;  /* 0x0000000129087824 */ /* 0x000fe200078e0a28 */
[----:B------:R-:W-:Y:S04]  /*2550*/  BSSY.RECONVERGENT B2, `(.L_x_28) ;  /* 0x000002b000027945 */ /* 0x000fe80003800200 */
[----:B------:R-:W-:-:S13]  /*2560*/  ISETP.GT.AND P1, PT, R8, 0x400, PT ;  /* 0x000004000800780c */ /* 0x000fda0003f24270 */
[----:B------:R-:W-:Y:S05]  /*2570*/  @!P1 BRA `(.L_x_29) ;  /* 0x0000000000a09947 */ /* 0x000fea0003800000 */
        /* <DEDUP_REMOVED lines=9> */
[----:B------:R-:W5:Y:S04]  /*2610*/  LDG.E.64.CONSTANT R22, desc[UR6][R4.64+0x2000] ;  /* 0x0020000604167981 */ /* 0x000f68000c1e9b00 */
[----:B------:R0:W5:Y:S01]  /*2620*/  LDG.E.64.CONSTANT R8, desc[UR6][R4.64+0x2800] ;  /* 0x0028000604087981 */ /* 0x000162000c1e9b00 */
[----:B------:R-:W-:-:S02]  /*2630*/  VIADD R40, R40, 0x800 ;  /* 0x0000080028287836 */ /* 0x000fc40000000000 */
[----:B------:R-:W-:Y:S01]  /*2640*/  VIADD R43, R43, 0x800 ;  /* 0x000008002b2b7836 */ /* 0x000fe20000000000 */
[----:B0-----:R-:W-:-:S05]  /*2650*/  IADD3 R4, P2, PT, R4, 0x4000, RZ ;  /* 0x0000400004047810 */ /* 0x001fca0007f5e0ff */
        /* <DEDUP_REMOVED lines=22> */
[----:B------:R-:W-:Y:S01]  /*27c0*/  DSETP.GEU.AND P1, PT, R6, R8, PT ;  /* 0x000000080600722a */ /* 0x000fe20003f2e000 */
[----:B------:R-:W-:-:S05]  /*27d0*/  PLOP3.LUT P0, PT, PT, PT, PT, 0x8, 0x80 ;  /* 0x000000000080781c */ /* 0x000fca0003f0e170 */
[----:B------:R-:W-:Y:S02]  /*27e0*/  FSEL R6, R8, R6, !P1 ;  /* 0x0000000608067208 */ /* 0x000fe40004800000 */
[----:B------:R-:W-:-:S07]  /*27f0*/  FSEL R7, R9, R7, !P1 ;  /* 0x0000000709077208 */ /* 0x000fce0004800000 */
.L_x_29:
[----:B------:R-:W-:Y:S05]  /*2800*/  BSYNC.RECONVERGENT B2 ;  /* 0x0000000000027941 */ /* 0x000fea0003800200 */
.L_x_28:
[----:B------:R-:W-:-:S13]  /*2810*/  ISETP.LT.OR P0, PT, R40, R41, P0 ;  /* 0x000000292800720c */ /* 0x000fda0000701670 */
[----:B------:R-:W-:Y:S05]  /*2820*/  @!P0 BRA `(.L_x_21) ;  /* 0x0000000000448947 */ /* 0x000fea0003800000 */
[----:B------:R-:W-:Y:S01]  /*2830*/  IMAD.WIDE.U32 R2, R43, 0x8, R2 ;  /* 0x000000082b027825 */ /* 0x000fe200078e0002 */
[----:B------:R-:W2:Y:S04]  /*2840*/  LDG.E.64.CONSTANT R8, desc[UR6][R4.64+-0x800] ;  /* 0xfff8000604087981 */ /* 0x000ea8000c1e9b00 */
[----:B------:R-:W3:Y:S04]  /*2850*/  LDG.E.64.CONSTANT R10, desc[UR6][R4.64] ;  /* 0x00000006040a7981 */ /* 0x000ee8000c1e9b00 */
[----:B------:R-:W4:Y:S04]  /*2860*/  LDG.E.64.CONSTANT R2, desc[UR6][R2.64] ;  /* 0x0000000602027981 */ /* 0x000f28000c1e9b00 */
[----:B------:R-:W5:Y:S01]  /*2870*/  LDG.E.64.CONSTANT R12, desc[UR6][R4.64+0x800] ;  /* 0x00080006040c7981 */ /* 0x000f62000c1e9b00 */
        /* <DEDUP_REMOVED lines=11> */
[----:B------:R-:W-:-:S07]  /*2930*/  FSEL R7, R13, R3, !P0 ;  /* 0x000000030d077208 */ /* 0x000fce0004000000 */
.L_x_21:
[----:B------:R-:W-:Y:S05]  /*2940*/  BSYNC.RECONVERGENT B1 ;  /* 0x0000000000017941 */ /* 0x000fea0003800200 */
.L_x_19:
[----:B------:R-:W0:Y:S01]  /*2950*/  S2R R10, SR_LANEID ;  /* 0x00000000000a7919 */ /* 0x000e220000000000 */
[----:B------:R-:W-:Y:S04]  /*2960*/  SHFL.DOWN PT, R2, R6, 0x1, 0x1f ;  /* 0x08201f0006027f89 */ /* 0x000fe800000e0000 */
        /* <DEDUP_REMOVED lines=10> */
[----:B------:R-:W-:-:S02]  /*2a10*/  @!P2 MOV R7, 0x400 ;  /* 0x000004000007a802 */ /* 0x000fc40000000f00 */
        /* <DEDUP_REMOVED lines=8> */
[----:B------:R-:W-:Y:S01]  /*2aa0*/  SHFL.DOWN PT, R2, R4, 0x4, 0x1f ;  /* 0x08801f0004027f89 */ /* 0x000fe200000e0000 */
[----:B-1----:R-:W-:-:S03]  /*2ab0*/  @!P2 LEA R7, R8, R7, 0x18 ;  /* 0x000000070807a211 */ /* 0x002fc600078ec0ff */
[----:B------:R-:W0:Y:S02]  /*2ac0*/  SHFL.DOWN PT, R3, R5, 0x4, 0x1f ;  /* 0x08801f0005037f89 */ /* 0x000e2400000e0000 */
[----:B------:R-:W-:Y:S01]  /*2ad0*/  @!P2 IMAD.IADD R9, R6, 0x1, R7 ;  /* 0x000000010609a824 */ /* 0x000fe200078e0207 */
[----:B0-----:R-:W-:-:S06]  /*2ae0*/  DSETP.GEU.AND P0, PT, R4, R2, PT ;  /* 0x000000020400722a */ /* 0x001fcc0003f0e000 */
[----:B------:R-:W-:Y:S02]  /*2af0*/  @!P1 FSEL R4, R2, R4, !P0 ;  /* 0x0000000402049208 */ /* 0x000fe40004000000 */
[----:B------:R-:W-:Y:S02]  /*2b00*/  @!P1 FSEL R5, R3, R5, !P0 ;  /* 0x0000000503059208 */ /* 0x000fe40004000000 */
[----:B------:R-:W-:Y:S01]  /*2b10*/  ISETP.GT.AND P1, PT, R10, 0x17, PT ;  /* 0x000000170a00780c */ /* 0x000fe20003f24270 */
[----:B------:R-:W-:Y:S04]  /*2b20*/  SHFL.DOWN PT, R2, R4, 0x8, 0x1f ;  /* 0x09001f0004027f89 */ /* 0x000fe800000e0000 */
[----:B------:R-:W0:Y:S02]  /*2b30*/  SHFL.DOWN PT, R3, R5, 0x8, 0x1f ;  /* 0x09001f0005037f89 */ /* 0x000e2400000e0000 */
[----:B0-----:R-:W-:-:S06]  /*2b40*/  DSETP.GEU.AND P0, PT, R4, R2, PT ;  /* 0x000000020400722a */ /* 0x001fcc0003f0e000 */
[----:B------:R-:W-:Y:S02]  /*2b50*/  @!P1 FSEL R4, R2, R4, !P0 ;  /* 0x0000000402049208 */ /* 0x000fe40004000000 */
[----:B------:R-:W-:Y:S02]  /*2b60*/  @!P1 FSEL R5, R3, R5, !P0 ;  /* 0x0000000503059208 */ /* 0x000fe40004000000 */
[----:B------:R-:W-:Y:S01]  /*2b70*/  ISETP.GT.AND P1, PT, R10, 0xf, PT ;  /* 0x0000000f0a00780c */ /* 0x000fe20003f24270 */
[----:B------:R-:W-:Y:S04]  /*2b80*/  SHFL.DOWN PT, R2, R4, 0x10, 0x1f ;  /* 0x0a001f0004027f89 */ /* 0x000fe800000e0000 */
[----:B------:R-:W0:Y:S02]  /*2b90*/  SHFL.DOWN PT, R3, R5, 0x10, 0x1f ;  /* 0x0a001f0005037f89 */ /* 0x000e2400000e0000 */
[----:B0-----:R-:W-:-:S06]  /*2ba0*/  DSETP.GEU.AND P0, PT, R4, R2, PT ;  /* 0x000000020400722a */ /* 0x001fcc0003f0e000 */
[----:B------:R-:W-:Y:S02]  /*2bb0*/  FSEL R2, R2, R4, !P0 ;  /* 0x0000000402027208 */ /* 0x000fe40004000000 */
        /* <DEDUP_REMOVED lines=10> */
[----:B--2---:R-:W0:Y:S04]  /*2c60*/  LDS.128 R8, [UR4+0x10] ;  /* 0x00001004ff087984 */ /* 0x004e280008000c00 */
        /* <DEDUP_REMOVED lines=25> */
.L_x_2:
        /* <DEDUP_REMOVED lines=12> */
.L_x_32:
[----:B------:R-:W-:Y:S05]  /*2ec0*/  BSYNC.RECONVERGENT B1 ;  /* 0x0000000000017941 */ /* 0x000fea0003800200 */
.L_x_31:
        /* <DEDUP_REMOVED lines=17> */
.L_x_37:
        /* <DEDUP_REMOVED lines=12> */
.L_x_36:
[----:B------:R-:W-:Y:S05]  /*30a0*/  BSYNC.RECONVERGENT B2 ;  /* 0x0000000000027941 */ /* 0x000fea0003800200 */
.L_x_35:
        /* <DEDUP_REMOVED lines=9> */
.L_x_40:
        /* <DEDUP_REMOVED lines=74> */
.L_x_39:
[----:B------:R-:W-:Y:S05]  /*35e0*/  BSYNC.RECONVERGENT B2 ;  /* 0x0000000000027941 */ /* 0x000fea0003800200 */
.L_x_38:
        /* <DEDUP_REMOVED lines=42> */
.L_x_42:
[----:B------:R-:W-:Y:S05]  /*3890*/  BSYNC.RECONVERGENT B2 ;  /* 0x0000000000027941 */ /* 0x000fea0003800200 */
.L_x_41:
        /* <DEDUP_REMOVED lines=20> */
.L_x_34:
[----:B------:R-:W-:Y:S05]  /*39e0*/  BSYNC.RECONVERGENT B1 ;  /* 0x0000000000017941 */ /* 0x000fea0003800200 */
.L_x_33:
        /* <DEDUP_REMOVED lines=14> */
[----:B------:R-:W-:Y:S01]  /*3ad0*/  IMAD.MOV.U32 R2, RZ, RZ, R9 ;  /* 0x000000ffff027224 */ /* 0x000fe200078e0009 */
[----:B------:R-:W-:Y:S01]  /*3ae0*/  @!P2 MOV R4, 0x400 ;  /* 0x000004000004a802 */ /* 0x000fe20000000f00 */
[----:B------:R-:W-:Y:S01]  /*3af0*/  IMAD.MOV.U32 R3, RZ, RZ, R11 ;  /* 0x000000ffff037224 */ /* 0x000fe200078e000b */
[----:B------:R-:W0:Y:S01]  /*3b00*/  SHFL.DOWN PT, R7, R11, 0x2, 0x1f ;  /* 0x08401f000b077f89 */ /* 0x000e2200000e0000 */
[----:B------:R-:W-:Y:S01]  /*3b10*/  @!P2 SHF.R.U32.HI R0, RZ, 0x2, R5 ;  /* 0x00000002ff00a819 */ /* 0x000fe20000011605 */
[----:B------:R-:W1:Y:S03]  /*3b20*/  @!P2 S2R R13, SR_CgaCtaId ;  /* 0x00000000000da919 */ /* 0x000e660000008800 */
[----:B------:R-:W-:Y:S01]  /*3b30*/  @!P2 LOP3.LUT R0, R0, 0xf8, RZ, 0xc0, !PT ;  /* 0x000000f80000a812 */ /* 0x000fe200078ec0ff */
[----:B0-----:R-:W-:-:S06]  /*3b40*/  DSETP.GEU.AND P0, PT, R2, R6, PT ;  /* 0x000000060200722a */ /* 0x001fcc0003f0e000 */
[----:B------:R-:W-:Y:S02]  /*3b50*/  @!P1 FSEL R9, R6, R9, !P0 ;  /* 0x0000000906099208 */ /* 0x000fe40004000000 */
[----:B------:R-:W-:Y:S02]  /*3b60*/  @!P1 FSEL R11, R7, R11, !P0 ;  /* 0x0000000b070b9208 */ /* 0x000fe40004000000 */
[----:B------:R-:W-:Y:S01]  /*3b70*/  ISETP.GT.AND P1, PT, R8, 0x1b, PT ;  /* 0x0000001b0800780c */ /* 0x000fe20003f24270 */
[----:B------:R-:W-:Y:S01]  /*3b80*/  SHFL.DOWN PT, R2, R9, 0x4, 0x1f ;  /* 0x08801f0009027f89 */ /* 0x000fe200000e0000 */
[----:B------:R-:W-:Y:S01]  /*3b90*/  IMAD.MOV.U32 R6, RZ, RZ, R9 ;  /* 0x000000ffff067224 */ /* 0x000fe200078e0009 */
[----:B-1----:R-:W-:Y:S01]  /*3ba0*/  @!P2 LEA R13, R13, R4, 0x18 ;  /* 0x000000040d0da211 */ /* 0x002fe200078ec0ff */
[----:B------:R-:W-:Y:S01]  /*3bb0*/  IMAD.MOV.U32 R7, RZ, RZ, R11 ;  /* 0x000000ffff077224 */ /* 0x000fe200078e000b */
[----:B------:R-:W0:Y:S03]  /*3bc0*/  SHFL.DOWN PT, R3, R11, 0x4, 0x1f ;  /* 0x08801f000b037f89 */ /* 0x000e2600000e0000 */
[----:B------:R-:W-:-:S02]  /*3bd0*/  @!P2 IMAD.IADD R13, R0, 0x1, R13 ;  /* 0x00000001000da824 */ /* 0x000fc400078e020d */
[----:B0-----:R-:W-:-:S06]  /*3be0*/  DSETP.GEU.AND P0, PT, R6, R2, PT ;  /* 0x000000020600722a */ /* 0x001fcc0003f0e000 */
[----:B------:R-:W-:Y:S02]  /*3bf0*/  @!P1 FSEL R9, R2, R9, !P0 ;  /* 0x0000000902099208 */ /* 0x000fe40004000000 */
[----:B------:R-:W-:Y:S02]  /*3c00*/  @!P1 FSEL R11, R3, R11, !P0 ;  /* 0x0000000b030b9208 */ /* 0x000fe40004000000 */
[----:B------:R-:W-:Y:S01]  /*3c10*/  ISETP.GT.AND P1, PT, R8, 0x17, PT ;  /* 0x000000170800780c */ /* 0x000fe20003f24270 */
[----:B------:R-:W-:Y:S01]  /*3c20*/  SHFL.DOWN PT, R2, R9, 0x8, 0x1f ;  /* 0x09001f0009027f89 */ /* 0x000fe200000e0000 */
[----:B------:R-:W-:Y:S02]  /*3c30*/  IMAD.MOV.U32 R6, RZ, RZ, R9 ;  /* 0x000000ffff067224 */ /* 0x000fe400078e0009 */
[----:B------:R-:W-:Y:S01]  /*3c40*/  IMAD.MOV.U32 R7, RZ, RZ, R11 ;  /* 0x000000ffff077224 */ /* 0x000fe200078e000b */
[----:B------:R-:W0:Y:S05]  /*3c50*/  SHFL.DOWN PT, R3, R11, 0x8, 0x1f ;  /* 0x09001f000b037f89 */ /* 0x000e2a00000e0000 */
        /* <DEDUP_REMOVED lines=20> */
[----:B------:R-:W0:Y:S04]  /*3da0*/  LDS.128 R8, [UR4+0x10] ;  /* 0x00001004ff087984 */ /* 0x000e280008000c00 */
[----:B-1----:R-:W1:Y:S01]  /*3db0*/  LDS.128 R12, [UR4+0x20] ;  /* 0x00002004ff0c7984 */ /* 0x002e620008000c00 */
        /* <DEDUP_REMOVED lines=24> */
.L_x_43:
        /* <DEDUP_REMOVED lines=20> */
[----:B------:R-:W0:Y:S05]  /*4080*/  SHFL.DOWN PT, R7, R0, 0x2, R11 ;  /* 0x0840000000077989 */ /* 0x000e2a00000e000b */
[----:B0-----:R-:W-:-:S06]  /*4090*/  DSETP.GEU.AND P0, PT, R2, R6, PT ;  /* 0x000000060200722a */ /* 0x001fcc0003f0e000 */
[----:B------:R-:W-:Y:S01]  /*40a0*/  @!P1 FSEL R9, R6, R9, !P0 ;  /* 0x0000000906099208 */ /* 0x000fe20004000000 */
[----:B------:R-:W-:Y:S01]  /*40b0*/  VIADD R6, R8, 0x4 ;  /* 0x0000000408067836 */ /* 0x000fe20000000000 */
[----:B------:R-:W-:-:S03]  /*40c0*/  @!P1 FSEL R0, R7, R0, !P0 ;  /* 0x0000000007009208 */ /* 0x000fc60004000000 */
[----:B------:R-:W-:Y:S01]  /*40d0*/  SHFL.DOWN PT, R2, R9, 0x4, R11 ;  /* 0x0880000009027989 */ /* 0x000fe200000e000b */
[----:B------:R-:W-:Y:S01]  /*40e0*/  ISETP.GT.AND P1, PT, R6, R11, PT ;  /* 0x0000000b0600720c */ /* 0x000fe20003f24270 */
[----:B------:R-:W-:Y:S02]  /*40f0*/  IMAD.MOV.U32 R6, RZ, RZ, R9 ;  /* 0x000000ffff067224 */ /* 0x000fe400078e0009 */
[----:B------:R-:W0:Y:S01]  /*4100*/  SHFL.DOWN PT, R3, R0, 0x4, R11 ;  /* 0x0880000000037989 */ /* 0x000e2200000e000b */
[----:B------:R-:W-:-:S06]  /*4110*/  IMAD.MOV.U32 R7, RZ, RZ, R0 ;  /* 0x000000ffff077224 */ /* 0x000fcc00078e0000 */
[----:B0-----:R-:W-:Y:S01]  /*4120*/  DSETP.GEU.AND P0, PT, R6, R2, PT ;  /* 0x000000020600722a */ /* 0x001fe20003f0e000 */
[----:B------:R-:W-:-:S05]  /*4130*/  VIADD R6, R8, 0x8 ;  /* 0x0000000808067836 */ /* 0x000fca0000000000 */
        /* <DEDUP_REMOVED lines=15> */
[----:B------:R-:W-:Y:S02]  /*4230*/  IMAD.MOV.U32 R6, RZ, RZ, R9 ;  /* 0x000000ffff067224 */ /* 0x000fe400078e0009 */
[----:B------:R-:W-:Y:S01]  /*4240*/  IMAD.MOV.U32 R7, RZ, RZ, R0 ;  /* 0x000000ffff077224 */ /* 0x000fe200078e0000 */
[----:B------:R-:W0:Y:S05]  /*4250*/  SHFL.DOWN PT, R3, R0, 0x10, R11 ;  /* 0x0a00000000037989 */ /* 0x000e2a00000e000b */
[----:B0-----:R-:W-:Y:S01]  /*4260*/  DSETP.GEU.AND P1, PT, R6, R2, PT ;  /* 0x000000020600722a */ /* 0x001fe20003f2e000 */
[----:B------:R-:W-:-:S02]  /*4270*/  @!P0 MOV R7, 0x400 ;  /* 0x0000040000078802 */ /* 0x000fc40000000f00 */
[----:B------:R-:W-:Y:S02]  /*4280*/  @!P0 SHF.R.U32.HI R6, RZ, 0x2, R5 ;  /* 0x00000002ff068819 */ /* 0x000fe40000011605 */
[----:B-1----:R-:W-:Y:S02]  /*4290*/  @!P0 LEA R7, R10, R7, 0x18 ;  /* 0x000000070a078211 */ /* 0x002fe400078ec0ff */
[----:B------:R-:W-:Y:S02]  /*42a0*/  @!P0 LOP3.LUT R6, R6, 0xf8, RZ, 0xc0, !PT ;  /* 0x000000f806068812 */ /* 0x000fe400078ec0ff */
[----:B------:R-:W-:Y:S02]  /*42b0*/  @!P2 FSEL R9, R2, R9, !P1 ;  /* 0x000000090209a208 */ /* 0x000fe40004800000 */
[----:B------:R-:W-:Y:S01]  /*42c0*/  @!P2 FSEL R0, R3, R0, !P1 ;  /* 0x000000000300a208 */ /* 0x000fe20004800000 */
[----:B------:R-:W-:Y:S02]  /*42d0*/  @!P0 IMAD.IADD R3, R6, 0x1, R7 ;  /* 0x0000000106038824 */ /* 0x000fe400078e0207 */
[----:B------:R-:W-:-:S02]  /*42e0*/  IMAD.MOV.U32 R6, RZ, RZ, R9 ;  /* 0x000000ffff067224 */ /* 0x000fc400078e0009 */
[----:B------:R-:W-:-:S05]  /*42f0*/  IMAD.MOV.U32 R7, RZ, RZ, R0 ;  /* 0x000000ffff077224 */ /* 0x000fca00078e0000 */
[----:B------:R1:W-:Y:S01]  /*4300*/  @!P0 STS.64 [R3+0x8], R6 ;  /* 0x0000080603008388 */ /* 0x0003e20000000a00 */
[----:B------:R-:W-:Y:S01]  /*4310*/  BAR.SYNC.DEFER_BLOCKING 0x0 ;  /* 0x0000000000007b1d */ /* 0x000fe20000010000 */
[----:B------:R-:W-:-:S13]  /*4320*/  ISETP.NE.AND P0, PT, R5, RZ, PT ;  /* 0x000000ff0500720c */ /* 0x000fda0003f05270 */
[----:B-1----:R-:W-:Y:S05]  /*4330*/  @P0 BRA `(.L_x_17) ;  /* 0x0000001800340947 */ /* 0x002fea0003800000 */
[----:B------:R-:W0:Y:S01]  /*4340*/  S2UR UR5, SR_CgaCtaId ;  /* 0x00000000000579c3 */ /* 0x000e220000008800 */
[----:B------:R-:W-:Y:S01]  /*4350*/  UMOV UR4, 0x400 ;  /* 0x0000040000047882 */ /* 0x000fe20000000000 */
[C---:B------:R-:W-:Y:S02]  /*4360*/  ISETP.GT.AND P3, PT, R4.reuse, 0x20, PT ;  /* 0x000000200400780c */ /* 0x040fe40003f64270 */
        /* <DEDUP_REMOVED lines=10> */
[----:B------:R-:W-:Y:S01]  /*4410*/  ISETP.GT.AND P1, PT, R4, 0x60, PT ;  /* 0x000000600400780c */ /* 0x000fe20003f24270 */
[----:B------:R-:W-:Y:S02]  /*4420*/  IMAD.MOV.U32 R2, RZ, RZ, R6 ;  /* 0x000000ffff027224 */ /* 0x000fe400078e0006 */
        /* <DEDUP_REMOVED lines=29> */
.L_x_30:
[----:B------:R-:W0:Y:S01]  /*4600*/  S2R R41, SR_TID.X ;  /* 0x0000000000297919 */ /* 0x000e220000002100 */
[----:B------:R-:W0:Y:S02]  /*4610*/  LDC.64 R6, c[0x0][0x380] ;  /* 0x0000e000ff067b82 */ /* 0x000e240000000a00 */
[----:B0-----:R-:W-:-:S05]  /*4620*/  IMAD.WIDE.U32 R6, R41, 0x8, R6 ;  /* 0x0000000829067825 */ /* 0x001fca00078e0006 */
[----:B------:R-:W2:Y:S04]  /*4630*/  LDG.E.64.CONSTANT R20, desc[UR6][R6.64] ;  /* 0x0000000606147981 */ /* 0x000ea8000c1e9b00 */
[----:B------:R-:W2:Y:S04]  /*4640*/  LDG.E.64.CONSTANT R2, desc[UR6][R6.64+0x800] ;  /* 0x0008000606027981 */ /* 0x000ea8000c1e9b00 */
[----:B------:R-:W3:Y:S04]  /*4650*/  LDG.E.64.CONSTANT R8, desc[UR6][R6.64+0x1000] ;  /* 0x0010000606087981 */ /* 0x000ee8000c1e9b00 */
[----:B------:R-:W4:Y:S04]  /*4660*/  LDG.E.64.CONSTANT R10, desc[UR6][R6.64+0x1800] ;  /* 0x00180006060a7981 */ /* 0x000f28000c1e9b00 */
[----:B------:R-:W5:Y:S04]  /*4670*/  LDG.E.64.CONSTANT R12, desc[UR6][R6.64+0x2000] ;  /* 0x00200006060c7981 */ /* 0x000f68000c1e9b00 */
[----:B------:R-:W5:Y:S04]  /*4680*/  LDG.E.64.CONSTANT R14, desc[UR6][R6.64+0x2800] ;  /* 0x00280006060e7981 */ /* 0x000f68000c1e9b00 */
[----:B------:R-:W5:Y:S04]  /*4690*/  LDG.E.64.CONSTANT R16, desc[UR6][R6.64+0x3000] ;  /* 0x0030000606107981 */ /* 0x000f68000c1e9b00 */
[----:B------:R-:W5:Y:S01]  /*46a0*/  LDG.E.64.CONSTANT R18, desc[UR6][R6.64+0x3800] ;  /* 0x0038000606127981 */ /* 0x000f62000c1e9b00 */
[----:B------:R-:W-:Y:S01]  /*46b0*/  ISETP.GE.U32.AND P1, PT, R4, 0x1000, PT ;  /* 0x000010000400780c */ /* 0x000fe20003f26070 */
[----:B------:R-:W-:Y:S01]  /*46c0*/  IMAD.MOV.U32 R45, RZ, RZ, 0x800 ;  /* 0x00000800ff2d7424 */ /* 0x000fe200078e00ff */
[----:B--2---:R-:W-:-:S06]  /*46d0*/  DSETP.GEU.AND P0, PT, R20, R2, PT ;  /* 0x000000021400722a */ /* 0x004fcc0003f0e000 */
        /* <DEDUP_REMOVED lines=21> */
[----:B------:R-:W0:Y:S01]  /*4830*/  LDC R24, c[0x0][0x390] ;  /* 0x0000e400ff187b82 */ /* 0x000e220000000800 */
[----:B------:R-:W-:Y:S02]  /*4840*/  VIADD R0, R4, 0xfffff800 ;  /* 0xfffff80004007836 */ /* 0x000fe40000000000 */
[----:B------:R-:W-:-:S07]  /*4850*/  IMAD.MOV.U32 R45, RZ, RZ, 0x800 ;  /* 0x00000800ff2d7424 */ /* 0x000fce00078e00ff */
.L_x_46:
[----:B------:R-:W-:-:S05]  /*4860*/  IMAD.WIDE R4, R45, 0x8, R6 ;  /* 0x000000082d047825 */ /* 0x000fca00078e0206 */
[----:B------:R-:W2:Y:S04]  /*4870*/  LDG.E.64.CONSTANT R10, desc[UR6][R4.64] ;  /* 0x00000006040a7981 */ /* 0x000ea8000c1e9b00 */
[----:B------:R-:W3:Y:S04]  /*4880*/  LDG.E.64.CONSTANT R12, desc[UR6][R4.64+0x800] ;  /* 0x00080006040c7981 */ /* 0x000ee8000c1e9b00 */
[----:B------:R-:W4:Y:S04]  /*4890*/  LDG.E.64.CONSTANT R14, desc[UR6][R4.64+0x1000] ;  /* 0x00100006040e7981 */ /* 0x000f28000c1e9b00 */
[----:B------:R-:W5:Y:S04]  /*48a0*/  LDG.E.64.CONSTANT R16, desc[UR6][R4.64+0x1800] ;  /* 0x0018000604107981 */ /* 0x000f68000c1e9b00 */
[----:B------:R-:W5:Y:S04]  /*48b0*/  LDG.E.64.CONSTANT R18, desc[UR6][R4.64+0x2000] ;  /* 0x0020000604127981 */ /* 0x000f68000c1e9b00 */
[----:B------:R-:W5:Y:S04]  /*48c0*/  LDG.E.64.CONSTANT R20, desc[UR6][R4.64+0x2800] ;  /* 0x0028000604147981 */ /* 0x000f68000c1e9b00 */
[----:B------:R-:W5:Y:S04]  /*48d0*/  LDG.E.64.CONSTANT R22, desc[UR6][R4.64+0x3000] ;  /* 0x0030000604167981 */ /* 0x000f68000c1e9b00 */
[----:B------:R0:W5:Y:S02]  /*48e0*/  LDG.E.64.CONSTANT R8, desc[UR6][R4.64+0x3800] ;  /* 0x0038000604087981 */ /* 0x000164000c1e9b00 */
[----:B0-----:R-:W-:-:S04]  /*48f0*/  IMAD.MOV.U32 R4, RZ, RZ, R24 ;  /* 0x000000ffff047224 */ /* 0x001fc800078e0018 */
[----:B------:R-:W-:-:S05]  /*4900*/  IMAD.IADD R5, R4, 0x1, -R45 ;  /* 0x0000000104057824 */ /* 0x000fca00078e0a2d */
[----:B------:R-:W-:Y:S01]  /*4910*/  ISETP.GE.AND P1, PT, R5, 0x800, PT ;  /* 0x000008000500780c */ /* 0x000fe20003f26270 */
        /* <DEDUP_REMOVED lines=25> */
[----:B------:R-:W-:-:S05]  /*4ab0*/  VIADD R45, R45, 0x800 ;  /* 0x000008002d2d7836 */ /* 0x000fca0000000000 */
[----:B------:R-:W-:-:S13]  /*4ac0*/  ISETP.GT.AND P0, PT, R45, R0, PT ;  /* 0x000000002d00720c */ /* 0x000fda0003f04270 */
[----:B------:R-:W-:Y:S05]  /*4ad0*/  @!P0 BRA `(.L_x_46) ;  /* 0xfffffffc00608947 */ /* 0x000fea000383ffff */
.L_x_44:
[----:B------:R-:W-:-:S13]  /*4ae0*/  ISETP.GE.AND P0, PT, R45, R4, PT ;  /* 0x000000042d00720c */ /* 0x000fda0003f06270 */
[----:B------:R-:W-:Y:S05]  /*4af0*/  @P0 BRA `(.L_x_45) ;  /* 0x0000000800fc0947 */ /* 0x000fea0003800000 */
[----:B------:R-:W-:Y:S01]  /*4b00*/  IMAD.IADD R0, R4, 0x1, -R45 ;  /* 0x0000000104007824 */ /* 0x000fe200078e0a2d */
[----:B------:R-:W-:Y:S04]  /*4b10*/  BSSY.RECONVERGENT B1, `(.L_x_45) ;  /* 0x00000bd000017945 */ /* 0x000fe80003800200 */
[----:B------:R-:W-:-:S13]  /*4b20*/  ISETP.GE.AND P0, PT, R41, R0, PT ;  /* 0x000000002900720c */ /* 0x000fda0003f06270 */
[----:B------:R-:W-:Y:S05]  /*4b30*/  @P0 BRA `(.L_x_47) ;  /* 0x0000000800e80947 */ /* 0x000fea0003800000 */
[----:B------:R-:W-:Y:S01]  /*4b40*/  LOP3.LUT R5, RZ, R41, RZ, 0x33, !PT ;  /* 0x00000029ff057212 */ /* 0x000fe200078e33ff */
[----:B------:R-:W-:Y:S01]  /*4b50*/  BSSY.RECONVERGENT B2, `(.L_x_48) ;  /* 0x0000017000027945 */ /* 0x000fe20003800200 */
[----:B------:R-:W-:Y:S02]  /*4b60*/  IMAD.MOV.U32 R43, RZ, RZ, R41 ;  /* 0x000000ffff2b7224 */ /* 0x000fe400078e0029 */
[----:B------:R-:W-:-:S04]  /*4b70*/  IADD3 R4, PT, PT, -R45, R4, R5 ;  /* 0x000000042d047210 */ /* 0x000fc80007ffe105 */
[C---:B------:R-:W-:Y:S02]  /*4b80*/  LOP3.LUT R5, R4.reuse, 0x300, RZ, 0xc0, !PT ;  /* 0x0000030004057812 */ /* 0x040fe400078ec0ff */
[----:B------:R-:W-:Y:S02]  /*4b90*/  ISETP.GE.U32.AND P2, PT, R4, 0x300, PT ;  /* 0x000003000400780c */ /* 0x000fe40003f46070 */
[----:B------:R-:W-:-:S13]  /*4ba0*/  ISETP.NE.AND P0, PT, R5, 0x300, PT ;  /* 0x000003000500780c */ /* 0x000fda0003f05270 */
[----:B------:R-:W-:Y:S05]  /*4bb0*/  @!P0 BRA `(.L_x_49) ;  /* 0x0000000000408947 */ /* 0x000fea0003800000 */
[----:B------:R-:W0:Y:S01]  /*4bc0*/  LDC.64 R6, c[0x0][0x380] ;  /* 0x0000e000ff067b82 */ /* 0x000e220000000a00 */
[----:B------:R-:W-:Y:S01]  /*4bd0*/  LEA.HI R4, R4, 0x1, RZ, 0x18 ;  /* 0x0000000104047811 */ /* 0x000fe200078fc0ff */
[----:B------:R-:W-:Y:S02]  /*4be0*/  IMAD.IADD R9, R41, 0x1, R45 ;  /* 0x0000000129097824 */ /* 0x000fe400078e022d */
[----:B------:R-:W-:Y:S01]  /*4bf0*/  IMAD.MOV.U32 R43, RZ, RZ, R41 ;  /* 0x000000ffff2b7224 */ /* 0x000fe200078e0029 */
[----:B------:R-:W-:-:S05]  /*4c00*/  LOP3.LUT R4, R4, 0x3, RZ, 0xc0, !PT ;  /* 0x0000000304047812 */ /* 0x000fca00078ec0ff */
[----:B------:R-:W-:-:S07]  /*4c10*/  IMAD.MOV R8, RZ, RZ, -R4 ;  /* 0x000000ffff087224 */ /* 0x000fce00078e0a04 */
.L_x_50:
[----:B0-----:R-:W-:-:S06]  /*4c20*/  IMAD.WIDE.U32 R4, R9, 0x8, R6 ;  /* 0x0000000809047825 */ /* 0x001fcc00078e0006 */
        /* <DEDUP_REMOVED lines=9> */
.L_x_49:
[----:B------:R-:W-:Y:S05]  /*4cc0*/  BSYNC.RECONVERGENT B2 ;  /* 0x0000000000027941 */ /* 0x000fea0003800200 */
.L_x_48:
[----:B------:R-:W-:Y:S05]  /*4cd0*/  @!P2 BRA `(.L_x_47) ;  /* 0x000000080080a947 */ /* 0x000fea0003800000 */
[----:B------:R-:W0:Y:S01]  /*4ce0*/  LDCU.64 UR4, c[0x0][0x380] ;  /* 0x00007000ff0477ac */ /* 0x000e220008000a00 */
[----:B------:R-:W-:Y:S01]  /*4cf0*/  IMAD.IADD R7, R0, 0x1, -R43 ;  /* 0x0000000100077824 */ /* 0x000fe200078e0a2b */
[C---:B------:R-:W-:Y:S01]  /*4d00*/  IADD3 R5, P0, PT, R43.reuse, R45, RZ ;  /* 0x0000002d2b057210 */ /* 0x040fe20007f1e0ff */
[----:B------:R-:W-:Y:S01]  /*4d10*/  BSSY.RECONVERGENT B2, `(.L_x_51) ;  /* 0x000005a000027945 */ /* 0x000fe20003800200 */
[----:B------:R-:W-:Y:S02]  /*4d20*/  IMAD.IADD R45, R43, 0x1, R45 ;  /* 0x000000012b2d7824 */ /* 0x000fe400078e022d */
        /* <DEDUP_REMOVED lines=8> */
[----:B------:R-:W0:Y:S01]  /*4db0*/  LDC.64 R6, c[0x0][0x380] ;  /* 0x0000e000ff067b82 */ /* 0x000e220000000a00 */
[----:B------:R-:W-:Y:S01]  /*4dc0*/  PLOP3.LUT P0, PT, PT, PT, PT, 0x8, 0x80 ;  /* 0x000000000080781c */ /* 0x000fe20003f0e170 */
[----:B------:R-:W-:-:S12]  /*4dd0*/  VIADD R40, R0, 0xfffff400 ;  /* 0xfffff40000287836 */ /* 0x000fd80000000000 */
.L_x_53:
[C---:B0-----:R-:W-:Y:S01]  /*4de0*/  IMAD.WIDE.U32 R38, R45.reuse, 0x8, R6 ;  /* 0x000000082d267825 */ /* 0x041fe200078e0006 */
        /* <DEDUP_REMOVED lines=76> */
.L_x_52:
[----:B------:R-:W-:Y:S05]  /*52b0*/  BSYNC.RECONVERGENT B2 ;  /* 0x0000000000027941 */ /* 0x000fea0003800200 */
.L_x_51:
[----:B------:R-:W-:Y:S01]  /*52c0*/  IMAD.IADD R6, R0, 0x1, -R43 ;  /* 0x0000000100067824 */ /* 0x000fe200078e0a2b */
[----:B------:R-:W-:Y:S04]  /*52d0*/  BSSY.RECONVERGENT B2, `(.L_x_54) ;  /* 0x000002c000027945 */ /* 0x000fe80003800200 */
[----:B------:R-:W-:-:S13]  /*52e0*/  ISETP.GT.AND P1, PT, R6, 0x400, PT ;  /* 0x000004000600780c */ /* 0x000fda0003f24270 */
[----:B------:R-:W-:Y:S05]  /*52f0*/  @!P1 BRA `(.L_x_55) ;  /* 0x0000000000a49947 */ /* 0x000fea0003800000 */
[----:B------:R-:W0:Y:S01]  /*5300*/  LDC.64 R16, c[0x0][0x380] ;  /* 0x0000e000ff107b82 */ /* 0x000e220000000a00 */
[----:B------:R-:W2:Y:S04]  /*5310*/  LDG.E.64.CONSTANT R10, desc[UR6][R4.64+-0x800] ;  /* 0xfff80006040a7981 */ /* 0x000ea8000c1e9b00 */
[----:B------:R-:W3:Y:S01]  /*5320*/  LDG.E.64.CONSTANT R12, desc[UR6][R4.64] ;  /* 0x00000006040c7981 */ /* 0x000ee2000c1e9b00 */
[----:B------:R-:W-:-:S03]  /*5330*/  VIADD R7, R45, 0x400 ;  /* 0x000004002d077836 */ /* 0x000fc60000000000 */
[----:B------:R-:W4:Y:S04]  /*5340*/  LDG.E.64.CONSTANT R14, desc[UR6][R4.64+0x800] ;  /* 0x00080006040e7981 */ /* 0x000f28000c1e9b00 */
[----:B------:R-:W5:Y:S04]  /*5350*/  LDG.E.64.CONSTANT R18, desc[UR6][R4.64+0x1800] ;  /* 0x0018000604127981 */ /* 0x000f68000c1e9b00 */
[----:B------:R-:W5:Y:S01]  /*5360*/  LDG.E.64.CONSTANT R20, desc[UR6][R4.64+0x2000] ;  /* 0x0020000604147981 */ /* 0x000f62000c1e9b00 */
[----:B0-----:R-:W-:-:S06]  /*5370*/  IMAD.WIDE.U32 R8, R45, 0x8, R16 ;  /* 0x000000082d087825 */ /* 0x001fcc00078e0010 */
[----:B------:R-:W2:Y:S01]  /*5380*/  LDG.E.64.CONSTANT R8, desc[UR6][R8.64] ;  /* 0x0000000608087981 */ /* 0x000ea2000c1e9b00 */
[----:B------:R-:W-:-:S03]  /*5390*/  IMAD.WIDE.U32 R16, R7, 0x8, R16 ;  /* 0x0000000807107825 */ /* 0x000fc600078e0010 */
[----:B------:R0:W5:Y:S04]  /*53a0*/  LDG.E.64.CONSTANT R6, desc[UR6][R4.64+0x2800] ;  /* 0x0028000604067981 */ /* 0x000168000c1e9b00 */
[----:B------:R-:W5:Y:S01]  /*53b0*/  LDG.E.64.CONSTANT R16, desc[UR6][R16.64] ;  /* 0x0000000610107981 */ /* 0x000f62000c1e9b00 */
[----:B------:R-:W-:Y:S01]  /*53c0*/  VIADD R43, R43, 0x800 ;  /* 0x000008002b2b7836 */ /* 0x000fe20000000000 */
[----:B0-----:R-:W-:Y:S01]  /*53d0*/  IADD3 R4, P2, PT, R4, 0x4000, RZ ;  /* 0x0000400004047810 */ /* 0x001fe20007f5e0ff */
[----:B------:R-:W-:-:S04]  /*53e0*/  VIADD R45, R45, 0x800 ;  /* 0x000008002d2d7836 */ /* 0x000fc80000000000 */
[----:B------:R-:W-:Y:S01]  /*53f0*/  IMAD.X R5, RZ, RZ, R5, P2 ;  /* 0x000000ffff057224 */ /* 0x000fe200010e0605 */
        /* <DEDUP_REMOVED lines=25> */
.L_x_55:
[----:B------:R-:W-:Y:S05]  /*5590*/  BSYNC.RECONVERGENT B2 ;  /* 0x0000000000027941 */ /* 0x000fea0003800200 */
.L_x_54:
[----:B------:R-:W-:-:S13]  /*55a0*/  ISETP.LT.OR P0, PT, R43, R0, P0 ;  /* 0x000000002b00720c */ /* 0x000fda0000701670 */
[----:B------:R-:W-:Y:S05]  /*55b0*/  @!P0 BRA `(.L_x_47) ;  /* 0x0000000000488947 */ /* 0x000fea0003800000 */
[----:B------:R-:W0:Y:S01]  /*55c0*/  LDC.64 R6, c[0x0][0x380] ;  /* 0x0000e000ff067b82 */ /* 0x000e220000000a00 */
[----:B------:R-:W2:Y:S04]  /*55d0*/  LDG.E.64.CONSTANT R8, desc[UR6][R4.64+-0x800] ;  /* 0xfff8000604087981 */ /* 0x000ea8000c1e9b00 */
[----:B------:R-:W3:Y:S04]  /*55e0*/  LDG.E.64.CONSTANT R10, desc[UR6][R4.64] ;  /* 0x00000006040a7981 */ /* 0x000ee8000c1e9b00 */
[----:B------:R-:W4:Y:S01]  /*55f0*/  LDG.E.64.CONSTANT R12, desc[UR6][R4.64+0x800] ;  /* 0x00080006040c7981 */ /* 0x000f22000c1e9b00 */
[----:B0-----:R-:W-:-:S06]  /*5600*/  IMAD.WIDE.U32 R6, R45, 0x8, R6 ;  /* 0x000000082d067825 */ /* 0x001fcc00078e0006 */
[----:B------:R-:W5:Y:S02]  /*5610*/  LDG.E.64.CONSTANT R6, desc[UR6][R6.64] ;  /* 0x0000000606067981 */ /* 0x000f64000c1e9b00 */
[----:B-----5:R-:W-:-:S06]  /*5620*/  DSETP.GEU.AND P0, PT, R2, R6, PT ;  /* 0x000000060200722a */ /* 0x020fcc0003f0e000 */
        /* <DEDUP_REMOVED lines=10> */
[----:B------:R-:W-:-:S07]  /*56d0*/  FSEL R3, R13, R3, !P0 ;  /* 0x000000030d037208 */ /* 0x000fce0004000000 */
.L_x_47:
[----:B------:R-:W-:Y:S05]  /*56e0*/  BSYNC.RECONVERGENT B1 ;  /* 0x0000000000017941 */ /* 0x000fea0003800200 */
.L_x_45:
        /* <DEDUP_REMOVED lines=54> */
[----:B------:R-:W1:Y:S01]  /*5a50*/  S2UR UR5, SR_CgaCtaId ;  /* 0x00000000000579c3 */ /* 0x000e620000008800 */
[----:B------:R-:W-:Y:S02]  /*5a60*/  UMOV UR4, 0x400 ;  /* 0x0000040000047882 */ /* 0x000fe40000000000 */
[----:B-1----:R-:W-:-:S09]  /*5a70*/  ULEA UR4, UR5, UR4, 0x18 ;  /* 0x0000000405047291 */ /* 0x002fd2000f8ec0ff */
[----:B0-----:R-:W0:Y:S04]  /*5a80*/  LDS.128 R8, [UR4+0x10] ;  /* 0x00001004ff087984 */ /* 0x001e280008000c00 */
        /* <DEDUP_REMOVED lines=23> */
[----:B------:R-:W-:-:S07]  /*5c00*/  FSEL R7, R3, R5, !P1 ;  /* 0x0000000503077208 */ /* 0x000fce0004800000 */
.L_x_17:
[----:B------:R-:W-:Y:S05]  /*5c10*/  BSYNC.RECONVERGENT B0 ;  /* 0x0000000000007941 */ /* 0x000fea0003800200 */
.L_x_1:
[----:B------:R-:W-:Y:S05]  /*5c20*/  @P0 EXIT ;  /* 0x000000000000094d */ /* 0x000fea0003800000 */
[----:B------:R-:W4:Y:S01]  /*5c30*/  LDCU.64 UR8, c[0x0][0x398] ;  /* 0x00007300ff0877ac */ /* 0x000f220008000a00 */
[----:B---3--:R-:W3:Y:S01]  /*5c40*/  LDC.64 R4, c[0x0][0x388] ;  /* 0x0000e200ff047b82 */ /* 0x008ee20000000a00 */
[----:B------:R-:W0:Y:S01]  /*5c50*/  LDCU.64 UR4, c[0x0][0x398] ;  /* 0x00007300ff0477ac */ /* 0x000e220008000a00 */
[----:B----4-:R-:W-:-:S06]  /*5c60*/  DSETP.GT.AND P0, PT, R6, UR8, PT ;  /* 0x0000000806007e2a */ /* 0x010fcc000bf04000 */
[----:B012---:R-:W-:Y:S02]  /*5c70*/  FSEL R2, R6, UR4, P0 ;  /* 0x0000000406027c08 */ /* 0x007fe40008000000 */
[----:B------:R-:W-:-:S05]  /*5c80*/  FSEL R3, R7, UR5, P0 ;  /* 0x0000000507037c08 */ /* 0x000fca0008000000 */
[----:B---3--:R-:W-:Y:S01]  /*5c90*/  STG.E.64 desc[UR6][R4.64], R2 ;  /* 0x0000000204007986 */ /* 0x008fe2000c101b06 */
[----:B------:R-:W-:Y:S05]  /*5ca0*/  EXIT ;  /* 0x000000000000794d */ /* 0x000fea0003800000 */
.L_x_56:
[----:B------:R-:W-:-:S00]  /*5cb0*/  BRA `(.L_x_56) ;  /* 0xfffffffc00fc7947 */ /* 0x000fc0000383ffff */
[----:B------:R-:W-:-:S00]  /*5cc0*/  NOP ;  /* 0x0000000000007918 */ /* 0x000fc00000000000 */
        /* <DEDUP_REMOVED lines=11> */
.L_x_149:


//--------------------- .text._ZN3cub18CUB_300001_SM_10006detail6reduce18DeviceReduceKernelINS2_10policy_hubIdjN4cuda3__47maximumIvEEE10Policy1000EPdjS8_dNS5_3std3__410__identityEEEvT0_PT3_T1_NS0_13GridEvenShareISI_EET2_T4_ --------------------------
	.section	.text._ZN3cub18CUB_300001_SM_10006detail6reduce18DeviceReduceKernelINS2_10policy_hubIdjN4cuda3__47maximumIvEEE10Policy1000EPdjS8_dNS5_3std3__410__identityEEEvT0_PT3_T1_NS0_13GridEvenShareISI_EET2_T4_,"ax",@progbits
	.align	128
        .global         _ZN3cub18CUB_300001_SM_10006detail6reduce18DeviceReduceKernelINS2_10policy_hubIdjN4cuda3__47maximumIvEEE10Policy1000EPdjS8_dNS5_3std3__410__identityEEEvT0_PT3_T1_NS0_13GridEvenShareISI_EET2_T4_
        .type           _ZN3cub18CUB_300001_SM_10006detail6reduce18DeviceReduceKernelINS2_10policy_hubIdjN4cuda3__47maximumIvEEE10Policy1000EPdjS8_dNS5_3std3__410__identityEEEvT0_PT3_T1_NS0_13GridEvenShareISI_EET2_T4_,@function
        .size           _ZN3cub18CUB_300001_SM_10006detail6reduce18DeviceReduceKernelINS2_10policy_hubIdjN4cuda3__47maximumIvEEE10Policy1000EPdjS8_dNS5_3std3__410__identityEEEvT0_PT3_T1_NS0_13GridEvenShareISI_EET2_T4_,(.L_x_150 - _ZN3cub18CUB_300001_SM_10006detail6reduce18DeviceReduceKernelINS2_10policy_hubIdjN4cuda3__47maximumIvEEE10Policy1000EPdjS8_dNS5_3std3__410__identityEEEvT0_PT3_T1_NS0_13GridEvenShareISI_EET2_T4_)
        .other          _ZN3cub18CUB_300001_SM_10006detail6reduce18DeviceReduceKernelINS2_10policy_hubIdjN4cuda3__47maximumIvEEE10Policy1000EPdjS8_dNS5_3std3__410__identityEEEvT0_PT3_T1_NS0_13GridEvenShareISI_EET2_T4_,@"STO_CUDA_ENTRY STV_DEFAULT"
_ZN3cub18CUB_300001_SM_10006detail6reduce18DeviceReduceKernelINS2_10policy_hubIdjN4cuda3__47maximumIvEEE10Policy1000EPdjS8_dNS5_3std3__410__identityEEEvT0_PT3_T1_NS0_13GridEvenShareISI_EET2_T4_:
.text._ZN3cub18CUB_300001_SM_10006detail6reduce18DeviceReduceKernelINS2_10policy_hubIdjN4cuda3__47maximumIvEEE10Policy1000EPdjS8_dNS5_3std3__410__identityEEEvT0_PT3_T1_NS0_13GridEvenShareISI_EET2_T4_:
[----:B------:R-:W-:Y:S01]  /*0000*/  LDC R1, c[0x0][0x37c] ;  /* 0x0000df00ff017b82 */ /* 0x000fe20000000800 */
[----:B------:R-:W0:Y:S07]  /*0010*/  LDCU UR4, c[0x0][0x380] ;  /* 0x00007000ff0477ac */ /* 0x000e2e0008000800 */
[----:B------:R-:W1:Y:S01]  /*0020*/  S2UR UR16, SR_CTAID.X ;  /* 0x00000000001079c3 */ /* 0x000e620000002500 */
[----:B------:R-:W-:Y:S01]  /*0030*/  BSSY.RECONVERGENT B0, `(.L_x_57) ;  /* 0x00003fa000007945 */ /* 0x000fe20003800200 */
[----:B------:R-:W2:Y:S01]  /*0040*/  LDCU UR5, c[0x0][0x3ac] ;  /* 0x00007580ff0577ac */ /* 0x000ea20008000800 */
[----:B------:R-:W3:Y:S01]  /*0050*/  LDCU.64 UR10, c[0x0][0x358] ;  /* 0x00006b00ff0a77ac */ /* 0x000ee20008000a00 */
[----:B0-----:R-:W-:-:S02]  /*0060*/  ULOP3.LUT UP0, URZ, UR4, 0x1f, URZ, 0xc0, !UPT ;  /* 0x0000001f04ff7892 */ /* 0x001fc4000f80c0ff */
[----:B--2---:R-:W-:-:S07]  /*0070*/  USHF.L.U32 UR5, UR5, 0xb, URZ ;  /* 0x0000000b05057899 */ /* 0x004fce00080006ff */
[----:B---3--:R-:W-:Y:S05]  /*0080*/  BRA.U UP0, `(.L_x_58) ;  /* 0x0000001d00dc7547 */ /* 0x008fea000b800000 */
[----:B------:R-:W1:Y:S02]  /*0090*/  LDCU UR8, c[0x0][0x3a8] ;  /* 0x00007500ff0877ac */ /* 0x000e640008000800 */
[----:B-1----:R-:W-:-:S04]  /*00a0*/  UIMAD UR12, UR16, -0x800, UR8 ;  /* 0xfffff800100c78a4 */ /* 0x002fc8000f8e0208 */
[----:B------:R-:W-:-:S09]  /*00b0*/  UISETP.GT.U32.AND UP0, UPT, UR12, 0x7ff, UPT ;  /* 0x000007ff0c00788c */ /* 0x000fd2000bf04070 */
[----:B------:R-:W-:Y:S05]  /*00c0*/  BRA.U UP0, `(.L_x_59) ;  /* 0x0000001100407547 */ /* 0x000fea000b800000 */
[----:B------:R-:W0:Y:S01]  /*00d0*/  S2R R0, SR_TID.X ;  /* 0x0000000000007919 */ /* 0x000e220000002100 */
[----:B------:R-:W-:Y:S01]  /*00e0*/  BSSY.RECONVERGENT B1, `(.L_x_60) ;  /* 0x000000b000017945 */ /* 0x000fe20003800200 */
[----:B------:R-:W-:Y:S02]  /*00f0*/  CS2R R2, SRZ ;  /* 0x0000000000027805 */ /* 0x000fe4000001ff00 */
[----:B0-----:R-:W-:Y:S01]  /*0100*/  ISETP.GE.U32.AND P0, PT, R0, UR12, PT ;  /* 0x0000000c00007c0c */ /* 0x001fe2000bf06070 */
[----:B------:R-:W-:-:S12]  /*0110*/  IMAD.MOV.U32 R8, RZ, RZ, R0 ;  /* 0x000000ffff087224 */ /* 0x000fd800078e0000 */
[----:B------:R-:W-:Y:S05]  /*0120*/  @P0 BRA `(.L_x_61) ;  /* 0x0000000000180947 */ /* 0x000fea0003800000 */
[----:B------:R-:W0:Y:S01]  /*0130*/  LDC.64 R2, c[0x0][0x380] ;  /* 0x0000e000ff027b82 */ /* 0x000e220000000a00 */
[----:B------:R-:W-:-:S04]  /*0140*/  IMAD.U32 R5, RZ, RZ, UR16 ;  /* 0x00000010ff057e24 */ /* 0x000fc8000f8e00ff */
[----:B------:R-:W-:-:S04]  /*0150*/  IMAD R5, R5, 0x800, R0 ;  /* 0x0000080005057824 */ /* 0x000fc800078e0200 */
[----:B0-----:R-:W-:-:S06]  /*0160*/  IMAD.WIDE.U32 R2, R5, 0x8, R2 ;  /* 0x0000000805027825 */ /* 0x001fcc00078e0002 */
[----:B------:R-:W5:Y:S01]  /*0170*/  LDG.E.64.CONSTANT R2, desc[UR10][R2.64] ;  /* 0x0000000a02027981 */ /* 0x000f62000c1e9b00 */
[----:B------:R-:W-:-:S07]  /*0180*/  VIADD R8, R0, 0x100 ;  /* 0x0000010000087836 */ /* 0x000fce0000000000 */
.L_x_61:
[----:B------:R-:W-:Y:S05]  /*0190*/  BSYNC.RECONVERGENT B1 ;  /* 0x0000000000017941 */ /* 0x000fea0003800200 */
.L_x_60:
[----:B------:R-:W-:Y:S01]  /*01a0*/  ISETP.GE.U32.AND P0, PT, R8, UR12, PT ;  /* 0x0000000c08007c0c */ /* 0x000fe2000bf06070 */
[----:B------:R-:W-:-:S12]  /*01b0*/  BSSY.RECONVERGENT B1, `(.L_x_62) ;  /* 0x000003d000017945 */ /* 0x000fd80003800200 */
[----:B------:R-:W-:Y:S05]  /*01c0*/  @P0 BRA `(.L_x_63) ;  /* 0x0000000000ec0947 */ /* 0x000fea0003800000 */
[----:B------:R-:W-:Y:S01]  /*01d0*/  LOP3.LUT R4, RZ, R8, RZ, 0x33, !PT ;  /* 0x00000008ff047212 */ /* 0x000fe200078e33ff */
[----:B------:R-:W-:Y:S01]  /*01e0*/  IMAD.U32 R6, RZ, RZ, UR16 ;  /* 0x00000010ff067e24 */ /* 0x000fe2000f8e00ff */
[----:B------:R-:W-:Y:S03]  /*01f0*/  BSSY.RECONVERGENT B2, `(.L_x_64) ;  /* 0x0000017000027945 */ /* 0x000fe60003800200 */
[----:B------:R-:W-:-:S04]  /*0200*/  VIADD R5, R4, UR8 ;  /* 0x0000000804057c36 */ /* 0x000fc80008000000 */
[----:B------:R-:W-:Y:S01]  /*0210*/  IMAD R4, R6, -0x800, R5 ;  /* 0xfffff80006047824 */ /* 0x000fe200078e0205 */
[----:B------:R-:W-:-:S04]  /*0220*/  LOP3.LUT R6, R5, 0x300, RZ, 0xc0, !PT ;  /* 0x0000030005067812 */ /* 0x000fc800078ec0ff */
[----:B------:R-:W-:Y:S02]  /*0230*/  ISETP.NE.AND P0, PT, R6, 0x300, PT ;  /* 0x000003000600780c */ /* 0x000fe40003f05270 */
[----:B------:R-:W-:-:S11]  /*0240*/  ISETP.GE.U32.AND P2, PT, R4, 0x300, PT ;  /* 0x000003000400780c */ /* 0x000fd60003f46070 */
[----:B------:R-:W-:Y:S05]  /*0250*/  @!P0 BRA `(.L_x_65) ;  /* 0x0000000000408947 */ /* 0x000fea0003800000 */
[----:B------:R-:W0:Y:S01]  /*0260*/  LDC.64 R6, c[0x0][0x380] ;  /* 0x0000e000ff067b82 */ /* 0x000e220000000a00 */
[----:B------:R-:W-:Y:S01]  /*0270*/  LEA.HI R4, R5, 0x1, RZ, 0x18 ;  /* 0x0000000105047811 */ /* 0x000fe200078fc0ff */
[----:B------:R-:W-:-:S03]  /*0280*/  IMAD.U32 R9, RZ, RZ, UR16 ;  /* 0x00000010ff097e24 */ /* 0x000fc6000f8e00ff */
[----:B------:R-:W-:Y:S01]  /*0290*/  LOP3.LUT R4, R4, 0x3, RZ, 0xc0, !PT ;  /* 0x0000000304047812 */ /* 0x000fe200078ec0ff */
[----:B------:R-:W-:-:S04]  /*02a0*/  IMAD R9, R9, 0x800, R8 ;  /* 0x0000080009097824 */ /* 0x000fc800078e0208 */
[----:B------:R-:W-:-:S07]  /*02b0*/  IMAD.MOV R10, RZ, RZ, -R4 ;  /* 0x000000ffff0a7224 */ /* 0x000fce00078e0a04 */
.L_x_66:
[----:B0-----:R-:W-:-:S06]  /*02c0*/  IMAD.WIDE.U32 R4, R9, 0x8, R6 ;  /* 0x0000000809047825 */ /* 0x001fcc00078e0006 */
[----:B------:R-:W2:Y:S01]  /*02d0*/  LDG.E.64.CONSTANT R4, desc[UR10][R4.64] ;  /* 0x0000000a04047981 */ /* 0x000ea2000c1e9b00 */
[----:B------:R-:W-:Y:S02]  /*02e0*/  VIADD R10, R10, 0x1 ;  /* 0x000000010a0a7836 */ /* 0x000fe40000000000 */
[----:B------:R-:W-:Y:S02]  /*02f0*/  VIADD R8, R8, 0x100 ;  /* 0x0000010008087836 */ /* 0x000fe40000000000 */
[----:B------:R-:W-:Y:S01]  /*0300*/  VIADD R9, R9, 0x100 ;  /* 0x0000010009097836 */ /* 0x000fe20000000000 */
[----:B------:R-:W-:Y:S01]  /*0310*/  ISETP.NE.AND P1, PT, R10, RZ, PT ;  /* 0x000000ff0a00720c */ /* 0x000fe20003f25270 */
[----:B--2--5:R-:W-:-:S06]  /*0320*/  DSETP.GEU.AND P0, PT, R2, R4, PT ;  /* 0x000000040200722a */ /* 0x024fcc0003f0e000 */
[----:B------:R-:W-:Y:S02]  /*0330*/  FSEL R2, R4, R2, !P0 ;  /* 0x0000000204027208 */ /* 0x000fe40004000000 */
[----:B------:R-:W-:-:S04]  /*0340*/  FSEL R3, R5, R3, !P0 ;  /* 0x0000000305037208 */ /* 0x000fc80004000000 */
[----:B------:R-:W-:Y:S05]  /*0350*/  @P1 BRA `(.L_x_66) ;  /* 0xfffffffc00d81947 */ /* 0x000fea000383ffff */
.L_x_65:
[----:B------:R-:W-:Y:S05]  /*0360*/  BSYNC.RECONVERGENT B2 ;  /* 0x0000000000027941 */ /* 0x000fea0003800200 */
.L_x_64:
[----:B------:R-:W-:Y:S05]  /*0370*/  @!P2 BRA `(.L_x_63) ;  /* 0x000000000080a947 */ /* 0x000fea0003800000 */
[----:B------:R-:W0:Y:S01]  /*0380*/  LDC.64 R4, c[0x0][0x380] ;  /* 0x0000e000ff047b82 */ /* 0x000e220000000a00 */
[----:B------:R-:W-:Y:S02]  /*0390*/  IMAD.U32 R7, RZ, RZ, UR16 ;  /* 0x00000010ff077e24 */ /* 0x000fe4000f8e00ff */
[----:B------:R-:W-:Y:S02]  /*03a0*/  VIADD R6, R8, 0x200 ;  /* 0x0000020008067836 */ /* 0x000fe40000000000 */
[----:B------:R-:W-:-:S07]  /*03b0*/  IMAD R7, R7, 0x800, R8 ;  /* 0x0000080007077824 */ /* 0x000fce00078e0208 */
.L_x_67:
[----:B0-----:R-:W-:-:S04]  /*03c0*/  IMAD.WIDE.U32 R8, R7, 0x8, R4 ;  /* 0x0000000807087825 */ /* 0x001fc800078e0004 */
[----:B------:R-:W-:Y:S02]  /*03d0*/  VIADD R11, R7, 0x100 ;  /* 0x00000100070b7836 */ /* 0x000fe40000000000 */
[----:B------:R-:W2:Y:S02]  /*03e0*/  LDG.E.64.CONSTANT R8, desc[UR10][R8.64] ;  /* 0x0000000a08087981 */ /* 0x000ea4000c1e9b00 */
[----:B------:R-:W-:-:S04]  /*03f0*/  IMAD.WIDE.U32 R10, R11, 0x8, R4 ;  /* 0x000000080b0a7825 */ /* 0x000fc800078e0004 */
[----:B------:R-:W-:Y:S02]  /*0400*/  VIADD R13, R7, 0x200 ;  /* 0x00000200070d7836 */ /* 0x000fe40000000000 */
[----:B------:R-:W3:Y:S02]  /*0410*/  LDG.E.64.CONSTANT R10, desc[UR10][R10.64] ;  /* 0x0000000a0a0a7981 */ /* 0x000ee4000c1e9b00 */
[----:B------:R-:W-:-:S04]  /*0420*/  IMAD.WIDE.U32 R12, R13, 0x8, R4 ;  /* 0x000000080d0c7825 */ /* 0x000fc800078e0004 */
[----:B------:R-:W-:Y:S02]  /*0430*/  VIADD R15, R7, 0x300 ;  /* 0x00000300070f7836 */ /* 0x000fe40000000000 */
[----:B------:R-:W4:Y:S02]  /*0440*/  LDG.E.64.CONSTANT R12, desc[UR10][R12.64] ;  /* 0x0000000a0c0c7981 */ /* 0x000f24000c1e9b00 */
[----:B------:R-:W-:-:S06]  /*0450*/  IMAD.WIDE.U32 R14, R15, 0x8, R4 ;  /* 0x000000080f0e7825 */ /* 0x000fcc00078e0004 */
[----:B------:R-:W4:Y:S01]  /*0460*/  LDG.E.64.CONSTANT R14, desc[UR10][R14.64] ;  /* 0x0000000a0e0e7981 */ /* 0x000f22000c1e9b00 */
[----:B------:R-:W-:Y:S01]  /*0470*/  VIADD R7, R7, 0x400 ;  /* 0x0000040007077836 */ /* 0x000fe20000000000 */
[----:B--2--5:R-:W-:-:S06]  /*0480*/  DSETP.GEU.AND P0, PT, R2, R8, PT ;  /* 0x000000080200722a */ /* 0x024fcc0003f0e000 */
[----:B------:R-:W-:Y:S01]  /*0490*/  FSEL R2, R8, R2, !P0 ;  /* 0x0000000208027208 */ /* 0x000fe20004000000 */
[C---:B------:R-:W-:Y:S01]  /*04a0*/  VIADD R8, R6.reuse, 0x200 ;  /* 0x0000020006087836 */ /* 0x040fe20000000000 */
[----:B------:R-:W-:Y:S01]  /*04b0*/  FSEL R3, R9, R3, !P0 ;  /* 0x0000000309037208 */ /* 0x000fe20004000000 */
[----:B------:R-:W-:-:S03]  /*04c0*/  VIADD R6, R6, 0x400 ;  /* 0x0000040006067836 */ /* 0x000fc60000000000 */
[----:B------:R-:W-:Y:S02]  /*04d0*/  ISETP.GE.AND P1, PT, R8, UR12, PT ;  /* 0x0000000c08007c0c */ /* 0x000fe4000bf26270 */
        /* <DEDUP_REMOVED lines=8> */
[----:B------:R-:W-:Y:S01]  /*0560*/  FSEL R3, R15, R3, !P0 ;  /* 0x000000030f037208 */ /* 0x000fe20004000000 */
[----:B------:R-:W-:Y:S06]  /*0570*/  @!P1 BRA `(.L_x_67) ;  /* 0xfffffffc00909947 */ /* 0x000fec000383ffff */
.L_x_63:
[----:B------:R-:W-:Y:S05]  /*0580*/  BSYNC.RECONVERGENT B1 ;  /* 0x0000000000017941 */ /* 0x000fea0003800200 */
.L_x_62:
[----:B------:R-:W-:-:S09]  /*0590*/  UISETP.GE.U32.AND UP0, UPT, UR12, 0x100, UPT ;  /* 0x000001000c00788c */ /* 0x000fd2000bf06070 */
[----:B------:R-:W-:Y:S05]  /*05a0*/  BRA.U !UP0, `(.L_x_68) ;  /* 0x00000005082c7547 */ /* 0x000fea000b800000 */
        /* <DEDUP_REMOVED lines=11> */
[----:B------:R-:W-:Y:S04]  /*0660*/  SHFL.DOWN PT, R6, R4, 0x2, 0x1f ;  /* 0x08401f0004067f89 */ /* 0x000fe800000e0000 */
[----:B------:R-:W0:Y:S01]  /*0670*/  SHFL.DOWN PT, R7, R5, 0x2, 0x1f ;  /* 0x08401f0005077f89 */ /* 0x000e2200000e0000 */
[----:B------:R-:W1:Y:S01]  /*0680*/  @!P2 S2R R8, SR_CgaCtaId ;  /* 0x000000000008a919 */ /* 0x000e620000008800 */
[----:B0-----:R-:W-:-:S06]  /*0690*/  DSETP.GEU.AND P1, PT, R4, R6, PT ;  /* 0x000000060400722a */ /* 0x001fcc0003f2e000 */
[----:B------:R-:W-:Y:S02]  /*06a0*/  @!P0 FSEL R4, R6, R4, !P1 ;  /* 0x0000000406048208 */ /* 0x000fe40004800000 */
[----:B------:R-:W-:Y:S02]  /*06b0*/  @!P0 FSEL R5, R7, R5, !P1 ;  /* 0x0000000507058208 */ /* 0x000fe40004800000 */
[----:B------:R-:W-:Y:S01]  /*06c0*/  ISETP.GT.AND P0, PT, R9, 0x1b, PT ;  /* 0x0000001b0900780c */ /* 0x000fe20003f04270 */
[----:B------:R-:W-:Y:S01]  /*06d0*/  SHFL.DOWN PT, R2, R4, 0x4, 0x1f ;  /* 0x08801f0004027f89 */ /* 0x000fe200000e0000 */
[----:B------:R-:W-:Y:S02]  /*06e0*/  @!P2 MOV R7, 0x400 ;  /* 0x000004000007a802 */ /* 0x000fe40000000f00 */
[----:B------:R-:W-:Y:S01]  /*06f0*/  @!P2 SHF.R.U32.HI R6, RZ, 0x2, R0 ;  /* 0x00000002ff06a819 */ /* 0x000fe20000011600 */
[----:B------:R-:W0:Y:S01]  /*0700*/  SHFL.DOWN PT, R3, R5, 0x4, 0x1f ;  /* 0x08801f0005037f89 */ /* 0x000e2200000e0000 */
[----:B-1----:R-:W-:-:S02]  /*0710*/  @!P2 LEA R11, R8, R7, 0x18 ;  /* 0x00000007080ba211 */ /* 0x002fc400078ec0ff */
[----:B------:R-:W-:-:S05]  /*0720*/  @!P2 LOP3.LUT R8, R6, 0xf8, RZ, 0xc0, !PT ;  /* 0x000000f80608a812 */ /* 0x000fca00078ec0ff */
        /* <DEDUP_REMOVED lines=26> */
[----:B-1----:R-:W1:Y:S04]  /*08d0*/  LDS.128 R4, [UR4+0x20] ;  /* 0x00002004ff047984 */ /* 0x002e680008000c00 */
[----:B------:R-:W2:Y:S01]  /*08e0*/  LDS.128 R8, [UR4+0x30] ;  /* 0x00003004ff087984 */ /* 0x000ea20008000c00 */
        /* <DEDUP_REMOVED lines=8> */
[----:B------:R-:W-:Y:S02]  /*0970*/  FSEL R5, R5, R3, !P1 ;  /* 0x0000000305057208 */ /* 0x000fe40004800000 */
[----:B------:R-:W0:Y:S04]  /*0980*/  LDS.64 R2, [UR4+0x40] ;  /* 0x00004004ff027984 */ /* 0x000e280008000a00 */
[----:B------:R-:W-:-:S06]  /*0990*/  DSETP.GEU.AND P1, PT, R4, R6, PT ;  /* 0x000000060400722a */ /* 0x000fcc0003f2e000 */
[----:B------:R-:W-:Y:S02]  /*09a0*/  FSEL R4, R6, R4, !P1 ;  /* 0x0000000406047208 */ /* 0x000fe40004800000 */
[----:B------:R-:W-:-:S06]  /*09b0*/  FSEL R5, R7, R5, !P1 ;  /* 0x0000000507057208 */ /* 0x000fcc0004800000 */
[----:B--2---:R-:W-:-:S06]  /*09c0*/  DSETP.GEU.AND P1, PT, R4, R8, PT ;  /* 0x000000080400722a */ /* 0x004fcc0003f2e000 */
[----:B------:R-:W-:Y:S02]  /*09d0*/  FSEL R4, R8, R4, !P1 ;  /* 0x0000000408047208 */ /* 0x000fe40004800000 */
[----:B------:R-:W-:-:S06]  /*09e0*/  FSEL R5, R9, R5, !P1 ;  /* 0x0000000509057208 */ /* 0x000fcc0004800000 */
[----:B------:R-:W-:-:S06]  /*09f0*/  DSETP.GEU.AND P1, PT, R4, R10, PT ;  /* 0x0000000a0400722a */ /* 0x000fcc0003f2e000 */
[----:B------:R-:W-:Y:S02]  /*0a00*/  FSEL R4, R10, R4, !P1 ;  /* 0x000000040a047208 */ /* 0x000fe40004800000 */
[----:B------:R-:W-:-:S06]  /*0a10*/  FSEL R5, R11, R5, !P1 ;  /* 0x000000050b057208 */ /* 0x000fcc0004800000 */
[----:B0-----:R-:W-:-:S06]  /*0a20*/  DSETP.GEU.AND P1, PT, R4, R2, PT ;  /* 0x000000020400722a */ /* 0x001fcc0003f2e000 */
[----:B------:R-:W-:Y:S02]  /*0a30*/  FSEL R2, R2, R4, !P1 ;  /* 0x0000000402027208 */ /* 0x000fe40004800000 */
[----:B------:R-:W-:Y:S01]  /*0a40*/  FSEL R3, R3, R5, !P1 ;  /* 0x0000000503037208 */ /* 0x000fe20004800000 */
[----:B------:R-:W-:Y:S06]  /*0a50*/  BRA `(.L_x_69) ;  /* 0x00000034005c7947 */ /* 0x000fec0003800000 */
.L_x_68:
[----:B------:R-:W-:Y:S01]  /*0a60*/  LOP3.LUT R4, R0, 0x3e0, RZ, 0xc0, !PT ;  /* 0x000003e000047812 */ /* 0x000fe200078ec0ff */
[----:B------:R-:W0:Y:S04]  /*0a70*/  S2R R10, SR_LANEID ;  /* 0x00000000000a7919 */ /* 0x000e280000000000 */
[----:B------:R-:W-:Y:S01]  /*0a80*/  VIADD R5, R4, 0x20 ;  /* 0x0000002004057836 */ /* 0x000fe20000000000 */
[----:B------:R-:W-:-:S04]  /*0a90*/  LOP3.LUT R4, RZ, R4, RZ, 0x33, !PT ;  /* 0x00000004ff047212 */ /* 0x000fc800078e33ff */
[----:B------:R-:W-:Y:S01]  /*0aa0*/  ISETP.GT.U32.AND P0, PT, R5, UR12, PT ;  /* 0x0000000c05007c0c */ /* 0x000fe2000bf04070 */
[----:B------:R-:W-:-:S05]  /*0ab0*/  VIADD R4, R4, UR12 ;  /* 0x0000000c04047c36 */ /* 0x000fca0008000000 */
[----:B------:R-:W-:-:S05]  /*0ac0*/  SEL R5, R4, 0x1f, P0 ;  /* 0x0000001f04057807 */ /* 0x000fca0000000000 */
[----:B-----5:R-:W-:Y:S04]  /*0ad0*/  SHFL.DOWN PT, R6, R2, 0x1, R5 ;  /* 0x0820000002067989 */ /* 0x020fe800000e0005 */
[----:B------:R-:W1:Y:S01]  /*0ae0*/  SHFL.DOWN PT, R7, R3, 0x1, R5 ;  /* 0x0820000003077989 */ /* 0x000e6200000e0005 */
[----:B0-----:R-:W-:Y:S01]  /*0af0*/  ISETP.GE.AND P0, PT, R10, R5, PT ;  /* 0x000000050a00720c */ /* 0x001fe20003f06270 */
[----:B-1----:R-:W-:-:S06]  /*0b00*/  DSETP.GEU.AND P1, PT, R2, R6, PT ;  /* 0x000000060200722a */ /* 0x002fcc0003f2e000 */
[-C--:B------:R-:W-:Y:S01]  /*0b10*/  FSEL R9, R6, R2.reuse, !P1 ;  /* 0x0000000206097208 */ /* 0x080fe20004800000 */
[----:B------:R-:W-:Y:S01]  /*0b20*/  VIADD R6, R10, 0x2 ;  /* 0x000000020a067836 */ /* 0x000fe20000000000 */
[-C--:B------:R-:W-:Y:S02]  /*0b30*/  FSEL R7, R7, R3.reuse, !P1 ;  /* 0x0000000307077208 */ /* 0x080fe40004800000 */
[----:B------:R-:W-:Y:S02]  /*0b40*/  FSEL R4, R9, R2, !P0 ;  /* 0x0000000209047208 */ /* 0x000fe40004000000 */
[----:B------:R-:W-:Y:S02]  /*0b50*/  FSEL R7, R7, R3, !P0 ;  /* 0x0000000307077208 */ /* 0x000fe40004000000 */
[----:B------:R-:W-:Y:S01]  /*0b60*/  ISETP.GT.AND P0, PT, R6, R5, PT ;  /* 0x000000050600720c */ /* 0x000fe20003f04270 */
[----:B------:R-:W-:Y:S01]  /*0b70*/  SHFL.DOWN PT, R8, R4, 0x2, R5 ;  /* 0x0840000004087989 */ /* 0x000fe200000e0005 */
[----:B------:R-:W-:-:S03]  /*0b80*/  IMAD.MOV.U32 R6, RZ, RZ, R4 ;  /* 0x000000ffff067224 */ /* 0x000fc600078e0004 */
[----:B------:R-:W0:Y:S03]  /*0b90*/  SHFL.DOWN PT, R9, R7, 0x2, R5 ;  /* 0x0840000007097989 */ /* 0x000e2600000e0005 */
[----:B0-----:R-:W-:Y:S01]  /*0ba0*/  DSETP.GEU.AND P1, PT, R6, R8, PT ;  /* 0x000000080600722a */ /* 0x001fe20003f2e000 */
[----:B------:R-:W-:-:S05]  /*0bb0*/  VIADD R6, R10, 0x4 ;  /* 0x000000040a067836 */ /* 0x000fca0000000000 */
[----:B------:R-:W-:Y:S02]  /*0bc0*/  @!P0 FSEL R4, R8, R4, !P1 ;  /* 0x0000000408048208 */ /* 0x000fe40004800000 */
[----:B------:R-:W-:Y:S02]  /*0bd0*/  @!P0 FSEL R7, R9, R7, !P1 ;  /* 0x0000000709078208 */ /* 0x000fe40004800000 */
        /* <DEDUP_REMOVED lines=10> */
[----:B------:R-:W-:Y:S01]  /*0c80*/  IMAD.MOV.U32 R6, RZ, RZ, R4 ;  /* 0x000000ffff067224 */ /* 0x000fe200078e0004 */
[C---:B------:R-:W-:Y:S02]  /*0c90*/  ISETP.NE.AND P0, PT, R10.reuse, RZ, PT ;  /* 0x000000ff0a00720c */ /* 0x040fe40003f05270 */
[----:B------:R-:W0:Y:S11]  /*0ca0*/  SHFL.DOWN PT, R3, R7, 0x8, R5 ;  /* 0x0900000007037989 */ /* 0x000e3600000e0005 */
[----:B------:R-:W1:Y:S01]  /*0cb0*/  @!P0 S2R R9, SR_CgaCtaId ;  /* 0x0000000000098919 */ /* 0x000e620000008800 */
[----:B------:R-:W-:Y:S01]  /*0cc0*/  @!P0 MOV R8, 0x400 ;  /* 0x0000040000088802 */ /* 0x000fe20000000f00 */
[----:B0-----:R-:W-:Y:S01]  /*0cd0*/  DSETP.GEU.AND P2, PT, R6, R2, PT ;  /* 0x000000020600722a */ /* 0x001fe20003f4e000 */
[----:B------:R-:W-:-:S05]  /*0ce0*/  VIADD R6, R10, 0x10 ;  /* 0x000000100a067836 */ /* 0x000fca0000000000 */
[----:B------:R-:W-:Y:S02]  /*0cf0*/  @!P1 FSEL R4, R2, R4, !P2 ;  /* 0x0000000402049208 */ /* 0x000fe40005000000 */
[----:B------:R-:W-:Y:S02]  /*0d00*/  @!P1 FSEL R7, R3, R7, !P2 ;  /* 0x0000000703079208 */ /* 0x000fe40005000000 */
[----:B------:R-:W-:Y:S01]  /*0d10*/  ISETP.GT.AND P1, PT, R6, R5, PT ;  /* 0x000000050600720c */ /* 0x000fe20003f24270 */
[----:B------:R-:W-:Y:S01]  /*0d20*/  SHFL.DOWN PT, R2, R4, 0x10, R5 ;  /* 0x0a00000004027989 */ /* 0x000fe200000e0005 */
[----:B------:R-:W-:-:S03]  /*0d30*/  @!P0 SHF.R.U32.HI R6, RZ, 0x2, R0 ;  /* 0x00000002ff068819 */ /* 0x000fc60000011600 */
[----:B------:R0:W2:Y:S01]  /*0d40*/  SHFL.DOWN PT, R3, R7, 0x10, R5 ;  /* 0x0a00000007037989 */ /* 0x0000a200000e0005 */
[----:B------:R-:W-:Y:S02]  /*0d50*/  @!P0 LOP3.LUT R6, R6, 0xf8, RZ, 0xc0, !PT ;  /* 0x000000f806068812 */ /* 0x000fe400078ec0ff */
[----:B-1----:R-:W-:-:S05]  /*0d60*/  @!P0 LEA R9, R9, R8, 0x18 ;  /* 0x0000000809098211 */ /* 0x002fca00078ec0ff */
[----:B------:R-:W-:Y:S02]  /*0d70*/  @!P0 IMAD.IADD R9, R6, 0x1, R9 ;  /* 0x0000000106098824 */ /* 0x000fe400078e0209 */
[----:B0-----:R-:W-:-:S06]  /*0d80*/  IMAD.MOV.U32 R5, RZ, RZ, R7 ;  /* 0x000000ffff057224 */ /* 0x001fcc00078e0007 */
[----:B--2---:R-:W-:-:S06]  /*0d90*/  DSETP.GEU.AND P2, PT, R4, R2, PT ;  /* 0x000000020400722a */ /* 0x004fcc0003f4e000 */
[----:B------:R-:W-:Y:S02]  /*0da0*/  @!P1 FSEL R4, R2, R4, !P2 ;  /* 0x0000000402049208 */ /* 0x000fe40005000000 */
[----:B------:R-:W-:-:S03]  /*0db0*/  @!P1 FSEL R7, R3, R7, !P2 ;  /* 0x0000000703079208 */ /* 0x000fc60005000000 */
[----:B------:R-:W-:Y:S02]  /*0dc0*/  IMAD.MOV.U32 R2, RZ, RZ, R4 ;  /* 0x000000ffff027224 */ /* 0x000fe400078e0004 */
[----:B------:R-:W-:-:S05]  /*0dd0*/  IMAD.MOV.U32 R3, RZ, RZ, R7 ;  /* 0x000000ffff037224 */ /* 0x000fca00078e0007 */
[----:B------:R1:W-:Y:S01]  /*0de0*/  @!P0 STS.64 [R9+0x8], R2 ;  /* 0x0000080209008388 */ /* 0x0003e20000000a00 */
[----:B------:R-:W-:Y:S01]  /*0df0*/  BAR.SYNC.DEFER_BLOCKING 0x0 ;  /* 0x0000000000007b1d */ /* 0x000fe20000010000 */
[----:B------:R-:W-:-:S13]  /*0e00*/  ISETP.NE.AND P0, PT, R0, RZ, PT ;  /* 0x000000ff0000720c */ /* 0x000fda0003f05270 */
[----:B-1----:R-:W-:Y:S05]  /*0e10*/  @P0 BRA `(.L_x_69) ;  /* 0x00000030006c0947 */ /* 0x002fea0003800000 */
[----:B------:R-:W0:Y:S01]  /*0e20*/  S2UR UR5, SR_CgaCtaId ;  /* 0x00000000000579c3 */ /* 0x000e220000008800 */
[----:B------:R-:W-:Y:S01]  /*0e30*/  UMOV UR4, 0x400 ;  /* 0x0000040000047882 */ /* 0x000fe20000000000 */
[----:B------:R-:W-:Y:S02]  /*0e40*/  UISETP.GT.U32.AND UP0, UPT, UR12, 0x20, UPT ;  /* 0x000000200c00788c */ /* 0x000fe4000bf04070 */
[----:B------:R-:W-:-:S04]  /*0e50*/  UISETP.GT.U32.AND UP1, UPT, UR12, 0x40, UPT ;  /* 0x000000400c00788c */ /* 0x000fc8000bf24070 */
[----:B------:R-:W-:Y:S01]  /*0e60*/  PLOP3.LUT P3, PT, PT, PT, UP0, 0x80, 0x8 ;  /* 0x000000000008781c */ /* 0x000fe20003f6f008 */
[----:B------:R-:W-:Y:S01]  /*0e70*/  UISETP.GT.U32.AND UP0, UPT, UR12, 0x60, UPT ;  /* 0x000000600c00788c */ /* 0x000fe2000bf04070 */
[----:B------:R-:W-:Y:S01]  /*0e80*/  PLOP3.LUT P2, PT, PT, PT, UP1, 0x80, 0x8 ;  /* 0x000000000008781c */ /* 0x000fe20003f4f018 */
[----:B0-----:R-:W-:-:S09]  /*0e90*/  ULEA UR4, UR5, UR4, 0x18 ;  /* 0x0000000405047291 */ /* 0x001fd2000f8ec0ff */
[----:B------:R-:W0:Y:S04]  /*0ea0*/  LDS.128 R12, [UR4+0x10] ;  /* 0x00001004ff0c7984 */ /* 0x000e280008000c00 */
[----:B------:R-:W1:Y:S01]  /*0eb0*/  LDS.128 R4, [UR4+0x20] ;  /* 0x00002004ff047984 */ /* 0x000e620008000c00 */
[----:B0-----:R-:W-:-:S06]  /*0ec0*/  DSETP.GEU.AND P1, PT, R2, R12, PT ;  /* 0x0000000c0200722a */ /* 0x001fcc0003f2e000 */
[-C--:B------:R-:W-:Y:S02]  /*0ed0*/  FSEL R9, R12, R2.reuse, !P1 ;  /* 0x000000020c097208 */ /* 0x080fe40004800000 */
[-C--:B------:R-:W-:Y:S02]  /*0ee0*/  FSEL R11, R13, R3.reuse, !P1 ;  /* 0x000000030d0b7208 */ /* 0x080fe40004800000 */
[----:B------:R-:W-:Y:S02]  /*0ef0*/  FSEL R13, R9, R2, P3 ;  /* 0x00000002090d7208 */ /* 0x000fe40001800000 */
[----:B------:R-:W-:Y:S02]  /*0f00*/  FSEL R0, R11, R3, P3 ;  /* 0x000000030b007208 */ /* 0x000fe40001800000 */
[----:B------:R-:W-:Y:S01]  /*0f10*/  PLOP3.LUT P1, PT, PT, PT, UP0, 0x80, 0x8 ;  /* 0x000000000008781c */ /* 0x000fe20003f2f008 */
[----:B------:R-:W-:Y:S01]  /*0f20*/  IMAD.MOV.U32 R2, RZ, RZ, R13 ;  /* 0x000000ffff027224 */ /* 0x000fe200078e000d */
[----:B------:R-:W0:Y:S01]  /*0f30*/  LDS.128 R8, [UR4+0x30] ;  /* 0x00003004ff087984 */ /* 0x000e220008000c00 */
[----:B------:R-:W-:Y:S01]  /*0f40*/  IMAD.MOV.U32 R3, RZ, RZ, R0 ;  /* 0x000000ffff037224 */ /* 0x000fe200078e0000 */
[----:B------:R-:W-:-:S05]  /*0f50*/  UISETP.GT.U32.AND UP0, UPT, UR12, 0x80, UPT ;  /* 0x000000800c00788c */ /* 0x000fca000bf04070 */
[----:B------:R-:W-:-:S06]  /*0f60*/  DSETP.GEU.AND P3, PT, R2, R14, PT ;  /* 0x0000000e0200722a */ /* 0x000fcc0003f6e000 */
[----:B------:R-:W-:Y:S02]  /*0f70*/  @P2 FSEL R13, R14, R13, !P3 ;  /* 0x0000000d0e0d2208 */ /* 0x000fe40005800000 */
[----:B------:R-:W-:Y:S02]  /*0f80*/  @P2 FSEL R0, R15, R0, !P3 ;  /* 0x000000000f002208 */ /* 0x000fe40005800000 */
[----:B------:R-:W-:Y:S01]  /*0f90*/  PLOP3.LUT P2, PT, PT, PT, UP0, 0x80, 0x8 ;  /* 0x000000000008781c */ /* 0x000fe20003f4f008 */
[----:B------:R-:W-:Y:S01]  /*0fa0*/  IMAD.MOV.U32 R2, RZ, RZ, R13 ;  /* 0x000000ffff027224 */ /* 0x000fe200078e000d */
[----:B------:R-:W-:Y:S01]  /*0fb0*/  UISETP.GT.U32.AND UP0, UPT, UR12, 0xa0, UPT ;  /* 0x000000a00c00788c */ /* 0x000fe2000bf04070 */
[----:B------:R-:W-:-:S06]  /*0fc0*/  IMAD.MOV.U32 R3, RZ, RZ, R0 ;  /* 0x000000ffff037224 */ /* 0x000fcc00078e0000 */
[----:B-1----:R-:W-:Y:S01]  /*0fd0*/  DSETP.GEU.AND P3, PT, R2, R4, PT ;  /* 0x000000040200722a */ /* 0x002fe20003f6e000 */
[----:B------:R-:W1:Y:S05]  /*0fe0*/  LDS.64 R2, [UR4+0x40] ;  /* 0x00004004ff027984 */ /* 0x000e6a0008000a00 */
[----:B------:R-:W-:Y:S02]  /*0ff0*/  @P1 FSEL R13, R4, R13, !P3 ;  /* 0x0000000d040d1208 */ /* 0x000fe40005800000 */
[----:B------:R-:W-:Y:S02]  /*1000*/  @P1 FSEL R0, R5, R0, !P3 ;  /* 0x0000000005001208 */ /* 0x000fe40005800000 */
[----:B------:R-:W-:Y:S01]  /*1010*/  PLOP3.LUT P1, PT, PT, PT, UP0, 0x80, 0x8 ;  /* 0x000000000008781c */ /* 0x000fe20003f2f008 */
[----:B------:R-:W-:Y:S01]  /*1020*/  IMAD.MOV.U32 R4, RZ, RZ, R13 ;  /* 0x000000ffff047224 */ /* 0x000fe200078e000d */
[----:B------:R-:W-:Y:S01]  /*1030*/  UISETP.GT.U32.AND UP0, UPT, UR12, 0xc0, UPT ;  /* 0x000000c00c00788c */ /* 0x000fe2000bf04070 */
[----:B------:R-:W-:-:S06]  /*1040*/  IMAD.MOV.U32 R5, RZ, RZ, R0 ;  /* 0x000000ffff057224 */ /* 0x000fcc00078e0000 */
[----:B------:R-:W-:-:S06]  /*1050*/  DSETP.GEU.AND P3, PT, R4, R6, PT ;  /* 0x000000060400722a */ /* 0x000fcc0003f6e000 */
[----:B------:R-:W-:Y:S02]  /*1060*/  @P2 FSEL R13, R6, R13, !P3 ;  /* 0x0000000d060d2208 */ /* 0x000fe40005800000 */
[----:B------:R-:W-:Y:S02]  /*1070*/  @P2 FSEL R0, R7, R0, !P3 ;  /* 0x0000000007002208 */ /* 0x000fe40005800000 */
[----:B------:R-:W-:Y:S01]  /*1080*/  PLOP3.LUT P2, PT, PT, PT, UP0, 0x80, 0x8 ;  /* 0x000000000008781c */ /* 0x000fe20003f4f008 */
[----:B------:R-:W-:Y:S01]  /*1090*/  IMAD.MOV.U32 R4, RZ, RZ, R13 ;  /* 0x000000ffff047224 */ /* 0x000fe200078e000d */
[----:B------:R-:W-:Y:S01]  /*10a0*/  UISETP.GT.U32.AND UP0, UPT, UR12, 0xe0, UPT ;  /* 0x000000e00c00788c */ /* 0x000fe2000bf04070 */
[----:B------:R-:W-:-:S06]  /*10b0*/  IMAD.MOV.U32 R5, RZ, RZ, R0 ;  /* 0x000000ffff057224 */ /* 0x000fcc00078e0000 */
[----:B0-----:R-:W-:-:S06]  /*10c0*/  DSETP.GEU.AND P3, PT, R4, R8, PT ;  /* 0x000000080400722a */ /* 0x001fcc0003f6e000 */
[----:B------:R-:W-:Y:S02]  /*10d0*/  @P1 FSEL R13, R8, R13, !P3 ;  /* 0x0000000d080d1208 */ /* 0x000fe40005800000 */
[----:B------:R-:W-:Y:S02]  /*10e0*/  @P1 FSEL R0, R9, R0, !P3 ;  /* 0x0000000009001208 */ /* 0x000fe40005800000 */
[----:B------:R-:W-:Y:S01]  /*10f0*/  PLOP3.LUT P1, PT, PT, PT, UP0, 0x80, 0x8 ;  /* 0x000000000008781c */ /* 0x000fe20003f2f008 */
[----:B------:R-:W-:Y:S02]  /*1100*/  IMAD.MOV.U32 R4, RZ, RZ, R13 ;  /* 0x000000ffff047224 */ /* 0x000fe400078e000d */
[----:B------:R-:W-:-:S06]  /*1110*/  IMAD.MOV.U32 R5, RZ, RZ, R0 ;  /* 0x000000ffff057224 */ /* 0x000fcc00078e0000 */
[----:B------:R-:W-:-:S06]  /*1120*/  DSETP.GEU.AND P3, PT, R4, R10, PT ;  /* 0x0000000a0400722a */ /* 0x000fcc0003f6e000 */
[----:B------:R-:W-:Y:S02]  /*1130*/  @P2 FSEL R13, R10, R13, !P3 ;  /* 0x0000000d0a0d2208 */ /* 0x000fe40005800000 */
[----:B------:R-:W-:-:S03]  /*1140*/  @P2 FSEL R0, R11, R0, !P3 ;  /* 0x000000000b002208 */ /* 0x000fc60005800000 */
[----:B------:R-:W-:Y:S02]  /*1150*/  IMAD.MOV.U32 R4, RZ, RZ, R13 ;  /* 0x000000ffff047224 */ /* 0x000fe400078e000d */
[----:B------:R-:W-:-:S06]  /*1160*/  IMAD.MOV.U32 R5, RZ, RZ, R0 ;  /* 0x000000ffff057224 */ /* 0x000fcc00078e0000 */
[----:B-1----:R-:W-:-:S06]  /*1170*/  DSETP.GEU.AND P2, PT, R4, R2, PT ;  /* 0x000000020400722a */ /* 0x002fcc0003f4e000 */
[----:B------:R-:W-:Y:S02]  /*1180*/  @P1 FSEL R13, R2, R13, !P2 ;  /* 0x0000000d020d1208 */ /* 0x000fe40005000000 */
[----:B------:R-:W-:-:S03]  /*1190*/  @P1 FSEL R0, R3, R0, !P2 ;  /* 0x0000000003001208 */ /* 0x000fc60005000000 */
[----:B------:R-:W-:Y:S02]  /*11a0*/  IMAD.MOV.U32 R2, RZ, RZ, R13 ;  /* 0x000000ffff027224 */ /* 0x000fe400078e000d */
[----:B------:R-:W-:Y:S01]  /*11b0*/  IMAD.MOV.U32 R3, RZ, RZ, R0 ;  /* 0x000000ffff037224 */ /* 0x000fe200078e0000 */
[----:B------:R-:W-:Y:S06]  /*11c0*/  BRA `(.L_x_69) ;  /* 0x0000002c00807947 */ /* 0x000fec0003800000 */
.L_x_59:
[----:B------:R-:W0:Y:S01]  /*11d0*/  S2R R0, SR_TID.X ;  /* 0x0000000000007919 */ /* 0x000e220000002100 */
[----:B------:R-:W1:Y:S01]  /*11e0*/  LDC.64 R20, c[0x0][0x380] ;  /* 0x0000e000ff147b82 */ /* 0x000e620000000a00 */
[----:B------:R-:W-:Y:S02]  /*11f0*/  IMAD.U32 R3, RZ, RZ, UR16 ;  /* 0x00000010ff037e24 */ /* 0x000fe4000f8e00ff */
[----:B0-----:R-:W-:-:S04]  /*1200*/  IMAD.SHL.U32 R2, R0, 0x4, RZ ;  /* 0x0000000400027824 */ /* 0x001fc800078e00ff */
[----:B------:R-:W-:-:S04]  /*1210*/  IMAD R3, R3, 0x800, R2 ;  /* 0x0000080003037824 */ /* 0x000fc800078e0202 */
[----:B-1----:R-:W-:-:S05]  /*1220*/  IMAD.WIDE.U32 R20, R3, 0x8, R20 ;  /* 0x0000000803147825 */ /* 0x002fca00078e0014 */
[----:B------:R-:W2:Y:S04]  /*1230*/  LDG.E.128.CONSTANT R4, desc[UR10][R20.64] ;  /* 0x0000000a14047981 */ /* 0x000ea8000c1e9d00 */
[----:B------:R-:W3:Y:S04]  /*1240*/  LDG.E.128.CONSTANT R8, desc[UR10][R20.64+0x10] ;  /* 0x0000100a14087981 */ /* 0x000ee8000c1e9d00 */
[----:B------:R-:W4:Y:S04]  /*1250*/  LDG.E.128.CONSTANT R12, desc[UR10][R20.64+0x2000] ;  /* 0x0020000a140c7981 */ /* 0x000f28000c1e9d00 */
[----:B------:R-:W5:Y:S01]  /*1260*/  LDG.E.128.CONSTANT R16, desc[UR10][R20.64+0x2010] ;  /* 0x0020100a14107981 */ /* 0x000f62000c1e9d00 */
[----:B------:R-:W-:Y:S01]  /*1270*/  UISETP.GE.U32.AND UP0, UPT, UR12, UR5, UPT ;  /* 0x000000050c00728c */ /* 0x000fe2000bf06070 */
        /* <DEDUP_REMOVED lines=21> */
[----:B------:R-:W-:Y:S06]  /*13d0*/  BRA.U !UP0, `(.L_x_70) ;  /* 0x0000000508dc7547 */ /* 0x000fec000b800000 */
[----:B------:R-:W-:Y:S02]  /*13e0*/  ULEA UR6, UR16, UR5, 0xb ;  /* 0x0000000510067291 */ /* 0x000fe4000f8e58ff */
[----:B------:R-:W-:Y:S01]  /*13f0*/  UIADD3 UR14, UPT, UPT, UR8, -0x800, URZ ;  /* 0xfffff800080e7890 */ /* 0x000fe2000fffe0ff */
[----:B------:R-:W0:Y:S03]  /*1400*/  LDCU UR9, c[0x0][0x3a8] ;  /* 0x00007500ff0977ac */ /* 0x000e260008000800 */
[----:B------:R-:W-:Y:S01]  /*1410*/  VIADD R3, R0, UR6 ;  /* 0x0000000600037c36 */ /* 0x000fe20008000000 */
[----:B------:R-:W-:Y:S01]  /*1420*/  UISETP.GT.U32.AND UP0, UPT, UR6, UR14, UPT ;  /* 0x0000000e0600728c */ /* 0x000fe2000bf04070 */
[----:B------:R-:W1:Y:S01]  /*1430*/  LDCU.64 UR18, c[0x0][0x380] ;  /* 0x00007000ff1277ac */ /* 0x000e620008000a00 */
[----:B------:R-:W-:Y:S01]  /*1440*/  UIADD3 UR13, UPT, UPT, UR6, 0x100, URZ ;  /* 0x00000100060d7890 */ /* 0x000fe2000fffe0ff */
[----:B------:R-:W-:Y:S01]  /*1450*/  UMOV UR4, URZ ;  /* 0x000000ff00047c82 */ /* 0x000fe20008000000 */
[----:B------:R-:W-:-:S05]  /*1460*/  UMOV UR7, UR6 ;  /* 0x0000000600077c82 */ /* 0x000fca0008000000 */
[----:B------:R-:W-:Y:S05]  /*1470*/  BRA.U UP0, `(.L_x_71) ;  /* 0x0000000100a87547 */ /* 0x000fea000b800000 */
.L_x_72:
[----:B------:R-:W-:-:S05]  /*1480*/  IADD3 R4, P0, PT, R2, UR7, RZ ;  /* 0x0000000702047c10 */ /* 0x000fca000ff1e0ff */
[----:B------:R-:W-:Y:S01]  /*1490*/  IMAD.X R5, RZ, RZ, RZ, P0 ;  /* 0x000000ffff057224 */ /* 0x000fe200000e06ff */
[----:B-1----:R-:W-:-:S04]  /*14a0*/  LEA R22, P0, R4, UR18, 0x3 ;  /* 0x0000001204167c11 */ /* 0x002fc8000f8018ff */
[----:B------:R-:W-:-:S05]  /*14b0*/  LEA.HI.X R23, R4, UR19, R5, 0x3, P0 ;  /* 0x0000001304177c11 */ /* 0x000fca00080f1c05 */
[----:B------:R-:W2:Y:S04]  /*14c0*/  LDG.E.128.CONSTANT R4, desc[UR10][R22.64] ;  /* 0x0000000a16047981 */ /* 0x000ea8000c1e9d00 */
[----:B------:R-:W3:Y:S04]  /*14d0*/  LDG.E.128.CONSTANT R8, desc[UR10][R22.64+0x10] ;  /* 0x0000100a16087981 */ /* 0x000ee8000c1e9d00 */
[----:B------:R-:W4:Y:S04]  /*14e0*/  LDG.E.128.CONSTANT R12, desc[UR10][R22.64+0x2000] ;  /* 0x0020000a160c7981 */ /* 0x000f28000c1e9d00 */
[----:B------:R-:W5:Y:S01]  /*14f0*/  LDG.E.128.CONSTANT R16, desc[UR10][R22.64+0x2010] ;  /* 0x0020100a16107981 */ /* 0x000f62000c1e9d00 */
[----:B0-----:R-:W-:-:S02]  /*1500*/  UMOV UR8, UR9 ;  /* 0x0000000900087c82 */ /* 0x001fc40008000000 */
[----:B------:R-:W-:-:S04]  /*1510*/  UIADD3 UR15, UPT, UPT, -UR7, UR8, URZ ;  /* 0x00000008070f7290 */ /* 0x000fc8000fffe1ff */
[----:B------:R-:W-:Y:S01]  /*1520*/  UISETP.GE.U32.AND UP0, UPT, UR15, UR5, UPT ;  /* 0x000000050f00728c */ /* 0x000fe2000bf06070 */
        /* <DEDUP_REMOVED lines=25> */
[----:B------:R-:W-:Y:S02]  /*16c0*/  UIADD3 UR7, UPT, UPT, UR5, UR7, URZ ;  /* 0x0000000705077290 */ /* 0x000fe4000fffe0ff */
[----:B------:R-:W-:Y:S01]  /*16d0*/  VIADD R3, R3, UR5 ;  /* 0x0000000503037c36 */ /* 0x000fe20008000000 */
[----:B------:R-:W-:Y:S02]  /*16e0*/  UIADD3 UR4, UPT, UPT, UR4, 0x1, URZ ;  /* 0x0000000104047890 */ /* 0x000fe4000fffe0ff */
[----:B------:R-:W-:Y:S02]  /*16f0*/  UISETP.GT.U32.AND UP0, UPT, UR7, UR14, UPT ;  /* 0x0000000e0700728c */ /* 0x000fe4000bf04070 */
[----:B------:R-:W-:-:S07]  /*1700*/  UIADD3 UR13, UPT, UPT, UR5, UR13, URZ ;  /* 0x0000000d050d7290 */ /* 0x000fce000fffe0ff */
[----:B------:R-:W-:Y:S05]  /*1710*/  BRA.U !UP0, `(.L_x_72) ;  /* 0xfffffffd08587547 */ /* 0x000fea000b83ffff */
.L_x_71:
[----:B------:R-:W-:-:S09]  /*1720*/  UISETP.GE.U32.AND UP0, UPT, UR7, UR8, UPT ;  /* 0x000000080700728c */ /* 0x000fd2000bf06070 */
[----:B------:R-:W-:Y:S05]  /*1730*/  BRA.U UP0, `(.L_x_70) ;  /* 0x0000000500047547 */ /* 0x000fea000b800000 */
[----:B------:R-:W-:Y:S01]  /*1740*/  UIADD3 UR5, UPT, UPT, -UR7, UR8, URZ ;  /* 0x0000000807057290 */ /* 0x000fe2000fffe1ff */
[----:B------:R-:W-:Y:S05]  /*1750*/  BSSY.RECONVERGENT B1, `(.L_x_70) ;  /* 0x000003f000017945 */ /* 0x000fea0003800200 */
[----:B------:R-:W-:-:S13]  /*1760*/  ISETP.GE.AND P0, PT, R0, UR5, PT ;  /* 0x0000000500007c0c */ /* 0x000fda000bf06270 */
[----:B------:R-:W-:Y:S05]  /*1770*/  @P0 BRA `(.L_x_73) ;  /* 0x0000000000f00947 */ /* 0x000fea0003800000 */
[----:B------:R-:W2:Y:S01]  /*1780*/  LDC R5, c[0x0][0x3ac] ;  /* 0x0000eb00ff057b82 */ /* 0x000ea20000000800 */
[----:B------:R-:W-:Y:S01]  /*1790*/  LOP3.LUT R2, RZ, R0, RZ, 0x33, !PT ;  /* 0x00000000ff027212 */ /* 0x000fe200078e33ff */
[----:B------:R-:W-:Y:S01]  /*17a0*/  BSSY.RECONVERGENT B2, `(.L_x_74) ;  /* 0x0000019000027945 */ /* 0x000fe20003800200 */
[----:B------:R-:W-:-:S03]  /*17b0*/  IMAD.MOV.U32 R8, RZ, RZ, R0 ;  /* 0x000000ffff087224 */ /* 0x000fc600078e0000 */
[----:B------:R-:W-:-:S04]  /*17c0*/  VIADD R2, R2, UR8 ;  /* 0x0000000802027c36 */ /* 0x000fc80008000000 */
[C---:B------:R-:W-:Y:S01]  /*17d0*/  VIADD R4, R2.reuse, -UR6 ;  /* 0x8000000602047c36 */ /* 0x040fe20008000000 */
[C---:B------:R-:W-:Y:S02]  /*17e0*/  LOP3.LUT R6, R2.reuse, 0x300, RZ, 0xc0, !PT ;  /* 0x0000030002067812 */ /* 0x040fe400078ec0ff */
[----:B------:R-:W-:Y:S02]  /*17f0*/  LEA.HI R2, R2, 0x1, RZ, 0x18 ;  /* 0x0000000102027811 */ /* 0x000fe400078fc0ff */
[----:B------:R-:W-:Y:S01]  /*1800*/  ISETP.NE.AND P0, PT, R6, 0x300, PT ;  /* 0x000003000600780c */ /* 0x000fe20003f05270 */
[----:B--2---:R-:W-:-:S04]  /*1810*/  IMAD R5, R5, UR4, RZ ;  /* 0x0000000405057c24 */ /* 0x004fc8000f8e02ff */
[----:B------:R-:W-:-:S05]  /*1820*/  IMAD R4, R5, -0x800, R4 ;  /* 0xfffff80005047824 */ /* 0x000fca00078e0204 */
[----:B------:R-:W-:-:S03]  /*1830*/  ISETP.GE.U32.AND P2, PT, R4, 0x300, PT ;  /* 0x000003000400780c */ /* 0x000fc60003f46070 */
[----:B------:R-:W-:Y:S10]  /*1840*/  @!P0 BRA `(.L_x_75) ;  /* 0x0000000000388947 */ /* 0x000ff40003800000 */
[----:B------:R-:W2:Y:S01]  /*1850*/  LDC.64 R6, c[0x0][0x380] ;  /* 0x0000e000ff067b82 */ /* 0x000ea20000000a00 */
[----:B------:R-:W-:Y:S01]  /*1860*/  LOP3.LUT R2, R2, 0x3, RZ, 0xc0, !PT ;  /* 0x0000000302027812 */ /* 0x000fe200078ec0ff */
[----:B------:R-:W-:-:S04]  /*1870*/  IMAD.MOV.U32 R8, RZ, RZ, R0 ;  /* 0x000000ffff087224 */ /* 0x000fc800078e0000 */
[----:B------:R-:W-:-:S07]  /*1880*/  IMAD.MOV R2, RZ, RZ, -R2 ;  /* 0x000000ffff027224 */ /* 0x000fce00078e0a02 */
.L_x_76:
[----:B--2---:R-:W-:-:S06]  /*1890*/  IMAD.WIDE.U32 R4, R3, 0x8, R6 ;  /* 0x0000000803047825 */ /* 0x004fcc00078e0006 */
        /* <DEDUP_REMOVED lines=9> */
.L_x_75:
[----:B01----:R-:W-:Y:S05]  /*1930*/  BSYNC.RECONVERGENT B2 ;  /* 0x0000000000027941 */ /* 0x003fea0003800200 */
.L_x_74:
[----:B------:R-:W-:Y:S05]  /*1940*/  @!P2 BRA `(.L_x_73) ;  /* 0x00000000007ca947 */ /* 0x000fea0003800000 */
[----:B------:R-:W0:Y:S01]  /*1950*/  LDC.64 R2, c[0x0][0x380] ;  /* 0x0000e000ff027b82 */ /* 0x000e220000000a00 */
[C---:B------:R-:W-:Y:S02]  /*1960*/  VIADD R4, R8.reuse, 0x200 ;  /* 0x0000020008047836 */ /* 0x040fe40000000000 */
[----:B------:R-:W-:-:S07]  /*1970*/  VIADD R5, R8, UR13 ;  /* 0x0000000d08057c36 */ /* 0x000fce0008000000 */
.L_x_77:
[----:B------:R-:W-:-:S04]  /*1980*/  VIADD R7, R5, 0xffffff00 ;  /* 0xffffff0005077836 */ /* 0x000fc80000000000 */
[----:B0-----:R-:W-:-:S06]  /*1990*/  IMAD.WIDE.U32 R6, R7, 0x8, R2 ;  /* 0x0000000807067825 */ /* 0x001fcc00078e0002 */
[----:B------:R-:W2:Y:S01]  /*19a0*/  LDG.E.64.CONSTANT R6, desc[UR10][R6.64] ;  /* 0x0000000a06067981 */ /* 0x000ea2000c1e9b00 */
[----:B------:R-:W-:-:S04]  /*19b0*/  IMAD.WIDE.U32 R8, R5, 0x8, R2 ;  /* 0x0000000805087825 */ /* 0x000fc800078e0002 */
[----:B------:R-:W-:Y:S02]  /*19c0*/  VIADD R11, R5, 0x100 ;  /* 0x00000100050b7836 */ /* 0x000fe40000000000 */
[----:B------:R-:W3:Y:S02]  /*19d0*/  LDG.E.64.CONSTANT R8, desc[UR10][R8.64] ;  /* 0x0000000a08087981 */ /* 0x000ee4000c1e9b00 */
[----:B------:R-:W-:-:S04]  /*19e0*/  IMAD.WIDE.U32 R10, R11, 0x8, R2 ;  /* 0x000000080b0a7825 */ /* 0x000fc800078e0002 */
[----:B------:R-:W-:Y:S02]  /*19f0*/  VIADD R13, R5, 0x200 ;  /* 0x00000200050d7836 */ /* 0x000fe40000000000 */
[----:B------:R-:W4:Y:S02]  /*1a00*/  LDG.E.64.CONSTANT R10, desc[UR10][R10.64] ;  /* 0x0000000a0a0a7981 */ /* 0x000f24000c1e9b00 */
[----:B------:R-:W-:-:S06]  /*1a10*/  IMAD.WIDE.U32 R12, R13, 0x8, R2 ;  /* 0x000000080d0c7825 */ /* 0x000fcc00078e0002 */
[----:B------:R-:W5:Y:S01]  /*1a20*/  LDG.E.64.CONSTANT R12, desc[UR10][R12.64] ;  /* 0x0000000a0c0c7981 */ /* 0x000f62000c1e9b00 */
[----:B------:R-:W-:Y:S01]  /*1a30*/  VIADD R5, R5, 0x400 ;  /* 0x0000040005057836 */ /* 0x000fe20000000000 */
[----:B--2---:R-:W-:-:S06]  /*1a40*/  DSETP.GEU.AND P0, PT, R20, R6, PT ;  /* 0x000000061400722a */ /* 0x004fcc0003f0e000 */
[----:B------:R-:W-:Y:S02]  /*1a50*/  FSEL R14, R6, R20, !P0 ;  /* 0x00000014060e7208 */ /* 0x000fe40004000000 */
[----:B------:R-:W-:-:S06]  /*1a60*/  FSEL R15, R7, R21, !P0 ;  /* 0x00000015070f7208 */ /* 0x000fcc0004000000 */
[----:B---3--:R-:W-:-:S06]  /*1a70*/  DSETP.GEU.AND P0, PT, R14, R8, PT ;  /* 0x000000080e00722a */ /* 0x008fcc0003f0e000 */
[----:B------:R-:W-:Y:S01]  /*1a80*/  FSEL R6, R8, R14, !P0 ;  /* 0x0000000e08067208 */ /* 0x000fe20004000000 */
[C---:B------:R-:W-:Y:S01]  /*1a90*/  VIADD R8, R4.reuse, 0x200 ;  /* 0x0000020004087836 */ /* 0x040fe20000000000 */
[----:B------:R-:W-:Y:S01]  /*1aa0*/  FSEL R7, R9, R15, !P0 ;  /* 0x0000000f09077208 */ /* 0x000fe20004000000 */
[----:B------:R-:W-:-:S05]  /*1ab0*/  VIADD R4, R4, 0x400 ;  /* 0x0000040004047836 */ /* 0x000fca0000000000 */
[----:B----4-:R-:W-:-:S06]  /*1ac0*/  DSETP.GEU.AND P0, PT, R6, R10, PT ;  /* 0x0000000a0600722a */ /* 0x010fcc0003f0e000 */
[----:B------:R-:W-:Y:S02]  /*1ad0*/  FSEL R6, R10, R6, !P0 ;  /* 0x000000060a067208 */ /* 0x000fe40004000000 */
[----:B------:R-:W-:-:S06]  /*1ae0*/  FSEL R7, R11, R7, !P0 ;  /* 0x000000070b077208 */ /* 0x000fcc0004000000 */
[----:B-----5:R-:W-:-:S06]  /*1af0*/  DSETP.GEU.AND P0, PT, R6, R12, PT ;  /* 0x0000000c0600722a */ /* 0x020fcc0003f0e000 */
[----:B------:R-:W-:Y:S02]  /*1b00*/  FSEL R20, R12, R6, !P0 ;  /* 0x000000060c147208 */ /* 0x000fe40004000000 */
[----:B------:R-:W-:Y:S02]  /*1b10*/  FSEL R21, R13, R7, !P0 ;  /* 0x000000070d157208 */ /* 0x000fe40004000000 */
[----:B------:R-:W-:-:S13]  /*1b20*/  ISETP.GE.AND P0, PT, R8, UR5, PT ;  /* 0x0000000508007c0c */ /* 0x000fda000bf06270 */
[----:B------:R-:W-:Y:S05]  /*1b30*/  @!P0 BRA `(.L_x_77) ;  /* 0xfffffffc00908947 */ /* 0x000fea000383ffff */
.L_x_73:
[----:B01----:R-:W-:Y:S05]  /*1b40*/  BSYNC.RECONVERGENT B1 ;  /* 0x0000000000017941 */ /* 0x003fea0003800200 */
.L_x_70:
[----:B------:R-:W2:Y:S01]  /*1b50*/  S2R R7, SR_LANEID ;  /* 0x0000000000077919 */ /* 0x000ea20000000000 */
[----:B------:R-:W-:Y:S04]  /*1b60*/  SHFL.DOWN PT, R2, R20, 0x1, 0x1f ;  /* 0x08201f0014027f89 */ /* 0x000fe800000e0000 */
[----:B------:R-:W3:Y:S02]  /*1b70*/  SHFL.DOWN PT, R3, R21, 0x1, 0x1f ;  /* 0x08201f0015037f89 */ /* 0x000ee400000e0000 */
[----:B---3--:R-:W-:Y:S01]  /*1b80*/  DSETP.GEU.AND P0, PT, R20, R2, PT ;  /* 0x000000021400722a */ /* 0x008fe20003f0e000 */
[C---:B--2---:R-:W-:Y:S02]  /*1b90*/  ISETP.GT.AND P1, PT, R7.reuse, 0x1e, PT ;  /* 0x0000001e0700780c */ /* 0x044fe40003f24270 */
        /* <DEDUP_REMOVED lines=9> */
[----:B------:R-:W2:Y:S03]  /*1c30*/  SHFL.DOWN PT, R5, R3, 0x2, 0x1f ;  /* 0x08401f0003057f89 */ /* 0x000ea600000e0000 */
[----:B------:R-:W-:Y:S01]  /*1c40*/  @!P2 LOP3.LUT R6, R6, 0xf8, RZ, 0xc0, !PT ;  /* 0x000000f80606a812 */ /* 0x000fe200078ec0ff */
[----:B------:R-:W3:Y:S01]  /*1c50*/  @!P2 S2R R9, SR_CgaCtaId ;  /* 0x000000000009a919 */ /* 0x000ee20000008800 */
[----:B--2---:R-:W-:-:S06]  /*1c60*/  DSETP.GEU.AND P0, PT, R2, R4, PT ;  /* 0x000000040200722a */ /* 0x004fcc0003f0e000 */
[----:B------:R-:W-:Y:S02]  /*1c70*/  @!P1 FSEL R2, R4, R2, !P0 ;  /* 0x0000000204029208 */ /* 0x000fe40004000000 */
[----:B------:R-:W-:Y:S02]  /*1c80*/  @!P1 FSEL R3, R5, R3, !P0 ;  /* 0x0000000305039208 */ /* 0x000fe40004000000 */
[----:B------:R-:W-:Y:S01]  /*1c90*/  ISETP.GT.AND P1, PT, R7, 0x1b, PT ;  /* 0x0000001b0700780c */ /* 0x000fe20003f24270 */
[----:B------:R-:W-:Y:S01]  /*1ca0*/  SHFL.DOWN PT, R4, R2, 0x4, 0x1f ;  /* 0x08801f0002047f89 */ /* 0x000fe200000e0000 */
[----:B---3--:R-:W-:-:S03]  /*1cb0*/  @!P2 LEA R9, R9, R8, 0x18 ;  /* 0x000000080909a211 */ /* 0x008fc600078ec0ff */
[----:B------:R-:W2:Y:S02]  /*1cc0*/  SHFL.DOWN PT, R5, R3, 0x4, 0x1f ;  /* 0x08801f0003057f89 */ /* 0x000ea400000e0000 */
[----:B------:R-:W-:Y:S01]  /*1cd0*/  @!P2 IMAD.IADD R9, R6, 0x1, R9 ;  /* 0x000000010609a824 */ /* 0x000fe200078e0209 */
[----:B--2---:R-:W-:-:S06]  /*1ce0*/  DSETP.GEU.AND P0, PT, R2, R4, PT ;  /* 0x000000040200722a */ /* 0x004fcc0003f0e000 */
[----:B------:R-:W-:Y:S02]  /*1cf0*/  @!P1 FSEL R2, R4, R2, !P0 ;  /* 0x0000000204029208 */ /* 0x000fe40004000000 */
[----:B------:R-:W-:Y:S02]  /*1d00*/  @!P1 FSEL R3, R5, R3, !P0 ;  /* 0x0000000305039208 */ /* 0x000fe40004000000 */
[----:B------:R-:W-:Y:S01]  /*1d10*/  ISETP.GT.AND P1, PT, R7, 0x17, PT ;  /* 0x000000170700780c */ /* 0x000fe20003f24270 */
[----:B------:R-:W-:Y:S04]  /*1d20*/  SHFL.DOWN PT, R4, R2, 0x8, 0x1f ;  /* 0x09001f0002047f89 */ /* 0x000fe800000e0000 */
[----:B------:R-:W2:Y:S02]  /*1d30*/  SHFL.DOWN PT, R5, R3, 0x8, 0x1f ;  /* 0x09001f0003057f89 */ /* 0x000ea400000e0000 */
[----:B--2---:R-:W-:-:S06]  /*1d40*/  DSETP.GEU.AND P0, PT, R2, R4, PT ;  /* 0x000000040200722a */ /* 0x004fcc0003f0e000 */
[----:B------:R-:W-:Y:S02]  /*1d50*/  @!P1 FSEL R2, R4, R2, !P0 ;  /* 0x0000000204029208 */ /* 0x000fe40004000000 */
[----:B------:R-:W-:Y:S02]  /*1d60*/  @!P1 FSEL R3, R5, R3, !P0 ;  /* 0x0000000305039208 */ /* 0x000fe40004000000 */
[----:B------:R-:W-:Y:S01]  /*1d70*/  ISETP.GT.AND P1, PT, R7, 0xf, PT ;  /* 0x0000000f0700780c */ /* 0x000fe20003f24270 */
[----:B------:R-:W-:Y:S04]  /*1d80*/  SHFL.DOWN PT, R4, R2, 0x10, 0x1f ;  /* 0x0a001f0002047f89 */ /* 0x000fe800000e0000 */
[----:B------:R-:W2:Y:S02]  /*1d90*/  SHFL.DOWN PT, R5, R3, 0x10, 0x1f ;  /* 0x0a001f0003057f89 */ /* 0x000ea400000e0000 */
[----:B--2---:R-:W-:-:S06]  /*1da0*/  DSETP.GEU.AND P0, PT, R2, R4, PT ;  /* 0x000000040200722a */ /* 0x004fcc0003f0e000 */
        /* <DEDUP_REMOVED lines=8> */
[----:B------:R-:W3:Y:S01]  /*1e30*/  S2UR UR5, SR_CgaCtaId ;  /* 0x00000000000579c3 */ /* 0x000ee20000008800 */
[----:B------:R-:W-:Y:S02]  /*1e40*/  UMOV UR4, 0x400 ;  /* 0x0000040000047882 */ /* 0x000fe40000000000 */
[----:B---3--:R-:W-:-:S09]  /*1e50*/  ULEA UR4, UR5, UR4, 0x18 ;  /* 0x0000000405047291 */ /* 0x008fd2000f8ec0ff */
[----:B------:R-:W3:Y:S04]  /*1e60*/  LDS.128 R12, [UR4+0x10] ;  /* 0x00001004ff0c7984 */ /* 0x000ee80008000c00 */
[----:B--2---:R-:W2:Y:S04]  /*1e70*/  LDS.128 R4, [UR4+0x20] ;  /* 0x00002004ff047984 */ /* 0x004ea80008000c00 */
[----:B------:R-:W4:Y:S01]  /*1e80*/  LDS.128 R8, [UR4+0x30] ;  /* 0x00003004ff087984 */ /* 0x000f220008000c00 */
[----:B---3--:R-:W-:-:S06]  /*1e90*/  DSETP.GEU.AND P1, PT, R2, R12, PT ;  /* 0x0000000c0200722a */ /* 0x008fcc0003f2e000 */
[----:B------:R-:W-:Y:S02]  /*1ea0*/  FSEL R2, R12, R2, !P1 ;  /* 0x000000020c027208 */ /* 0x000fe40004800000 */
[----:B------:R-:W-:-:S06]  /*1eb0*/  FSEL R3, R13, R3, !P1 ;  /* 0x000000030d037208 */ /* 0x000fcc0004800000 */
[----:B------:R-:W-:-:S06]  /*1ec0*/  DSETP.GEU.AND P1, PT, R2, R14, PT ;  /* 0x0000000e0200722a */ /* 0x000fcc0003f2e000 */
[----:B------:R-:W-:Y:S02]  /*1ed0*/  FSEL R2, R14, R2, !P1 ;  /* 0x000000020e027208 */ /* 0x000fe40004800000 */
[----:B------:R-:W-:-:S06]  /*1ee0*/  FSEL R3, R15, R3, !P1 ;  /* 0x000000030f037208 */ /* 0x000fcc0004800000 */
[----:B--2---:R-:W-:-:S06]  /*1ef0*/  DSETP.GEU.AND P1, PT, R2, R4, PT ;  /* 0x000000040200722a */ /* 0x004fcc0003f2e000 */
[----:B------:R-:W-:Y:S02]  /*1f00*/  FSEL R4, R4, R2, !P1 ;  /* 0x0000000204047208 */ /* 0x000fe40004800000 */
[----:B------:R-:W-:Y:S02]  /*1f10*/  FSEL R5, R5, R3, !P1 ;  /* 0x0000000305057208 */ /* 0x000fe40004800000 */
[----:B------:R-:W2:Y:S04]  /*1f20*/  LDS.64 R2, [UR4+0x40] ;  /* 0x00004004ff027984 */ /* 0x000ea80008000a00 */
        /* <DEDUP_REMOVED lines=9> */
[----:B--2---:R-:W-:-:S06]  /*1fc0*/  DSETP.GEU.AND P1, PT, R4, R2, PT ;  /* 0x000000020400722a */ /* 0x004fcc0003f2e000 */
[----:B------:R-:W-:Y:S02]  /*1fd0*/  FSEL R2, R2, R4, !P1 ;  /* 0x0000000402027208 */ /* 0x000fe40004800000 */
[----:B------:R-:W-:Y:S01]  /*1fe0*/  FSEL R3, R3, R5, !P1 ;  /* 0x0000000503037208 */ /* 0x000fe20004800000 */
[----:B------:R-:W-:Y:S06]  /*1ff0*/  BRA `(.L_x_69) ;  /* 0x0000001c00f47947 */ /* 0x000fec0003800000 */
.L_x_58:
        /* <DEDUP_REMOVED lines=16> */
.L_x_80:
[----:B------:R-:W-:Y:S05]  /*2100*/  BSYNC.RECONVERGENT B1 ;  /* 0x0000000000017941 */ /* 0x000fea0003800200 */
.L_x_79:
        /* <DEDUP_REMOVED lines=18> */
.L_x_85:
        /* <DEDUP_REMOVED lines=10> */
.L_x_84:
[----:B------:R-:W-:Y:S05]  /*22d0*/  BSYNC.RECONVERGENT B2 ;  /* 0x0000000000027941 */ /* 0x000fea0003800200 */
.L_x_83:
[----:B------:R-:W-:Y:S05]  /*22e0*/  @!P2 BRA `(.L_x_82) ;  /* 0x000000000080a947 */ /* 0x000fea0003800000 */
[----:B------:R-:W0:Y:S01]  /*22f0*/  LDC.64 R4, c[0x0][0x380] ;  /* 0x0000e000ff047b82 */ /* 0x000e220000000a00 */
[----:B------:R-:W-:Y:S02]  /*2300*/  IMAD.U32 R7, RZ, RZ, UR16 ;  /* 0x00000010ff077e24 */ /* 0x000fe4000f8e00ff */
[----:B------:R-:W-:Y:S02]  /*2310*/  VIADD R6, R8, 0x200 ;  /* 0x0000020008067836 */ /* 0x000fe40000000000 */
[----:B------:R-:W-:-:S07]  /*2320*/  IMAD R7, R7, 0x800, R8 ;  /* 0x0000080007077824 */ /* 0x000fce00078e0208 */
.L_x_86:
        /* <DEDUP_REMOVED lines=28> */
.L_x_82:
[----:B------:R-:W-:Y:S05]  /*24f0*/  BSYNC.RECONVERGENT B1 ;  /* 0x0000000000017941 */ /* 0x000fea0003800200 */
.L_x_81:
        /* <DEDUP_REMOVED lines=45> */
[----:B------:R-:W-:-:S03]  /*27d0*/  FSEL R5, R5, R3, P1 ;  /* 0x0000000305057208 */ /* 0x000fc60000800000 */
[----:B0-----:R-:W-:Y:S02]  /*27e0*/  IMAD.MOV.U32 R2, RZ, RZ, R4 ;  /* 0x000000ffff027224 */ /* 0x001fe400078e0004 */
[----:B------:R-:W-:Y:S01]  /*27f0*/  IMAD.MOV.U32 R3, RZ, RZ, R5 ;  /* 0x000000ffff037224 */ /* 0x000fe200078e0005 */
[----:B------:R-:W-:Y:S06]  /*2800*/  BAR.SYNC.DEFER_BLOCKING 0x0 ;  /* 0x0000000000007b1d */ /* 0x000fec0000010000 */
[----:B------:R-:W-:Y:S05]  /*2810*/  @P0 BRA `(.L_x_69) ;  /* 0x0000001400ec0947 */ /* 0x000fea0003800000 */
[----:B------:R-:W0:Y:S01]  /*2820*/  S2UR UR5, SR_CgaCtaId ;  /* 0x00000000000579c3 */ /* 0x000e220000008800 */
[----:B------:R-:W-:Y:S02]  /*2830*/  UMOV UR4, 0x400 ;  /* 0x0000040000047882 */ /* 0x000fe40000000000 */
[----:B0-----:R-:W-:-:S09]  /*2840*/  ULEA UR4, UR5, UR4, 0x18 ;  /* 0x0000000405047291 */ /* 0x001fd2000f8ec0ff */
[----:B------:R-:W0:Y:S04]  /*2850*/  LDS.128 R12, [UR4+0x10] ;  /* 0x00001004ff0c7984 */ /* 0x000e280008000c00 */
[----:B------:R-:W1:Y:S04]  /*2860*/  LDS.128 R4, [UR4+0x20] ;  /* 0x00002004ff047984 */ /* 0x000e680008000c00 */
        /* <DEDUP_REMOVED lines=24> */
.L_x_87:
        /* <DEDUP_REMOVED lines=36> */
[----:B------:R-:W-:Y:S01]  /*2c30*/  VIADD R10, R10, 0x10 ;  /* 0x000000100a0a7836 */ /* 0x000fe20000000000 */
[----:B------:R-:W0:Y:S11]  /*2c40*/  SHFL.DOWN PT, R3, R7, 0x8, R5 ;  /* 0x0900000007037989 */ /* 0x000e3600000e0005 */
[----:B------:R-:W1:Y:S01]  /*2c50*/  @!P0 S2R R9, SR_CgaCtaId ;  /* 0x0000000000098919 */ /* 0x000e620000008800 */
[----:B------:R-:W-:Y:S01]  /*2c60*/  @!P0 MOV R8, 0x400 ;  /* 0x0000040000088802 */ /* 0x000fe20000000f00 */
[----:B0-----:R-:W-:Y:S01]  /*2c70*/  DSETP.GEU.AND P1, PT, R6, R2, PT ;  /* 0x000000020600722a */ /* 0x001fe20003f2e000 */
[----:B------:R-:W-:-:S05]  /*2c80*/  @!P0 SHF.R.U32.HI R6, RZ, 0x2, R0 ;  /* 0x00000002ff068819 */ /* 0x000fca0000011600 */
[----:B------:R-:W-:Y:S02]  /*2c90*/  @!P2 FSEL R4, R2, R4, !P1 ;  /* 0x000000040204a208 */ /* 0x000fe40004800000 */
[----:B------:R-:W-:Y:S02]  /*2ca0*/  @!P2 FSEL R7, R3, R7, !P1 ;  /* 0x000000070307a208 */ /* 0x000fe40004800000 */
[----:B------:R-:W-:Y:S01]  /*2cb0*/  ISETP.GT.AND P2, PT, R10, R5, PT ;  /* 0x000000050a00720c */ /* 0x000fe20003f44270 */
[----:B------:R-:W-:Y:S01]  /*2cc0*/  SHFL.DOWN PT, R2, R4, 0x10, R5 ;  /* 0x0a00000004027989 */ /* 0x000fe200000e0005 */
[----:B------:R-:W-:-:S03]  /*2cd0*/  @!P0 LOP3.LUT R6, R6, 0xf8, RZ, 0xc0, !PT ;  /* 0x000000f806068812 */ /* 0x000fc600078ec0ff */
[----:B------:R0:W2:Y:S01]  /*2ce0*/  SHFL.DOWN PT, R3, R7, 0x10, R5 ;  /* 0x0a00000007037989 */ /* 0x0000a200000e0005 */
        /* <DEDUP_REMOVED lines=11> */
[----:B0-----:R-:W-:Y:S05]  /*2da0*/  @P0 BRA `(.L_x_69) ;  /* 0x0000001000880947 */ /* 0x001fea0003800000 */
        /* <DEDUP_REMOVED lines=59> */
.L_x_78:
[----:B------:R-:W0:Y:S01]  /*3160*/  S2R R0, SR_TID.X ;  /* 0x0000000000007919 */ /* 0x000e220000002100 */
[----:B------:R-:W1:Y:S01]  /*3170*/  LDCU.64 UR8, c[0x0][0x380] ;  /* 0x00007000ff0877ac */ /* 0x000e620008000a00 */
[----:B------:R-:W-:Y:S02]  /*3180*/  IMAD.U32 R19, RZ, RZ, UR16 ;  /* 0x00000010ff137e24 */ /* 0x000fe4000f8e00ff */
[----:B-1----:R-:W-:Y:S02]  /*3190*/  IMAD.U32 R2, RZ, RZ, UR8 ;  /* 0x00000008ff027e24 */ /* 0x002fe4000f8e00ff */
[----:B------:R-:W-:Y:S02]  /*31a0*/  IMAD.U32 R3, RZ, RZ, UR9 ;  /* 0x00000009ff037e24 */ /* 0x000fe4000f8e00ff */
[----:B0-----:R-:W-:-:S04]  /*31b0*/  IMAD R19, R19, 0x800, R0 ;  /* 0x0000080013137824 */ /* 0x001fc800078e0200 */
[----:B------:R-:W-:-:S05]  /*31c0*/  IMAD.WIDE.U32 R18, R19, 0x8, R2 ;  /* 0x0000000813127825 */ /* 0x000fca00078e0002 */
        /* <DEDUP_REMOVED lines=8> */
[----:B------:R-:W-:Y:S01]  /*3250*/  UISETP.GE.U32.AND UP0, UPT, UR13, UR5, UPT ;  /* 0x000000050d00728c */ /* 0x000fe2000bf06070 */
        /* <DEDUP_REMOVED lines=21> */
[----:B------:R-:W-:Y:S06]  /*33b0*/  BRA.U !UP0, `(.L_x_88) ;  /* 0x0000000508dc7547 */ /* 0x000fec000b800000 */
[----:B------:R-:W-:Y:S02]  /*33c0*/  ULEA UR8, UR16, UR5, 0xb ;  /* 0x0000000510087291 */ /* 0x000fe4000f8e58ff */
[----:B------:R-:W-:Y:S02]  /*33d0*/  UIADD3 UR14, UPT, UPT, UR7, -0x800, URZ ;  /* 0xfffff800070e7890 */ /* 0x000fe4000fffe0ff */
[----:B------:R-:W-:Y:S02]  /*33e0*/  UIADD3 UR9, UPT, UPT, UR8, 0x100, URZ ;  /* 0x0000010008097890 */ /* 0x000fe4000fffe0ff */
[----:B------:R-:W-:Y:S02]  /*33f0*/  UISETP.GT.U32.AND UP0, UPT, UR8, UR14, UPT ;  /* 0x0000000e0800728c */ /* 0x000fe4000bf04070 */
[----:B------:R-:W-:Y:S01]  /*3400*/  VIADD R7, R0, UR8 ;  /* 0x0000000800077c36 */ /* 0x000fe20008000000 */
[----:B------:R-:W-:Y:S01]  /*3410*/  UMOV UR4, URZ ;  /* 0x000000ff00047c82 */ /* 0x000fe20008000000 */
[----:B------:R-:W-:-:S05]  /*3420*/  UMOV UR6, UR8 ;  /* 0x0000000800067c82 */ /* 0x000fca0008000000 */
[----:B------:R-:W-:Y:S05]  /*3430*/  BRA.U UP0, `(.L_x_89) ;  /* 0x0000000100b87547 */ /* 0x000fea000b800000 */
[----:B------:R-:W0:Y:S01]  /*3440*/  LDC.64 R2, c[0x0][0x380] ;  /* 0x0000e000ff027b82 */ /* 0x000e220000000a00 */
[----:B------:R-:W1:Y:S01]  /*3450*/  LDCU UR7, c[0x0][0x3a8] ;  /* 0x00007500ff0777ac */ /* 0x000e620008000800 */
[----:B------:R-:W-:Y:S01]  /*3460*/  NOP ;  /* 0x0000000000007918 */ /* 0x000fe20000000000 */
.L_x_90:
[----:B------:R-:W-:-:S04]  /*3470*/  VIADD R23, R0, UR6 ;  /* 0x0000000600177c36 */ /* 0x000fc80008000000 */
[----:B0-----:R-:W-:-:S05]  /*3480*/  IMAD.WIDE.U32 R22, R23, 0x8, R2 ;  /* 0x0000000817167825 */ /* 0x001fca00078e0002 */
[----:B------:R-:W2:Y:S04]  /*3490*/  LDG.E.64.CONSTANT R24, desc[UR10][R22.64] ;  /* 0x0000000a16187981 */ /* 0x000ea8000c1e9b00 */
[----:B------:R-:W3:Y:S04]  /*34a0*/  LDG.E.64.CONSTANT R18, desc[UR10][R22.64+0x800] ;  /* 0x0008000a16127981 */ /* 0x000ee8000c1e9b00 */
[----:B------:R-:W4:Y:S04]  /*34b0*/  LDG.E.64.CONSTANT R16, desc[UR10][R22.64+0x1000] ;  /* 0x0010000a16107981 */ /* 0x000f28000c1e9b00 */
[----:B------:R-:W5:Y:S04]  /*34c0*/  LDG.E.64.CONSTANT R14, desc[UR10][R22.64+0x1800] ;  /* 0x0018000a160e7981 */ /* 0x000f68000c1e9b00 */
[----:B------:R-:W5:Y:S04]  /*34d0*/  LDG.E.64.CONSTANT R12, desc[UR10][R22.64+0x2000] ;  /* 0x0020000a160c7981 */ /* 0x000f68000c1e9b00 */
[----:B------:R-:W5:Y:S04]  /*34e0*/  LDG.E.64.CONSTANT R10, desc[UR10][R22.64+0x2800] ;  /* 0x0028000a160a7981 */ /* 0x000f68000c1e9b00 */
[----:B------:R-:W5:Y:S04]  /*34f0*/  LDG.E.64.CONSTANT R8, desc[UR10][R22.64+0x3000] ;  /* 0x0030000a16087981 */ /* 0x000f68000c1e9b00 */
[----:B------:R-:W5:Y:S01]  /*3500*/  LDG.E.64.CONSTANT R20, desc[UR10][R22.64+0x3800] ;  /* 0x0038000a16147981 */ /* 0x000f62000c1e9b00 */
[----:B-1----:R-:W-:-:S04]  /*3510*/  UIADD3 UR12, UPT, UPT, -UR6, UR7, URZ ;  /* 0x00000007060c7290 */ /* 0x002fc8000fffe1ff */
        /* <DEDUP_REMOVED lines=32> */
.L_x_89:
[----:B------:R-:W-:-:S09]  /*3720*/  UISETP.GE.U32.AND UP0, UPT, UR6, UR7, UPT ;  /* 0x000000070600728c */ /* 0x000fd2000bf06070 */
[----:B------:R-:W-:Y:S05]  /*3730*/  BRA.U UP0, `(.L_x_88) ;  /* 0x0000000100fc7547 */ /* 0x000fea000b800000 */
[----:B------:R-:W-:Y:S01]  /*3740*/  UIADD3 UR5, UPT, UPT, -UR6, UR7, URZ ;  /* 0x0000000706057290 */ /* 0x000fe2000fffe1ff */
[----:B------:R-:W-:Y:S05]  /*3750*/  BSSY.RECONVERGENT B1, `(.L_x_88) ;  /* 0x000003d000017945 */ /* 0x000fea0003800200 */
[----:B------:R-:W-:-:S13]  /*3760*/  ISETP.GE.AND P0, PT, R0, UR5, PT ;  /* 0x0000000500007c0c */ /* 0x000fda000bf06270 */
[----:B------:R-:W-:Y:S05]  /*3770*/  @P0 BRA `(.L_x_91) ;  /* 0x0000000000e80947 */ /* 0x000fea0003800000 */
[----:B------:R-:W0:Y:S01]  /*3780*/  LDC R10, c[0x0][0x3ac] ;  /* 0x0000eb00ff0a7b82 */ /* 0x000e220000000800 */
[----:B------:R-:W-:Y:S01]  /*3790*/  LOP3.LUT R6, RZ, R0, RZ, 0x33, !PT ;  /* 0x00000000ff067212 */ /* 0x000fe200078e33ff */
[----:B------:R-:W-:Y:S04]  /*37a0*/  BSSY.RECONVERGENT B2, `(.L_x_92) ;  /* 0x0000018000027945 */ /* 0x000fe80003800200 */
[----:B------:R-:W-:-:S04]  /*37b0*/  VIADD R8, R6, UR7 ;  /* 0x0000000706087c36 */ /* 0x000fc80008000000 */
[----:B------:R-:W-:Y:S02]  /*37c0*/  VIADD R9, R8, -UR8 ;  /* 0x8000000808097c36 */ /* 0x000fe40008000000 */
[----:B0-----:R-:W-:Y:S01]  /*37d0*/  IMAD R6, R10, UR4, RZ ;  /* 0x000000040a067c24 */ /* 0x001fe2000f8e02ff */
[C---:B------:R-:W-:Y:S02]  /*37e0*/  LOP3.LUT R10, R8.reuse, 0x300, RZ, 0xc0, !PT ;  /* 0x00000300080a7812 */ /* 0x040fe400078ec0ff */
[----:B------:R-:W-:Y:S01]  /*37f0*/  LEA.HI R8, R8, 0x1, RZ, 0x18 ;  /* 0x0000000108087811 */ /* 0x000fe200078fc0ff */
[----:B------:R-:W-:Y:S01]  /*3800*/  IMAD R6, R6, -0x800, R9 ;  /* 0xfffff80006067824 */ /* 0x000fe200078e0209 */
[----:B------:R-:W-:Y:S01]  /*3810*/  ISETP.NE.AND P0, PT, R10, 0x300, PT ;  /* 0x000003000a00780c */ /* 0x000fe20003f05270 */
[----:B------:R-:W-:-:S03]  /*3820*/  IMAD.MOV.U32 R10, RZ, RZ, R0 ;  /* 0x000000ffff0a7224 */ /* 0x000fc600078e0000 */
[----:B------:R-:W-:-:S09]  /*3830*/  ISETP.GE.U32.AND P2, PT, R6, 0x300, PT ;  /* 0x000003000600780c */ /* 0x000fd20003f46070 */
[----:B------:R-:W-:Y:S05]  /*3840*/  @!P0 BRA `(.L_x_93) ;  /* 0x0000000000348947 */ /* 0x000fea0003800000 */
[----:B------:R-:W-:Y:S01]  /*3850*/  LOP3.LUT R8, R8, 0x3, RZ, 0xc0, !PT ;  /* 0x0000000308087812 */ /* 0x000fe200078ec0ff */
[----:B------:R-:W-:-:S04]  /*3860*/  IMAD.MOV.U32 R10, RZ, RZ, R0 ;  /* 0x000000ffff0a7224 */ /* 0x000fc800078e0000 */
[----:B------:R-:W-:-:S07]  /*3870*/  IMAD.MOV R6, RZ, RZ, -R8 ;  /* 0x000000ffff067224 */ /* 0x000fce00078e0a08 */
.L_x_94:
        /* <DEDUP_REMOVED lines=10> */
.L_x_93:
[----:B------:R-:W-:Y:S05]  /*3920*/  BSYNC.RECONVERGENT B2 ;  /* 0x0000000000027941 */ /* 0x000fea0003800200 */
.L_x_92:
[----:B------:R-:W-:Y:S05]  /*3930*/  @!P2 BRA `(.L_x_91) ;  /* 0x000000000078a947 */ /* 0x000fea0003800000 */
[C---:B------:R-:W-:Y:S02]  /*3940*/  VIADD R6, R10.reuse, 0x200 ;  /* 0x000002000a067836 */ /* 0x040fe40000000000 */
[----:B------:R-:W-:-:S07]  /*3950*/  VIADD R7, R10, UR9 ;  /* 0x000000090a077c36 */ /* 0x000fce0008000000 */
.L_x_95:
[----:B------:R-:W-:-:S04]  /*3960*/  VIADD R9, R7, 0xffffff00 ;  /* 0xffffff0007097836 */ /* 0x000fc80000000000 */
[----:B------:R-:W-:-:S06]  /*3970*/  IMAD.WIDE.U32 R8, R9, 0x8, R2 ;  /* 0x0000000809087825 */ /* 0x000fcc00078e0002 */
        /* <DEDUP_REMOVED lines=11> */
[----:B------:R-:W-:Y:S01]  /*3a30*/  FSEL R4, R8, R4, !P0 ;  /* 0x0000000408047208 */ /* 0x000fe20004000000 */
[C---:B------:R-:W-:Y:S01]  /*3a40*/  VIADD R8, R6.reuse, 0x200 ;  /* 0x0000020006087836 */ /* 0x040fe20000000000 */
[----:B------:R-:W-:Y:S01]  /*3a50*/  FSEL R5, R9, R5, !P0 ;  /* 0x0000000509057208 */ /* 0x000fe20004000000 */
[----:B------:R-:W-:-:S05]  /*3a60*/  VIADD R6, R6, 0x400 ;  /* 0x0000040006067836 */ /* 0x000fca0000000000 */
        /* <DEDUP_REMOVED lines=11> */
.L_x_91:
[----:B------:R-:W-:Y:S05]  /*3b20*/  BSYNC.RECONVERGENT B1 ;  /* 0x0000000000017941 */ /* 0x000fea0003800200 */
.L_x_88:
        /* <DEDUP_REMOVED lines=49> */
[----:B------:R-:W1:Y:S04]  /*3e40*/  LDS.128 R12, [UR4+0x10] ;  /* 0x00001004ff0c7984 */ /* 0x000e680008000c00 */
[----:B0-----:R-:W0:Y:S04]  /*3e50*/  LDS.128 R4, [UR4+0x20] ;  /* 0x00002004ff047984 */ /* 0x001e280008000c00 */
[----:B------:R-:W2:Y:S01]  /*3e60*/  LDS.128 R8, [UR4+0x30] ;  /* 0x00003004ff087984 */ /* 0x000ea20008000c00 */
[----:B-1----:R-:W-:-:S06]  /*3e70*/  DSETP.GEU.AND P1, PT, R2, R12, PT ;  /* 0x0000000c0200722a */ /* 0x002fcc0003f2e000 */
[----:B------:R-:W-:Y:S02]  /*3e80*/  FSEL R2, R12, R2, !P1 ;  /* 0x000000020c027208 */ /* 0x000fe40004800000 */
[----:B------:R-:W-:-:S06]  /*3e90*/  FSEL R3, R13, R3, !P1 ;  /* 0x000000030d037208 */ /* 0x000fcc0004800000 */
[----:B------:R-:W-:-:S06]  /*3ea0*/  DSETP.GEU.AND P1, PT, R2, R14, PT ;  /* 0x0000000e0200722a */ /* 0x000fcc0003f2e000 */
[----:B------:R-:W-:Y:S02]  /*3eb0*/  FSEL R2, R14, R2, !P1 ;  /* 0x000000020e027208 */ /* 0x000fe40004800000 */
[----:B------:R-:W-:-:S06]  /*3ec0*/  FSEL R3, R15, R3, !P1 ;  /* 0x000000030f037208 */ /* 0x000fcc0004800000 */
[----:B0-----:R-:W-:-:S06]  /*3ed0*/  DSETP.GEU.AND P1, PT, R2, R4, PT ;  /* 0x000000040200722a */ /* 0x001fcc0003f2e000 */
        /* <DEDUP_REMOVED lines=14> */
[----:B------:R-:W-:-:S07]  /*3fc0*/  FSEL R3, R3, R5, !P1 ;  /* 0x0000000503037208 */ /* 0x000fce0004800000 */
.L_x_69:
[----:B01----:R-:W-:Y:S05]  /*3fd0*/  BSYNC.RECONVERGENT B0 ;  /* 0x0000000000007941 */ /* 0x003fea0003800200 */
.L_x_57:
[----:B------:R-:W-:Y:S05]  /*3fe0*/  @P0 EXIT ;  /* 0x000000000000094d */ /* 0x000fea0003800000 */
[----:B------:R-:W0:Y:S02]  /*3ff0*/  LDCU.64 UR4, c[0x0][0x388] ;  /* 0x00007100ff0477ac */ /* 0x000e240008000a00 */
[----:B0-----:R-:W-:-:S06]  /*4000*/  UIMAD.WIDE.U32 UR4, UR16, 0x8, UR4 ;  /* 0x00000008100478a5 */ /* 0x001fcc000f8e0004 */
[----:B--2---:R-:W-:Y:S02]  /*4010*/  IMAD.U32 R4, RZ, RZ, UR4 ;  /* 0x00000004ff047e24 */ /* 0x004fe4000f8e00ff */
[----:B------:R-:W-:-:S05]  /*4020*/  IMAD.U32 R5, RZ, RZ, UR5 ;  /* 0x00000005ff057e24 */ /* 0x000fca000f8e00ff */
[----:B------:R-:W-:Y:S01]  /*4030*/  STG.E.64 desc[UR10][R4.64], R2 ;  /* 0x0000000204007986 */ /* 0x000fe2000c101b0a */
[----:B------:R-:W-:Y:S05]  /*4040*/  EXIT ;  /* 0x000000000000794d */ /* 0x000fea0003800000 */
.L_x_96:
        /* <DEDUP_REMOVED lines=11> */
.L_x_150:


//--------------------- .text._ZN3cub18CUB_300001_SM_10006detail6reduce28DeviceReduceSingleTileKernelINS2_10policy_hubIdjN4cuda3__47maximumIvEEE10Policy1000EPdSB_jS8_ddNS5_3std3__410__identityEEEvT0_T1_T2_T3_T4_T6_ --------------------------
	.section	.text._ZN3cub18CUB_300001_SM_10006detail6reduce28DeviceReduceSingleTileKernelINS2_10policy_hubIdjN4cuda3__47maximumIvEEE10Policy1000EPdSB_jS8_ddNS5_3std3__410__identityEEEvT0_T1_T2_T3_T4_T6_,"ax",@progbits
	.align	128
        .global         _ZN3cub18CUB_300001_SM_10006detail6reduce28DeviceReduceSingleTileKernelINS2_10policy_hubIdjN4cuda3__47maximumIvEEE10Policy1000EPdSB_jS8_ddNS5_3std3__410__identityEEEvT0_T1_T2_T3_T4_T6_
        .type           _ZN3cub18CUB_300001_SM_10006detail6reduce28DeviceReduceSingleTileKernelINS2_10policy_hubIdjN4cuda3__47maximumIvEEE10Policy1000EPdSB_jS8_ddNS5_3std3__410__identityEEEvT0_T1_T2_T3_T4_T6_,@function
        .size           _ZN3cub18CUB_300001_SM_10006detail6reduce28DeviceReduceSingleTileKernelINS2_10policy_hubIdjN4cuda3__47maximumIvEEE10Policy1000EPdSB_jS8_ddNS5_3std3__410__identityEEEvT0_T1_T2_T3_T4_T6_,(.L_x_151 - _ZN3cub18CUB_300001_SM_10006detail6reduce28DeviceReduceSingleTileKernelINS2_10policy_hubIdjN4cuda3__47maximumIvEEE10Policy1000EPdSB_jS8_ddNS5_3std3__410__identityEEEvT0_T1_T2_T3_T4_T6_)
        .other          _ZN3cub18CUB_300001_SM_10006detail6reduce28DeviceReduceSingleTileKernelINS2_10policy_hubIdjN4cuda3__47maximumIvEEE10Policy1000EPdSB_jS8_ddNS5_3std3__410__identityEEEvT0_T1_T2_T3_T4_T6_,@"STO_CUDA_ENTRY STV_DEFAULT"
_ZN3cub18CUB_300001_SM_10006detail6reduce28DeviceReduceSingleTileKernelINS2_10policy_hubIdjN4cuda3__47maximumIvEEE10Policy1000EPdSB_jS8_ddNS5_3std3__410__identityEEEvT0_T1_T2_T3_T4_T6_:
.text._ZN3cub18CUB_300001_SM_10006detail6reduce28DeviceReduceSingleTileKernelINS2_10policy_hubIdjN4cuda3__47maximumIvEEE10Policy1000EPdSB_jS8_ddNS5_3std3__410__identityEEEvT0_T1_T2_T3_T4_T6_:
        /* <DEDUP_REMOVED lines=13> */
.L_x_97:
[----:B------:R-:W0:Y:S01]  /*00d0*/  LDCU UR4, c[0x0][0x380] ;  /* 0x00007000ff0477ac */ /* 0x000e220008000800 */
[----:B------:R-:W-:Y:S01]  /*00e0*/  BSSY.RECONVERGENT B0, `(.L_x_98) ;  /* 0x00004ae000007945 */ /* 0x000fe20003800200 */
[----:B0-----:R-:W-:-:S09]  /*00f0*/  ULOP3.LUT UP0, URZ, UR4, 0x1f, URZ, 0xc0, !UPT ;  /* 0x0000001f04ff7892 */ /* 0x001fd2000f80c0ff */
[----:B------:R-:W-:Y:S05]  /*0100*/  BRA.U UP0, `(.L_x_99) ;  /* 0x0000002500447547 */ /* 0x000fea000b800000 */
[----:B------:R-:W-:-:S13]  /*0110*/  ISETP.GT.U32.AND P0, PT, R0, 0x7ff, PT ;  /* 0x000007ff0000780c */ /* 0x000fda0003f04070 */
[----:B------:R-:W-:Y:S05]  /*0120*/  @P0 BRA `(.L_x_100) ;  /* 0x0000001400f80947 */ /* 0x000fea0003800000 */
[----:B------:R-:W0:Y:S01]  /*0130*/  S2R R3, SR_TID.X ;  /* 0x0000000000037919 */ /* 0x000e220000002100 */
[----:B------:R-:W-:Y:S01]  /*0140*/  BSSY.RECONVERGENT B1, `(.L_x_101) ;  /* 0x0000009000017945 */ /* 0x000fe20003800200 */
[----:B------:R-:W-:Y:S02]  /*0150*/  CS2R R4, SRZ ;  /* 0x0000000000047805 */ /* 0x000fe4000001ff00 */
[----:B0-----:R-:W-:Y:S01]  /*0160*/  ISETP.GE.U32.AND P0, PT, R3, R0, PT ;  /* 0x000000000300720c */ /* 0x001fe20003f06070 */
[----:B------:R-:W-:-:S12]  /*0170*/  IMAD.MOV.U32 R9, RZ, RZ, R3 ;  /* 0x000000ffff097224 */ /* 0x000fd800078e0003 */
[----:B------:R-:W-:Y:S05]  /*0180*/  @P0 BRA `(.L_x_102) ;  /* 0x0000000000100947 */ /* 0x000fea0003800000 */
[----:B------:R-:W0:Y:S02]  /*0190*/  LDC.64 R4, c[0x0][0x380] ;  /* 0x0000e000ff047b82 */ /* 0x000e240000000a00 */
[----:B0-----:R-:W-:-:S06]  /*01a0*/  IMAD.WIDE.U32 R4, R3, 0x8, R4 ;  /* 0x0000000803047825 */ /* 0x001fcc00078e0004 */
[----:B------:R-:W5:Y:S01]  /*01b0*/  LDG.E.64.CONSTANT R4, desc[UR6][R4.64] ;  /* 0x0000000604047981 */ /* 0x000f62000c1e9b00 */
[----:B------:R-:W-:-:S07]  /*01c0*/  VIADD R9, R3, 0x100 ;  /* 0x0000010003097836 */ /* 0x000fce0000000000 */
.L_x_102:
[----:B------:R-:W-:Y:S05]  /*01d0*/  BSYNC.RECONVERGENT B1 ;  /* 0x0000000000017941 */ /* 0x000fea0003800200 */
.L_x_101:
[----:B------:R-:W-:Y:S01]  /*01e0*/  ISETP.GE.U32.AND P0, PT, R9, R0, PT ;  /* 0x000000000900720c */ /* 0x000fe20003f06070 */
        /* <DEDUP_REMOVED lines=16> */
.L_x_107:
        /* <DEDUP_REMOVED lines=12> */
.L_x_106:
[----:B------:R-:W-:Y:S05]  /*03b0*/  BSYNC.RECONVERGENT B2 ;  /* 0x0000000000027941 */ /* 0x000fea0003800200 */
.L_x_105:
[----:B------:R-:W-:Y:S05]  /*03c0*/  @!P0 BRA `(.L_x_104) ;  /* 0x0000000800288947 */ /* 0x000fea0003800000 */
[----:B------:R-:W0:Y:S01]  /*03d0*/  LDC.64 R6, c[0x0][0x380] ;  /* 0x0000e000ff067b82 */ /* 0x000e220000000a00 */
[----:B------:R-:W-:Y:S01]  /*03e0*/  IMAD.IADD R2, R0, 0x1, -R9 ;  /* 0x0000000100027824 */ /* 0x000fe200078e0a09 */
[----:B------:R-:W-:Y:S01]  /*03f0*/  BSSY.RECONVERGENT B2, `(.L_x_108) ;  /* 0x000004c000027945 */ /* 0x000fe20003800200 */
[----:B------:R-:W-:-:S03]  /*0400*/  PLOP3.LUT P0, PT, PT, PT, PT, 0x80, 0x8 ;  /* 0x000000000008781c */ /* 0x000fc60003f0f070 */
[----:B------:R-:W-:Y:S01]  /*0410*/  ISETP.GT.AND P1, PT, R2, 0xc00, PT ;  /* 0x00000c000200780c */ /* 0x000fe20003f24270 */
[----:B0-----:R-:W-:-:S12]  /*0420*/  IMAD.WIDE.U32 R6, R9, 0x8, R6 ;  /* 0x0000000809067825 */ /* 0x001fd800078e0006 */
[----:B------:R-:W-:Y:S05]  /*0430*/  @!P1 BRA `(.L_x_109) ;  /* 0x00000004001c9947 */ /* 0x000fea0003800000 */
[----:B------:R-:W-:Y:S01]  /*0440*/  PLOP3.LUT P0, PT, PT, PT, PT, 0x8, 0x80 ;  /* 0x000000000080781c */ /* 0x000fe20003f0e170 */
[----:B------:R-:W-:-:S12]  /*0450*/  VIADD R2, R0, 0xfffff400 ;  /* 0xfffff40000027836 */ /* 0x000fd80000000000 */
.L_x_110:
[----:B------:R-:W2:Y:S04]  /*0460*/  LDG.E.64.CONSTANT R40, desc[UR6][R6.64] ;  /* 0x0000000606287981 */ /* 0x000ea8000c1e9b00 */
[----:B------:R-:W3:Y:S04]  /*0470*/  LDG.E.64.CONSTANT R38, desc[UR6][R6.64+0x800] ;  /* 0x0008000606267981 */ /* 0x000ee8000c1e9b00 */
[----:B------:R-:W4:Y:S04]  /*0480*/  LDG.E.64.CONSTANT R36, desc[UR6][R6.64+0x1000] ;  /* 0x0010000606247981 */ /* 0x000f28000c1e9b00 */
        /* <DEDUP_REMOVED lines=12> */
[----:B------:R0:W4:Y:S01]  /*0550*/  LDG.E.64.CONSTANT R10, desc[UR6][R6.64+0x7800] ;  /* 0x00780006060a7981 */ /* 0x000122000c1e9b00 */
[----:B------:R-:W-:-:S05]  /*0560*/  VIADD R9, R9, 0x1000 ;  /* 0x0000100009097836 */ /* 0x000fca0000000000 */
[----:B------:R-:W-:Y:S02]  /*0570*/  ISETP.GE.AND P2, PT, R9, R2, PT ;  /* 0x000000020900720c */ /* 0x000fe40003f46270 */
[----:B0-----:R-:W-:-:S05]  /*0580*/  IADD3 R6, P3, PT, R6, 0x8000, RZ ;  /* 0x0000800006067810 */ /* 0x001fca0007f7e0ff */
[----:B------:R-:W-:Y:S01]  /*0590*/  IMAD.X R7, RZ, RZ, R7, P3 ;  /* 0x000000ffff077224 */ /* 0x000fe200018e0607 */
        /* <DEDUP_REMOVED lines=49> */
.L_x_109:
[----:B------:R-:W-:Y:S05]  /*08b0*/  BSYNC.RECONVERGENT B2 ;  /* 0x0000000000027941 */ /* 0x000fea0003800200 */
.L_x_108:
[----:B------:R-:W-:Y:S01]  /*08c0*/  IMAD.IADD R2, R0, 0x1, -R9 ;  /* 0x0000000100027824 */ /* 0x000fe200078e0a09 */
[----:B------:R-:W-:Y:S04]  /*08d0*/  BSSY.RECONVERGENT B2, `(.L_x_111) ;  /* 0x0000027000027945 */ /* 0x000fe80003800200 */
[----:B------:R-:W-:-:S13]  /*08e0*/  ISETP.GT.AND P1, PT, R2, 0x400, PT ;  /* 0x000004000200780c */ /* 0x000fda0003f24270 */
[----:B------:R-:W-:Y:S05]  /*08f0*/  @!P1 BRA `(.L_x_112) ;  /* 0x0000000000909947 */ /* 0x000fea0003800000 */
[----:B------:R-:W2:Y:S04]  /*0900*/  LDG.E.64.CONSTANT R12, desc[UR6][R6.64] ;  /* 0x00000006060c7981 */ /* 0x000ea8000c1e9b00 */
[----:B------:R-:W3:Y:S04]  /*0910*/  LDG.E.64.CONSTANT R14, desc[UR6][R6.64+0x800] ;  /* 0x00080006060e7981 */ /* 0x000ee8000c1e9b00 */
[----:B------:R-:W4:Y:S04]  /*0920*/  LDG.E.64.CONSTANT R16, desc[UR6][R6.64+0x1000] ;  /* 0x0010000606107981 */ /* 0x000f28000c1e9b00 */
[----:B------:R-:W4:Y:S04]  /*0930*/  LDG.E.64.CONSTANT R18, desc[UR6][R6.64+0x1800] ;  /* 0x0018000606127981 */ /* 0x000f28000c1e9b00 */
[----:B------:R-:W4:Y:S04]  /*0940*/  LDG.E.64.CONSTANT R20, desc[UR6][R6.64+0x2000] ;  /* 0x0020000606147981 */ /* 0x000f28000c1e9b00 */
[----:B------:R-:W4:Y:S04]  /*0950*/  LDG.E.64.CONSTANT R22, desc[UR6][R6.64+0x2800] ;  /* 0x0028000606167981 */ /* 0x000f28000c1e9b00 */
[----:B------:R-:W4:Y:S04]  /*0960*/  LDG.E.64.CONSTANT R24, desc[UR6][R6.64+0x3000] ;  /* 0x0030000606187981 */ /* 0x000f28000c1e9b00 */
[----:B------:R0:W4:Y:S01]  /*0970*/  LDG.E.64.CONSTANT R10, desc[UR6][R6.64+0x3800] ;  /* 0x00380006060a7981 */ /* 0x000122000c1e9b00 */
[----:B------:R-:W-:Y:S01]  /*0980*/  VIADD R9, R9, 0x800 ;  /* 0x0000080009097836 */ /* 0x000fe20000000000 */
        /* <DEDUP_REMOVED lines=27> */
.L_x_112:
[----:B------:R-:W-:Y:S05]  /*0b40*/  BSYNC.RECONVERGENT B2 ;  /* 0x0000000000027941 */ /* 0x000fea0003800200 */
.L_x_111:
[----:B------:R-:W-:-:S13]  /*0b50*/  ISETP.LT.OR P0, PT, R9, R0, P0 ;  /* 0x000000000900720c */ /* 0x000fda0000701670 */
[----:B------:R-:W-:Y:S05]  /*0b60*/  @!P0 BRA `(.L_x_104) ;  /* 0x0000000000408947 */ /* 0x000fea0003800000 */
        /* <DEDUP_REMOVED lines=16> */
.L_x_104:
[----:B------:R-:W-:Y:S05]  /*0c70*/  BSYNC.RECONVERGENT B1 ;  /* 0x0000000000017941 */ /* 0x000fea0003800200 */
.L_x_103:
[----:B------:R-:W-:-:S13]  /*0c80*/  ISETP.GE.U32.AND P0, PT, R0, 0x100, PT ;  /* 0x000001000000780c */ /* 0x000fda0003f06070 */
        /* <DEDUP_REMOVED lines=58> */
[----:B-1----:R-:W0:Y:S04]  /*1030*/  LDS.128 R8, [UR4+0x10] ;  /* 0x00001004ff087984 */ /* 0x002e280008000c00 */
        /* <DEDUP_REMOVED lines=25> */
.L_x_113:
[----:B------:R-:W-:Y:S01]  /*11d0*/  LOP3.LUT R2, R3, 0x3e0, RZ, 0xc0, !PT ;  /* 0x000003e003027812 */ /* 0x000fe200078ec0ff */
[----:B------:R-:W0:Y:S03]  /*11e0*/  S2R R10, SR_LANEID ;  /* 0x00000000000a7919 */ /* 0x000e260000000000 */
[----:B------:R-:W-:Y:S01]  /*11f0*/  LOP3.LUT R9, RZ, R2, RZ, 0x33, !PT ;  /* 0x00000002ff097212 */ /* 0x000fe200078e33ff */
[----:B------:R-:W-:-:S04]  /*1200*/  VIADD R7, R2, 0x20 ;  /* 0x0000002002077836 */ /* 0x000fc80000000000 */
[----:B------:R-:W-:Y:S01]  /*1210*/  IMAD.IADD R9, R9, 0x1, R0 ;  /* 0x0000000109097824 */ /* 0x000fe200078e0200 */
[----:B------:R-:W-:-:S04]  /*1220*/  ISETP.GT.U32.AND P0, PT, R7, R0, PT ;  /* 0x000000000700720c */ /* 0x000fc80003f04070 */
        /* <DEDUP_REMOVED lines=60> */
[----:B------:R-:W-:Y:S01]  /*15f0*/  ISETP.GT.U32.AND P2, PT, R0, 0x20, PT ;  /* 0x000000200000780c */ /* 0x000fe20003f44070 */
        /* <DEDUP_REMOVED lines=8> */
[C---:B------:R-:W-:Y:S01]  /*1680*/  ISETP.GT.U32.AND P1, PT, R0.reuse, 0x40, PT ;  /* 0x000000400000780c */ /* 0x040fe20003f24070 */
[----:B------:R-:W-:Y:S01]  /*1690*/  IMAD.MOV.U32 R2, RZ, RZ, R13 ;  /* 0x000000ffff027224 */ /* 0x000fe200078e000d */
[----:B------:R-:W-:Y:S01]  /*16a0*/  ISETP.GT.U32.AND P2, PT, R0, 0x60, PT ;  /* 0x000000600000780c */ /* 0x000fe20003f44070 */
[----:B------:R-:W-:Y:S01]  /*16b0*/  IMAD.MOV.U32 R3, RZ, RZ, R12 ;  /* 0x000000ffff037224 */ /* 0x000fe200078e000c */
[----:B------:R-:W0:Y:S05]  /*16c0*/  LDS.128 R4, [UR4+0x30] ;  /* 0x00003004ff047984 */ /* 0x000e2a0008000c00 */
[----:B------:R-:W-:-:S06]  /*16d0*/  DSETP.GEU.AND P3, PT, R2, R14, PT ;  /* 0x0000000e0200722a */ /* 0x000fcc0003f6e000 */
[----:B------:R-:W-:Y:S02]  /*16e0*/  @P1 FSEL R13, R14, R13, !P3 ;  /* 0x0000000d0e0d1208 */ /* 0x000fe40005800000 */
[----:B------:R-:W-:Y:S02]  /*16f0*/  @P1 FSEL R12, R15, R12, !P3 ;  /* 0x0000000c0f0c1208 */ /* 0x000fe40005800000 */
[----:B------:R-:W-:Y:S01]  /*1700*/  ISETP.GT.U32.AND P1, PT, R0, 0x80, PT ;  /* 0x000000800000780c */ /* 0x000fe20003f24070 */
[----:B------:R-:W-:Y:S02]  /*1710*/  IMAD.MOV.U32 R2, RZ, RZ, R13 ;  /* 0x000000ffff027224 */ /* 0x000fe400078e000d */
[----:B------:R-:W-:-:S06]  /*1720*/  IMAD.MOV.U32 R3, RZ, RZ, R12 ;  /* 0x000000ffff037224 */ /* 0x000fcc00078e000c */
[----:B-1----:R-:W-:Y:S01]  /*1730*/  DSETP.GEU.AND P3, PT, R2, R8, PT ;  /* 0x000000080200722a */ /* 0x002fe20003f6e000 */
[----:B------:R-:W1:Y:S05]  /*1740*/  LDS.64 R2, [UR4+0x40] ;  /* 0x00004004ff027984 */ /* 0x000e6a0008000a00 */
[----:B------:R-:W-:Y:S02]  /*1750*/  @P2 FSEL R13, R8, R13, !P3 ;  /* 0x0000000d080d2208 */ /* 0x000fe40005800000 */
[----:B------:R-:W-:Y:S02]  /*1760*/  @P2 FSEL R12, R9, R12, !P3 ;  /* 0x0000000c090c2208 */ /* 0x000fe40005800000 */
[----:B------:R-:W-:Y:S01]  /*1770*/  ISETP.GT.U32.AND P2, PT, R0, 0xa0, PT ;  /* 0x000000a00000780c */ /* 0x000fe20003f44070 */
[----:B------:R-:W-:-:S02]  /*1780*/  IMAD.MOV.U32 R8, RZ, RZ, R13 ;  /* 0x000000ffff087224 */ /* 0x000fc400078e000d */
[----:B------:R-:W-:-:S06]  /*1790*/  IMAD.MOV.U32 R9, RZ, RZ, R12 ;  /* 0x000000ffff097224 */ /* 0x000fcc00078e000c */
[----:B------:R-:W-:-:S06]  /*17a0*/  DSETP.GEU.AND P3, PT, R8, R10, PT ;  /* 0x0000000a0800722a */ /* 0x000fcc0003f6e000 */
[----:B------:R-:W-:Y:S02]  /*17b0*/  @P1 FSEL R13, R10, R13, !P3 ;  /* 0x0000000d0a0d1208 */ /* 0x000fe40005800000 */
[----:B------:R-:W-:Y:S02]  /*17c0*/  @P1 FSEL R12, R11, R12, !P3 ;  /* 0x0000000c0b0c1208 */ /* 0x000fe40005800000 */
[----:B------:R-:W-:Y:S01]  /*17d0*/  ISETP.GT.U32.AND P1, PT, R0, 0xc0, PT ;  /* 0x000000c00000780c */ /* 0x000fe20003f24070 */
[----:B------:R-:W-:Y:S02]  /*17e0*/  IMAD.MOV.U32 R8, RZ, RZ, R13 ;  /* 0x000000ffff087224 */ /* 0x000fe400078e000d */
[----:B------:R-:W-:-:S06]  /*17f0*/  IMAD.MOV.U32 R9, RZ, RZ, R12 ;  /* 0x000000ffff097224 */ /* 0x000fcc00078e000c */
[----:B0-----:R-:W-:-:S06]  /*1800*/  DSETP.GEU.AND P3, PT, R8, R4, PT ;  /* 0x000000040800722a */ /* 0x001fcc0003f6e000 */
[----:B------:R-:W-:Y:S02]  /*1810*/  @P2 FSEL R13, R4, R13, !P3 ;  /* 0x0000000d040d2208 */ /* 0x000fe40005800000 */
[----:B------:R-:W-:Y:S02]  /*1820*/  @P2 FSEL R12, R5, R12, !P3 ;  /* 0x0000000c050c2208 */ /* 0x000fe40005800000 */
[----:B------:R-:W-:Y:S01]  /*1830*/  ISETP.GT.U32.AND P2, PT, R0, 0xe0, PT ;  /* 0x000000e00000780c */ /* 0x000fe20003f44070 */
        /* <DEDUP_REMOVED lines=13> */
.L_x_100:
[----:B------:R-:W0:Y:S01]  /*1910*/  S2R R4, SR_TID.X ;  /* 0x0000000000047919 */ /* 0x000e220000002100 */
[----:B------:R-:W1:Y:S01]  /*1920*/  LDC.64 R2, c[0x0][0x380] ;  /* 0x0000e000ff027b82 */ /* 0x000e620000000a00 */
[----:B0-----:R-:W-:-:S04]  /*1930*/  IMAD.SHL.U32 R5, R4, 0x4, RZ ;  /* 0x0000000404057824 */ /* 0x001fc800078e00ff */
[----:B-1----:R-:W-:-:S05]  /*1940*/  IMAD.WIDE.U32 R2, R5, 0x8, R2 ;  /* 0x0000000805027825 */ /* 0x002fca00078e0002 */
[----:B------:R-:W2:Y:S04]  /*1950*/  LDG.E.128.CONSTANT R16, desc[UR6][R2.64] ;  /* 0x0000000602107981 */ /* 0x000ea8000c1e9d00 */
[----:B------:R-:W3:Y:S04]  /*1960*/  LDG.E.128.CONSTANT R20, desc[UR6][R2.64+0x10] ;  /* 0x0000100602147981 */ /* 0x000ee8000c1e9d00 */
[----:B------:R-:W4:Y:S04]  /*1970*/  LDG.E.128.CONSTANT R12, desc[UR6][R2.64+0x2000] ;  /* 0x00200006020c7981 */ /* 0x000f28000c1e9d00 */
[----:B------:R-:W5:Y:S01]  /*1980*/  LDG.E.128.CONSTANT R8, desc[UR6][R2.64+0x2010] ;  /* 0x0020100602087981 */ /* 0x000f62000c1e9d00 */
[----:B------:R-:W-:-:S02]  /*1990*/  VIADD R24, R0, 0xfffff800 ;  /* 0xfffff80000187836 */ /* 0x000fc40000000000 */
[----:B------:R-:W-:-:S03]  /*19a0*/  IMAD.MOV.U32 R5, RZ, RZ, 0x800 ;  /* 0x00000800ff057424 */ /* 0x000fc600078e00ff */
[----:B------:R-:W-:Y:S01]  /*19b0*/  ISETP.GE.U32.AND P1, PT, R24, 0x800, PT ;  /* 0x000008001800780c */ /* 0x000fe20003f26070 */
        /* <DEDUP_REMOVED lines=23> */
[----:B------:R-:W-:-:S07]  /*1b30*/  IMAD.MOV.U32 R5, RZ, RZ, 0x800 ;  /* 0x00000800ff057424 */ /* 0x000fce00078e00ff */
.L_x_117:
[----:B------:R-:W-:-:S05]  /*1b40*/  IMAD.WIDE.U32 R26, R5, 0x8, R2 ;  /* 0x00000008051a7825 */ /* 0x000fca00078e0002 */
[----:B------:R-:W2:Y:S04]  /*1b50*/  LDG.E.128.CONSTANT R20, desc[UR6][R26.64] ;  /* 0x000000061a147981 */ /* 0x000ea8000c1e9d00 */
[----:B------:R-:W3:Y:S04]  /*1b60*/  LDG.E.128.CONSTANT R16, desc[UR6][R26.64+0x10] ;  /* 0x000010061a107981 */ /* 0x000ee8000c1e9d00 */
[----:B------:R-:W4:Y:S04]  /*1b70*/  LDG.E.128.CONSTANT R12, desc[UR6][R26.64+0x2000] ;  /* 0x002000061a0c7981 */ /* 0x000f28000c1e9d00 */
[----:B------:R-:W5:Y:S01]  /*1b80*/  LDG.E.128.CONSTANT R8, desc[UR6][R26.64+0x2010] ;  /* 0x002010061a087981 */ /* 0x000f62000c1e9d00 */
        /* <DEDUP_REMOVED lines=20> */
[----:B0-----:R-:W-:Y:S01]  /*1cd0*/  IMAD.IADD R8, R0, 0x1, -R5 ;  /* 0x0000000100087824 */ /* 0x001fe200078e0a05 */
[----:B------:R-:W-:-:S04]  /*1ce0*/  FSEL R7, R9, R7, !P0 ;  /* 0x0000000709077208 */ /* 0x000fc80004000000 */
[----:B------:R-:W-:Y:S02]  /*1cf0*/  ISETP.GE.U32.AND P1, PT, R8, 0x800, PT ;  /* 0x000008000800780c */ /* 0x000fe40003f26070 */
[----:B------:R-:W-:-:S06]  /*1d00*/  DSETP.GEU.AND P0, PT, R6, R10, PT ;  /* 0x0000000a0600722a */ /* 0x000fcc0003f0e000 */
[----:B------:R-:W-:Y:S02]  /*1d10*/  FSEL R6, R10, R6, !P0 ;  /* 0x000000060a067208 */ /* 0x000fe40004000000 */
[----:B------:R-:W-:-:S03]  /*1d20*/  FSEL R7, R11, R7, !P0 ;  /* 0x000000070b077208 */ /* 0x000fc60004000000 */
[----:B------:R-:W-:Y:S05]  /*1d30*/  @!P1 BRA `(.L_x_116) ;  /* 0x00000004000c9947 */ /* 0x000fea0003800000 */
[----:B------:R-:W-:-:S05]  /*1d40*/  VIADD R5, R5, 0x800 ;  /* 0x0000080005057836 */ /* 0x000fca0000000000 */
[----:B------:R-:W-:-:S13]  /*1d50*/  ISETP.GT.U32.AND P0, PT, R5, R24, PT ;  /* 0x000000180500720c */ /* 0x000fda0003f04070 */
[----:B------:R-:W-:Y:S05]  /*1d60*/  @!P0 BRA `(.L_x_117) ;  /* 0xfffffffc00748947 */ /* 0x000fea000383ffff */
.L_x_115:
[----:B------:R-:W-:-:S13]  /*1d70*/  ISETP.GE.U32.AND P0, PT, R5, R0, PT ;  /* 0x000000000500720c */ /* 0x000fda0003f06070 */
[----:B------:R-:W-:Y:S05]  /*1d80*/  @P0 BRA `(.L_x_116) ;  /* 0x0000000000f80947 */ /* 0x000fea0003800000 */
[----:B------:R-:W-:Y:S01]  /*1d90*/  IMAD.IADD R3, R0, 0x1, -R5 ;  /* 0x0000000100037824 */ /* 0x000fe200078e0a05 */
[----:B------:R-:W-:Y:S04]  /*1da0*/  BSSY.RECONVERGENT B1, `(.L_x_116) ;  /* 0x000003c000017945 */ /* 0x000fe80003800200 */
[----:B------:R-:W-:-:S13]  /*1db0*/  ISETP.GE.AND P0, PT, R4, R3, PT ;  /* 0x000000030400720c */ /* 0x000fda0003f06270 */
[----:B------:R-:W-:Y:S05]  /*1dc0*/  @P0 BRA `(.L_x_118) ;  /* 0x0000000000e40947 */ /* 0x000fea0003800000 */
[----:B------:R-:W-:Y:S01]  /*1dd0*/  LOP3.LUT R2, RZ, R4, RZ, 0x33, !PT ;  /* 0x00000004ff027212 */ /* 0x000fe200078e33ff */
[----:B------:R-:W-:Y:S03]  /*1de0*/  BSSY.RECONVERGENT B2, `(.L_x_119) ;  /* 0x0000017000027945 */ /* 0x000fe60003800200 */
[----:B------:R-:W-:-:S04]  /*1df0*/  IADD3 R2, PT, PT, -R5, R0, R2 ;  /* 0x0000000005027210 */ /* 0x000fc80007ffe102 */
[C---:B------:R-:W-:Y:S02]  /*1e00*/  LOP3.LUT R0, R2.reuse, 0x300, RZ, 0xc0, !PT ;  /* 0x0000030002007812 */ /* 0x040fe400078ec0ff */
[----:B------:R-:W-:Y:S02]  /*1e10*/  ISETP.GE.U32.AND P2, PT, R2, 0x300, PT ;  /* 0x000003000200780c */ /* 0x000fe40003f46070 */
[----:B------:R-:W-:Y:S01]  /*1e20*/  ISETP.NE.AND P0, PT, R0, 0x300, PT ;  /* 0x000003000000780c */ /* 0x000fe20003f05270 */
[----:B------:R-:W-:-:S12]  /*1e30*/  IMAD.MOV.U32 R0, RZ, RZ, R4 ;  /* 0x000000ffff007224 */ /* 0x000fd800078e0004 */
[----:B------:R-:W-:Y:S05]  /*1e40*/  @!P0 BRA `(.L_x_120) ;  /* 0x0000000000408947 */ /* 0x000fea0003800000 */
[----:B------:R-:W0:Y:S01]  /*1e50*/  LDC.64 R10, c[0x0][0x380] ;  /* 0x0000e000ff0a7b82 */ /* 0x000e220000000a00 */
[----:B------:R-:W-:Y:S01]  /*1e60*/  LEA.HI R0, R2, 0x1, RZ, 0x18 ;  /* 0x0000000102007811 */ /* 0x000fe200078fc0ff */
[----:B------:R-:W-:-:S03]  /*1e70*/  IMAD.IADD R13, R4, 0x1, R5 ;  /* 0x00000001040d7824 */ /* 0x000fc600078e0205 */
[----:B------:R-:W-:Y:S01]  /*1e80*/  LOP3.LUT R2, R0, 0x3, RZ, 0xc0, !PT ;  /* 0x0000000300027812 */ /* 0x000fe200078ec0ff */
[----:B------:R-:W-:-:S04]  /*1e90*/  IMAD.MOV.U32 R0, RZ, RZ, R4 ;  /* 0x000000ffff007224 */ /* 0x000fc800078e0004 */
[----:B------:R-:W-:-:S07]  /*1ea0*/  IMAD.MOV R2, RZ, RZ, -R2 ;  /* 0x000000ffff027224 */ /* 0x000fce00078e0a02 */
.L_x_121:
        /* <DEDUP_REMOVED lines=10> */
.L_x_120:
[----:B------:R-:W-:Y:S05]  /*1f50*/  BSYNC.RECONVERGENT B2 ;  /* 0x0000000000027941 */ /* 0x000fea0003800200 */
.L_x_119:
[----:B------:R-:W-:Y:S05]  /*1f60*/  @!P2 BRA `(.L_x_118) ;  /* 0x00000000007ca947 */ /* 0x000fea0003800000 */
[----:B------:R-:W0:Y:S01]  /*1f70*/  LDC.64 R8, c[0x0][0x380] ;  /* 0x0000e000ff087b82 */ /* 0x000e220000000a00 */
[C---:B------:R-:W-:Y:S02]  /*1f80*/  IMAD.IADD R5, R0.reuse, 0x1, R5 ;  /* 0x0000000100057824 */ /* 0x040fe400078e0205 */
[----:B------:R-:W-:-:S07]  /*1f90*/  VIADD R0, R0, 0x200 ;  /* 0x0000020000007836 */ /* 0x000fce0000000000 */
.L_x_122:
        /* <DEDUP_REMOVED lines=11> */
[C---:B------:R-:W-:Y:S02]  /*2050*/  VIADD R2, R0.reuse, 0x200 ;  /* 0x0000020000027836 */ /* 0x040fe40000000000 */
[----:B------:R-:W-:Y:S02]  /*2060*/  VIADD R0, R0, 0x400 ;  /* 0x0000040000007836 */ /* 0x000fe40000000000 */
[----:B------:R-:W-:Y:S01]  /*2070*/  VIADD R5, R5, 0x400 ;  /* 0x0000040005057836 */ /* 0x000fe20000000000 */
[----:B------:R-:W-:Y:S01]  /*2080*/  ISETP.GE.AND P1, PT, R2, R3, PT ;  /* 0x000000030200720c */ /* 0x000fe20003f26270 */
        /* <DEDUP_REMOVED lines=11> */
[----:B------:R-:W-:Y:S01]  /*2140*/  FSEL R7, R17, R7, !P0 ;  /* 0x0000000711077208 */ /* 0x000fe20004000000 */
[----:B------:R-:W-:Y:S06]  /*2150*/  @!P1 BRA `(.L_x_122) ;  /* 0xfffffffc00909947 */ /* 0x000fec000383ffff */
.L_x_118:
[----:B------:R-:W-:Y:S05]  /*2160*/  BSYNC.RECONVERGENT B1 ;  /* 0x0000000000017941 */ /* 0x000fea0003800200 */
.L_x_116:
        /* <DEDUP_REMOVED lines=50> */
[----:B------:R-:W2:Y:S01]  /*2490*/  LDS.128 R12, [UR4+0x20] ;  /* 0x00002004ff0c7984 */ /* 0x000ea20008000c00 */
[----:B-1----:R-:W-:-:S06]  /*24a0*/  DSETP.GEU.AND P1, PT, R6, R8, PT ;  /* 0x000000080600722a */ /* 0x002fcc0003f2e000 */
[----:B0-----:R-:W-:Y:S02]  /*24b0*/  FSEL R2, R8, R6, !P1 ;  /* 0x0000000608027208 */ /* 0x001fe40004800000 */
[----:B------:R-:W-:Y:S02]  /*24c0*/  FSEL R3, R9, R7, !P1 ;  /* 0x0000000709037208 */ /* 0x000fe40004800000 */
[----:B------:R-:W0:Y:S04]  /*24d0*/  LDS.128 R4, [UR4+0x30] ;  /* 0x00003004ff047984 */ /* 0x000e280008000c00 */
[----:B------:R-:W-:-:S06]  /*24e0*/  DSETP.GEU.AND P1, PT, R2, R10, PT ;  /* 0x0000000a0200722a */ /* 0x000fcc0003f2e000 */
[----:B------:R-:W-:Y:S02]  /*24f0*/  FSEL R2, R10, R2, !P1 ;  /* 0x000000020a027208 */ /* 0x000fe40004800000 */
[----:B------:R-:W-:-:S06]  /*2500*/  FSEL R3, R11, R3, !P1 ;  /* 0x000000030b037208 */ /* 0x000fcc0004800000 */
[----:B--2---:R-:W-:-:S06]  /*2510*/  DSETP.GEU.AND P1, PT, R2, R12, PT ;  /* 0x0000000c0200722a */ /* 0x004fcc0003f2e000 */
        /* <DEDUP_REMOVED lines=16> */
.L_x_99:
        /* <DEDUP_REMOVED lines=12> */
.L_x_125:
[----:B------:R-:W-:Y:S05]  /*26e0*/  BSYNC.RECONVERGENT B1 ;  /* 0x0000000000017941 */ /* 0x000fea0003800200 */
.L_x_124:
        /* <DEDUP_REMOVED lines=17> */
.L_x_130:
        /* <DEDUP_REMOVED lines=12> */
.L_x_129:
[----:B------:R-:W-:Y:S05]  /*28c0*/  BSYNC.RECONVERGENT B2 ;  /* 0x0000000000027941 */ /* 0x000fea0003800200 */
.L_x_128:
        /* <DEDUP_REMOVED lines=10> */
.L_x_133:
        /* <DEDUP_REMOVED lines=69> */
.L_x_132:
[----:B------:R-:W-:Y:S05]  /*2dc0*/  BSYNC.RECONVERGENT B2 ;  /* 0x0000000000027941 */ /* 0x000fea0003800200 */
.L_x_131:
        /* <DEDUP_REMOVED lines=40> */
.L_x_135:
[----:B------:R-:W-:Y:S05]  /*3050*/  BSYNC.RECONVERGENT B2 ;  /* 0x0000000000027941 */ /* 0x000fea0003800200 */
.L_x_134:
        /* <DEDUP_REMOVED lines=18> */
.L_x_127:
[----:B------:R-:W-:Y:S05]  /*3180*/  BSYNC.RECONVERGENT B1 ;  /* 0x0000000000017941 */ /* 0x000fea0003800200 */
.L_x_126:
        /* <DEDUP_REMOVED lines=60> */
[----:B---3--:R-:W1:Y:S01]  /*3550*/  LDS.128 R12, [UR4+0x20] ;  /* 0x00002004ff0c7984 */ /* 0x008e620008000c00 */
        /* <DEDUP_REMOVED lines=24> */
.L_x_136:
        /* <DEDUP_REMOVED lines=63> */
[----:B----4-:R-:W-:Y:S05]  /*3ad0*/  @P0 BRA `(.L_x_114) ;  /* 0x0000001000380947 */ /* 0x010fea0003800000 */
[----:B------:R-:W0:Y:S01]  /*3ae0*/  S2UR UR5, SR_CgaCtaId ;  /* 0x00000000000579c3 */ /* 0x000e220000008800 */
[----:B------:R-:W-:Y:S01]  /*3af0*/  UMOV UR4, 0x400 ;  /* 0x0000040000047882 */ /* 0x000fe20000000000 */
[C---:B------:R-:W-:Y:S02]  /*3b00*/  ISETP.GT.U32.AND P3, PT, R0.reuse, 0x20, PT ;  /* 0x000000200000780c */ /* 0x040fe40003f64070 */
        /* <DEDUP_REMOVED lines=9> */
[----:B------:R-:W-:Y:S01]  /*3ba0*/  ISETP.GT.U32.AND P1, PT, R0, 0x60, PT ;  /* 0x000000600000780c */ /* 0x000fe20003f24070 */
[----:B------:R-:W-:Y:S01]  /*3bb0*/  IMAD.MOV.U32 R2, RZ, RZ, R13 ;  /* 0x000000ffff027224 */ /* 0x000fe200078e000d */
[----:B------:R-:W0:Y:S01]  /*3bc0*/  LDS.128 R4, [UR4+0x30] ;  /* 0x00003004ff047984 */ /* 0x000e220008000c00 */
[----:B------:R-:W-:-:S06]  /*3bd0*/  IMAD.MOV.U32 R3, RZ, RZ, R12 ;  /* 0x000000ffff037224 */ /* 0x000fcc00078e000c */
        /* <DEDUP_REMOVED lines=36> */
.L_x_123:
[----:B------:R-:W0:Y:S01]  /*3e20*/  S2R R7, SR_TID.X ;  /* 0x0000000000077919 */ /* 0x000e220000002100 */
[----:B------:R-:W1:Y:S02]  /*3e30*/  LDCU.64 UR4, c[0x0][0x380] ;  /* 0x00007000ff0477ac */ /* 0x000e640008000a00 */
[----:B-1----:R-:W-:Y:S02]  /*3e40*/  IMAD.U32 R2, RZ, RZ, UR4 ;  /* 0x00000004ff027e24 */ /* 0x002fe4000f8e00ff */
[----:B------:R-:W-:Y:S02]  /*3e50*/  IMAD.U32 R3, RZ, RZ, UR5 ;  /* 0x00000005ff037e24 */ /* 0x000fe4000f8e00ff */
        /* <DEDUP_REMOVED lines=9> */
[----:B------:R-:W-:-:S05]  /*3ef0*/  VIADD R6, R0, 0xfffff800 ;  /* 0xfffff80000067836 */ /* 0x000fca0000000000 */
[----:B------:R-:W-:Y:S01]  /*3f00*/  ISETP.GE.U32.AND P1, PT, R6, 0x800, PT ;  /* 0x000008000600780c */ /* 0x000fe20003f26070 */
[----:B--2---:R-:W-:-:S06]  /*3f10*/  DSETP.GEU.AND P0, PT, R22, R8, PT ;  /* 0x000000081600722a */ /* 0x004fcc0003f0e000 */
[----:B------:R-:W-:Y:S02]  /*3f20*/  FSEL R8, R8, R22, !P0 ;  /* 0x0000001608087208 */ /* 0x000fe40004000000 */
[----:B------:R-:W-:-:S06]  /*3f30*/  FSEL R9, R9, R23, !P0 ;  /* 0x0000001709097208 */ /* 0x000fcc0004000000 */
[----:B---3--:R-:W-:-:S06]  /*3f40*/  DSETP.GEU.AND P0, PT, R8, R10, PT ;  /* 0x0000000a0800722a */ /* 0x008fcc0003f0e000 */
[----:B------:R-:W-:Y:S02]  /*3f50*/  FSEL R8, R10, R8, !P0 ;  /* 0x000000080a087208 */ /* 0x000fe40004000000 */
[----:B------:R-:W-:Y:S01]  /*3f60*/  FSEL R9, R11, R9, !P0 ;  /* 0x000000090b097208 */ /* 0x000fe20004000000 */
[----:B------:R-:W-:-:S05]  /*3f70*/  IMAD.MOV.U32 R11, RZ, RZ, 0x800 ;  /* 0x00000800ff0b7424 */ /* 0x000fca00078e00ff */
        /* <DEDUP_REMOVED lines=18> */
[----:B------:R-:W1:Y:S02]  /*40a0*/  LDC.64 R2, c[0x0][0x380] ;  /* 0x0000e000ff027b82 */ /* 0x000e640000000a00 */
.L_x_139:
[----:B------:R-:W-:-:S04]  /*40b0*/  IMAD.IADD R17, R7, 0x1, R11 ;  /* 0x0000000107117824 */ /* 0x000fc800078e020b */
[----:B-1----:R-:W-:-:S06]  /*40c0*/  IMAD.WIDE.U32 R16, R17, 0x8, R2 ;  /* 0x0000000811107825 */ /* 0x002fcc00078e0002 */
[----:B------:R-:W2:Y:S01]  /*40d0*/  LDG.E.64.CONSTANT R16, desc[UR6][R16.64] ;  /* 0x0000000610107981 */ /* 0x000ea2000c1e9b00 */
[----:B------:R-:W-:-:S05]  /*40e0*/  IMAD.WIDE.U32 R18, R11, 0x8, R4 ;  /* 0x000000080b127825 */ /* 0x000fca00078e0004 */
[----:B------:R-:W3:Y:S04]  /*40f0*/  LDG.E.64.CONSTANT R20, desc[UR6][R18.64+0x800] ;  /* 0x0008000612147981 */ /* 0x000ee8000c1e9b00 */
[----:B------:R-:W4:Y:S04]  /*4100*/  LDG.E.64.CONSTANT R22, desc[UR6][R18.64+0x1000] ;  /* 0x0010000612167981 */ /* 0x000f28000c1e9b00 */
[----:B------:R-:W5:Y:S04]  /*4110*/  LDG.E.64.CONSTANT R24, desc[UR6][R18.64+0x1800] ;  /* 0x0018000612187981 */ /* 0x000f68000c1e9b00 */
[----:B------:R-:W5:Y:S04]  /*4120*/  LDG.E.64.CONSTANT R26, desc[UR6][R18.64+0x2000] ;  /* 0x00200006121a7981 */ /* 0x000f68000c1e9b00 */
[----:B------:R-:W5:Y:S04]  /*4130*/  LDG.E.64.CONSTANT R28, desc[UR6][R18.64+0x2800] ;  /* 0x00280006121c7981 */ /* 0x000f68000c1e9b00 */
[----:B------:R-:W5:Y:S04]  /*4140*/  LDG.E.64.CONSTANT R14, desc[UR6][R18.64+0x3000] ;  /* 0x00300006120e7981 */ /* 0x000f68000c1e9b00 */
[----:B------:R-:W5:Y:S01]  /*4150*/  LDG.E.64.CONSTANT R12, desc[UR6][R18.64+0x3800] ;  /* 0x00380006120c7981 */ /* 0x000f62000c1e9b00 */
[----:B0-----:R-:W-:-:S05]  /*4160*/  IMAD.IADD R10, R0, 0x1, -R11 ;  /* 0x00000001000a7824 */ /* 0x001fca00078e0a0b */
[----:B------:R-:W-:Y:S01]  /*4170*/  ISETP.GE.U32.AND P1, PT, R10, 0x800, PT ;  /* 0x000008000a00780c */ /* 0x000fe20003f26070 */
        /* <DEDUP_REMOVED lines=26> */
[----:B------:R-:W-:-:S13]  /*4320*/  ISETP.GT.U32.AND P0, PT, R11, R6, PT ;  /* 0x000000060b00720c */ /* 0x000fda0003f04070 */
[----:B------:R-:W-:Y:S05]  /*4330*/  @!P0 BRA `(.L_x_139) ;  /* 0xfffffffc005c8947 */ /* 0x000fea000383ffff */
.L_x_137:
        /* <DEDUP_REMOVED lines=14> */
[----:B------:R-:W-:Y:S01]  /*4420*/  LEA.HI R0, R5, 0x1, RZ, 0x18 ;  /* 0x0000000105007811 */ /* 0x000fe200078fc0ff */
[----:B------:R-:W-:-:S03]  /*4430*/  IMAD.IADD R15, R7, 0x1, R11 ;  /* 0x00000001070f7824 */ /* 0x000fc600078e020b */
[----:B------:R-:W-:Y:S01]  /*4440*/  LOP3.LUT R5, R0, 0x3, RZ, 0xc0, !PT ;  /* 0x0000000300057812 */ /* 0x000fe200078ec0ff */
[----:B------:R-:W-:-:S04]  /*4450*/  IMAD.MOV.U32 R0, RZ, RZ, R7 ;  /* 0x000000ffff007224 */ /* 0x000fc800078e0007 */
[----:B------:R-:W-:-:S07]  /*4460*/  IMAD.MOV R5, RZ, RZ, -R5 ;  /* 0x000000ffff057224 */ /* 0x000fce00078e0a05 */
.L_x_143:
        /* <DEDUP_REMOVED lines=10> */
.L_x_142:
[----:B------:R-:W-:Y:S05]  /*4510*/  BSYNC.RECONVERGENT B2 ;  /* 0x0000000000027941 */ /* 0x000fea0003800200 */
.L_x_141:
[----:B------:R-:W-:Y:S05]  /*4520*/  @!P2 BRA `(.L_x_140) ;  /* 0x000000000078a947 */ /* 0x000fea0003800000 */
[C---:B------:R-:W-:Y:S02]  /*4530*/  IMAD.IADD R5, R0.reuse, 0x1, R11 ;  /* 0x0000000100057824 */ /* 0x040fe400078e020b */
[----:B------:R-:W-:-:S07]  /*4540*/  VIADD R0, R0, 0x200 ;  /* 0x0000020000007836 */ /* 0x000fce0000000000 */
.L_x_144:
[----:B------:R-:W-:-:S04]  /*4550*/  IMAD.WIDE.U32 R10, R5, 0x8, R2 ;  /* 0x00000008050a7825 */ /* 0x000fc800078e0002 */
        /* <DEDUP_REMOVED lines=13> */
[----:B------:R-:W-:Y:S01]  /*4630*/  FSEL R9, R11, R9, !P0 ;  /* 0x000000090b097208 */ /* 0x000fe20004000000 */
[C---:B------:R-:W-:Y:S02]  /*4640*/  VIADD R11, R0.reuse, 0x200 ;  /* 0x00000200000b7836 */ /* 0x040fe40000000000 */
[----:B------:R-:W-:-:S03]  /*4650*/  VIADD R0, R0, 0x400 ;  /* 0x0000040000007836 */ /* 0x000fc60000000000 */
[----:B---3--:R-:W-:Y:S01]  /*4660*/  DSETP.GEU.AND P0, PT, R8, R12, PT ;  /* 0x0000000c0800722a */ /* 0x008fe20003f0e000 */
[----:B------:R-:W-:-:S05]  /*4670*/  ISETP.GE.AND P1, PT, R11, R4, PT ;  /* 0x000000040b00720c */ /* 0x000fca0003f26270 */
        /* <DEDUP_REMOVED lines=9> */
.L_x_140:
[----:B------:R-:W-:Y:S05]  /*4710*/  BSYNC.RECONVERGENT B1 ;  /* 0x0000000000017941 */ /* 0x000fea0003800200 */
.L_x_138:
        /* <DEDUP_REMOVED lines=74> */
.L_x_114:
[----:B------:R-:W-:Y:S05]  /*4bc0*/  BSYNC.RECONVERGENT B0 ;  /* 0x0000000000007941 */ /* 0x000fea0003800200 */
.L_x_98:
[----:B------:R-:W-:Y:S05]  /*4bd0*/  @P0 EXIT ;  /* 0x000000000000094d */ /* 0x000fea0003800000 */
[----:B------:R-:W4:Y:S01]  /*4be0*/  LDCU.64 UR8, c[0x0][0x398] ;  /* 0x00007300ff0877ac */ /* 0x000f220008000a00 */
[----:B01----:R-:W0:Y:S01]  /*4bf0*/  LDC.64 R4, c[0x0][0x388] ;  /* 0x0000e200ff047b82 */ /* 0x003e220000000a00 */
[----:B------:R-:W2:Y:S01]  /*4c00*/  LDCU.64 UR4, c[0x0][0x398] ;  /* 0x00007300ff0477ac */ /* 0x000ea20008000a00 */
[----:B----4-:R-:W-:-:S06]  /*4c10*/  DSETP.GT.AND P0, PT, R6, UR8, PT ;  /* 0x0000000806007e2a */ /* 0x010fcc000bf04000 */
[----:B--23--:R-:W-:Y:S02]  /*4c20*/  FSEL R2, R6, UR4, P0 ;  /* 0x0000000406027c08 */ /* 0x00cfe40008000000 */
[----:B------:R-:W-:-:S05]  /*4c30*/  FSEL R3, R7, UR5, P0 ;  /* 0x0000000507037c08 */ /* 0x000fca0008000000 */
[----:B0-----:R-:W-:Y:S01]  /*4c40*/  STG.E.64 desc[UR6][R4.64], R2 ;  /* 0x0000000204007986 */ /* 0x001fe2000c101b06 */
[----:B------:R-:W-:Y:S05]  /*4c50*/  EXIT ;  /* 0x000000000000794d */ /* 0x000fea0003800000 */
.L_x_145:
        /* <DEDUP_REMOVED lines=10> */
.L_x_151:


//--------------------- .text._ZN3cub18CUB_300001_SM_10006detail11EmptyKernelIvEEvv --------------------------
	.section	.text._ZN3cub18CUB_300001_SM_10006detail11EmptyKernelIvEEvv,"ax",@progbits
	.align	128
        .global         _ZN3cub18CUB_300001_SM_10006detail11EmptyKernelIvEEvv
        .type           _ZN3cub18CUB_300001_SM_10006detail11EmptyKernelIvEEvv,@function
        .size           _ZN3cub18CUB_300001_SM_10006detail11EmptyKernelIvEEvv,(.L_x_152 - _ZN3cub18CUB_300001_SM_10006detail11EmptyKernelIvEEvv)
        .other          _ZN3cub18CUB_300001_SM_10006detail11EmptyKernelIvEEvv,@"STO_CUDA_ENTRY STV_DEFAULT"
_ZN3cub18CUB_300001_SM_10006detail11EmptyKernelIvEEvv:
.text._ZN3cub18CUB_300001_SM_10006detail11EmptyKernelIvEEvv:
[----:B------:R-:W-:Y:S01]  /*0000*/  LDC R1, c[0x0][0x37c] ;  /* 0x0000df00ff017b82 */ /* 0x000fe20000000800 */
[----:B------:R-:W-:Y:S05]  /*0010*/  EXIT ;  /* 0x000000000000794d */ /* 0x000fea0003800000 */
.L_x_146:
        /* <DEDUP_REMOVED lines=14> */
.L_x_152:


//--------------------- .text._Z8arr_diffPdS_S_i  --------------------------
	.section	.text._Z8arr_diffPdS_S_i,"ax",@progbits
	.align	128
        .global         _Z8arr_diffPdS_S_i
        .type           _Z8arr_diffPdS_S_i,@function
        .size           _Z8arr_diffPdS_S_i,(.L_x_153 - _Z8arr_diffPdS_S_i)
        .other          _Z8arr_diffPdS_S_i,@"STO_CUDA_ENTRY STV_DEFAULT"
_Z8arr_diffPdS_S_i:
.text._Z8arr_diffPdS_S_i:
[----:B------:R-:W-:Y:S01]  /*0000*/  LDC R1, c[0x0][0x37c] ;  /* 0x0000df00ff017b82 */ /* 0x000fe20000000800 */
[----:B------:R-:W0:Y:S07]  /*0010*/  S2R R3, SR_TID.X ;  /* 0x0000000000037919 */ /* 0x000e2e0000002100 */
[----:B------:R-:W0:Y:S01]  /*0020*/  LDC R0, c[0x0][0x360] ;  /* 0x0000d800ff007b82 */ /* 0x000e220000000800 */
[----:B------:R-:W1:Y:S01]  /*0030*/  LDCU UR6, c[0x0][0x398] ;  /* 0x00007300ff0677ac */ /* 0x000e620008000800 */
[----:B------:R-:W2:Y:S06]  /*0040*/  S2R R2, SR_TID.Y ;  /* 0x0000000000027919 */ /* 0x000eac0000002200 */
[----:B------:R-:W0:Y:S08]  /*0050*/  S2UR UR4, SR_CTAID.X ;  /* 0x00000000000479c3 */ /* 0x000e300000002500 */
[----:B------:R-:W2:Y:S08]  /*0060*/  S2UR UR5, SR_CTAID.Y ;  /* 0x00000000000579c3 */ /* 0x000eb00000002600 */
[----:B------:R-:W2:Y:S01]  /*0070*/  LDC R7, c[0x0][0x364] ;  /* 0x0000d900ff077b82 */ /* 0x000ea20000000800 */
[----:B0-----:R-:W-:-:S05]  /*0080*/  IMAD R0, R0, UR4, R3 ;  /* 0x0000000400007c24 */ /* 0x001fca000f8e0203 */
[----:B------:R-:W-:Y:S01]  /*0090*/  ISETP.GE.AND P0, PT, R0, RZ, PT ;  /* 0x000000ff0000720c */ /* 0x000fe20003f06270 */
[----:B--2---:R-:W-:-:S05]  /*00a0*/  IMAD R7, R7, UR5, R2 ;  /* 0x0000000507077c24 */ /* 0x004fca000f8e0202 */
[----:B------:R-:W-:-:S04]  /*00b0*/  VIMNMX R2, PT, PT, R0, R7, !PT ;  /* 0x0000000700027248 */ /* 0x000fc80007fe0100 */
[----:B-1----:R-:W-:-:S13]  /*00c0*/  ISETP.GE.OR P0, PT, R2, UR6, !P0 ;  /* 0x0000000602007c0c */ /* 0x002fda000c706670 */
[----:B------:R-:W-:Y:S05]  /*00d0*/  @P0 EXIT ;  /* 0x000000000000094d */ /* 0x000fea0003800000 */
[----:B------:R-:W0:Y:S01]  /*00e0*/  LDC.64 R2, c[0x0][0x388] ;  /* 0x0000e200ff027b82 */ /* 0x000e220000000a00 */
[----:B------:R-:W1:Y:S01]  /*00f0*/  LDCU.64 UR4, c[0x0][0x358] ;  /* 0x00006b00ff0477ac */ /* 0x000e620008000a00 */
[----:B------:R-:W-:-:S06]  /*0100*/  IMAD R11, R0, UR6, R7 ;  /* 0x00000006000b7c24 */ /* 0x000fcc000f8e0207 */
[----:B------:R-:W2:Y:S08]  /*0110*/  LDC.64 R4, c[0x0][0x380] ;  /* 0x0000e000ff047b82 */ /* 0x000eb00000000a00 */
[----:B------:R-:W3:Y:S01]  /*0120*/  LDC.64 R8, c[0x0][0x390] ;  /* 0x0000e400ff087b82 */ /* 0x000ee20000000a00 */
[----:B0-----:R-:W-:-:S06]  /*0130*/  IMAD.WIDE.U32 R2, R11, 0x8, R2 ;  /* 0x000000080b027825 */ /* 0x001fcc00078e0002 */
[----:B-1----:R-:W4:Y:S01]  /*0140*/  LDG.E.64 R2, desc[UR4][R2.64] ;  /* 0x0000000402027981 */ /* 0x002f22000c1e1b00 */
[----:B--2---:R-:W-:-:S06]  /*0150*/  IMAD.WIDE.U32 R4, R11, 0x8, R4 ;  /* 0x000000080b047825 */ /* 0x004fcc00078e0004 */
[----:B------:R-:W4:Y:S01]  /*0160*/  LDG.E.64 R4, desc[UR4][R4.64] ;  /* 0x0000000404047981 */ /* 0x000f22000c1e1b00 */
[----:B---3--:R-:W-:Y:S01]  /*0170*/  IMAD.WIDE.U32 R8, R11, 0x8, R8 ;  /* 0x000000080b087825 */ /* 0x008fe200078e0008 */
[----:B----4-:R-:W-:-:S07]  /*0180*/  DADD R6, R2, -R4 ;  /* 0x0000000002067229 */ /* 0x010fce0000000804 */
[----:B------:R-:W-:Y:S01]  /*0190*/  STG.E.64 desc[UR4][R8.64], R6 ;  /* 0x0000000608007986 */ /* 0x000fe2000c101b04 */
[----:B------:R-:W-:Y:S05]  /*01a0*/  EXIT ;  /* 0x000000000000794d */ /* 0x000fea0003800000 */
.L_x_147:
        /* <DEDUP_REMOVED lines=13> */
.L_x_153:


//--------------------- .text._Z21five_point_model_calcPdS_i --------------------------
	.section	.text._Z21five_point_model_calcPdS_i,"ax",@progbits
	.align	128
        .global         _Z21five_point_model_calcPdS_i
        .type           _Z21five_point_model_calcPdS_i,@function
        .size           _Z21five_point_model_calcPdS_i,(.L_x_154 - _Z21five_point_model_calcPdS_i)
        .other          _Z21five_point_model_calcPdS_i,@"STO_CUDA_ENTRY STV_DEFAULT"
_Z21five_point_model_calcPdS_i:
.text._Z21five_point_model_calcPdS_i:
[----:B------:R-:W-:Y:S01]  /*0000*/  LDC R1, c[0x0][0x37c] ;  /* 0x0000df00ff017b82 */ /* 0x000fe20000000800 */
[----:B------:R-:W0:Y:S07]  /*0010*/  S2R R3, SR_TID.X ;  /* 0x0000000000037919 */ /* 0x000e2e0000002100 */
[----:B------:R-:W0:Y:S01]  /*0020*/  S2UR UR4, SR_CTAID.X ;  /* 0x00000000000479c3 */ /* 0x000e220000002500 */
[----:B------:R-:W1:Y:S07]  /*0030*/  S2R R5, SR_TID.Y ;  /* 0x0000000000057919 */ /* 0x000e6e0000002200 */
[----:B------:R-:W0:Y:S08]  /*0040*/  LDC R4, c[0x0][0x360] ;  /* 0x0000d800ff047b82 */ /* 0x000e300000000800 */
[----:B------:R-:W2:Y:S08]  /*0050*/  LDC R10, c[0x0][0x390] ;  /* 0x0000e400ff0a7b82 */ /* 0x000eb00000000800 */
[----:B------:R-:W1:Y:S08]  /*0060*/  S2UR UR5, SR_CTAID.Y ;  /* 0x00000000000579c3 */ /* 0x000e700000002600 */
[----:B------:R-:W1:Y:S01]  /*0070*/  LDC R2, c[0x0][0x364] ;  /* 0x0000d900ff027b82 */ /* 0x000e620000000800 */
[----:B0-----:R-:W-:Y:S01]  /*0080*/  IMAD R4, R4, UR4, R3 ;  /* 0x0000000404047c24 */ /* 0x001fe2000f8e0203 */
[----:B--2---:R-:W-:-:S04]  /*0090*/  IADD3 R0, PT, PT, R10, -0x1, RZ ;  /* 0xffffffff0a007810 */ /* 0x004fc80007ffe0ff */
[----:B------:R-:W-:-:S04]  /*00a0*/  ISETP.GE.AND P0, PT, R4, R0, PT ;  /* 0x000000000400720c */ /* 0x000fc80003f06270 */
[----:B------:R-:W-:Y:S01]  /*00b0*/  ISETP.LT.OR P0, PT, R4, 0x1, P0 ;  /* 0x000000010400780c */ /* 0x000fe20000701670 */
[----:B-1----:R-:W-:-:S05]  /*00c0*/  IMAD R3, R2, UR5, R5 ;  /* 0x0000000502037c24 */ /* 0x002fca000f8e0205 */
[----:B------:R-:W-:-:S04]  /*00d0*/  ISETP.EQ.OR P0, PT, R3, RZ, P0 ;  /* 0x000000ff0300720c */ /* 0x000fc80000702670 */
[----:B------:R-:W-:-:S13]  /*00e0*/  ISETP.GE.OR P0, PT, R3, R0, P0 ;  /* 0x000000000300720c */ /* 0x000fda0000706670 */
[----:B------:R-:W-:Y:S05]  /*00f0*/  @P0 EXIT ;  /* 0x000000000000094d */ /* 0x000fea0003800000 */
[----:B------:R-:W0:Y:S01]  /*0100*/  LDC.64 R8, c[0x0][0x380] ;  /* 0x0000e000ff087b82 */ /* 0x000e220000000a00 */
[----:B------:R-:W1:Y:S01]  /*0110*/  LDCU.64 UR4, c[0x0][0x358] ;  /* 0x00006b00ff0477ac */ /* 0x000e620008000a00 */
[CC--:B------:R-:W-:Y:S02]  /*0120*/  IMAD R0, R3.reuse, R10.reuse, R4 ;  /* 0x0000000a03007224 */ /* 0x0c0fe400078e0204 */
[----:B------:R-:W-:-:S05]  /*0130*/  IMAD R5, R3, R10, -R10 ;  /* 0x0000000a03057224 */ /* 0x000fca00078e0a0a */
[----:B------:R-:W-:Y:S01]  /*0140*/  IADD3 R11, PT, PT, R4, R5, RZ ;  /* 0x00000005040b7210 */ /* 0x000fe20007ffe0ff */
[----:B0-----:R-:W-:-:S05]  /*0150*/  IMAD.WIDE R2, R0, 0x8, R8 ;  /* 0x0000000800027825 */ /* 0x001fca00078e0208 */
[----:B-1----:R-:W2:Y:S01]  /*0160*/  LDG.E.64 R4, desc[UR4][R2.64+-0x8] ;  /* 0xfffff80402047981 */ /* 0x002ea2000c1e1b00 */
[----:B------:R-:W-:-:S03]  /*0170*/  IMAD.WIDE R8, R11, 0x8, R8 ;  /* 0x000000080b087825 */ /* 0x000fc600078e0208 */
[----:B------:R-:W2:Y:S01]  /*0180*/  LDG.E.64 R6, desc[UR4][R2.64+0x8] ;  /* 0x0000080402067981 */ /* 0x000ea2000c1e1b00 */
[----:B------:R-:W-:-:S03]  /*0190*/  IMAD.WIDE R10, R10, 0x8, R2 ;  /* 0x000000080a0a7825 */ /* 0x000fc600078e0202 */
[----:B------:R-:W3:Y:S04]  /*01a0*/  LDG.E.64 R8, desc[UR4][R8.64] ;  /* 0x0000000408087981 */ /* 0x000ee8000c1e1b00 */
[----:B------:R-:W4:Y:S01]  /*01b0*/  LDG.E.64 R10, desc[UR4][R10.64] ;  /* 0x000000040a0a7981 */ /* 0x000f22000c1e1b00 */
[----:B--2---:R-:W-:Y:S01]  /*01c0*/  DADD R4, R4, R6 ;  /* 0x0000000004047229 */ /* 0x004fe20000000006 */
[----:B------:R-:W0:Y:S07]  /*01d0*/  LDC.64 R6, c[0x0][0x388] ;  /* 0x0000e200ff067b82 */ /* 0x000e2e0000000a00 */
[----:B---3--:R-:W-:-:S08]  /*01e0*/  DADD R4, R8, R4 ;  /* 0x0000000008047229 */ /* 0x008fd00000000004 */
[----:B----4-:R-:W-:-:S08]  /*01f0*/  DADD R4, R10, R4 ;  /* 0x000000000a047229 */ /* 0x010fd00000000004 */
[----:B------:R-:W-:Y:S01]  /*0200*/  DMUL R4, R4, 0.25 ;  /* 0x3fd0000004047828 */ /* 0x000fe20000000000 */
[----:B0-----:R-:W-:-:S06]  /*0210*/  IMAD.WIDE R6, R0, 0x8, R6 ;  /* 0x0000000800067825 */ /* 0x001fcc00078e0206 */
[----:B------:R-:W-:Y:S01]  /*0220*/  STG.E.64 desc[UR4][R6.64], R4 ;  /* 0x0000000406007986 */ /* 0x000fe2000c101b04 */
[----:B------:R-:W-:Y:S05]  /*0230*/  EXIT ;  /* 0x000000000000794d */ /* 0x000fea0003800000 */
.L_x_148:
        /* <DEDUP_REMOVED lines=12> */
.L_x_154:


//--------------------- .nv.shared._ZN3cub18CUB_300001_SM_10006detail6reduce28DeviceReduceSingleTileKernelINS2_10policy_hubIdjN4cuda3__47maximumIvEEE10Policy1000EPdSB_iS8_ddNS5_3std3__410__identityEEEvT0_T1_T2_T3_T4_T6_ --------------------------
	.section	.nv.shared._ZN3cub18CUB_300001_SM_10006detail6reduce28DeviceReduceSingleTileKernelINS2_10policy_hubIdjN4cuda3__47maximumIvEEE10Policy1000EPdSB_iS8_ddNS5_3std3__410__identityEEEvT0_T1_T2_T3_T4_T6_,"aw",@nobits
	.sectionflags	@""
	.align	8
.nv.shared._ZN3cub18CUB_300001_SM_10006detail6reduce28DeviceReduceSingleTileKernelINS2_10policy_hubIdjN4cuda3__47maximumIvEEE10Policy1000EPdSB_iS8_ddNS5_3std3__410__identityEEEvT0_T1_T2_T3_T4_T6_:
	.zero		1104


//--------------------- .nv.shared.reserved.0     --------------------------
	.section	.nv.shared.reserved.0,"aw",@nobits
	.weak		__nv_reservedSMEM_offset_0_alias
	.size		__nv_reservedSMEM_offset_0_alias, 0, 64
	.other		__nv_reservedSMEM_offset_0_alias,@"STO_CUDA_RESERVED_SHARED STV_DEFAULT"
__nv_reservedSMEM_offset_0_alias:
	.zero		0
	.zero		64


//--------------------- .nv.global                --------------------------
	.section	.nv.global,"aw",@nobits
.nv.global:
	.type		_ZN34_INTERNAL_b5809618_4_k_cu_243acdf66thrust24THRUST_300001_SM_1000_NS12placeholders2_5E,@object
	.size		_ZN34_INTERNAL_b5809618_4_k_cu_243acdf66thrust24THRUST_300001_SM_1000_NS12placeholders2_5E,(_ZN34_INTERNAL_b5809618_4_k_cu_243acdf64cuda3std3__45__cpo6cbeginE - _ZN34_INTERNAL_b5809618_4_k_cu_243acdf66thrust24THRUST_300001_SM_1000_NS12placeholders2_5E)
_ZN34_INTERNAL_b5809618_4_k_cu_243acdf66thrust24THRUST_300001_SM_1000_NS12placeholders2_5E:
	.zero		1
	.type		_ZN34_INTERNAL_b5809618_4_k_cu_243acdf64cuda3std3__45__cpo6cbeginE,@object
	.size		_ZN34_INTERNAL_b5809618_4_k_cu_243acdf64cuda3std3__45__cpo6cbeginE,(_ZN34_INTERNAL_b5809618_4_k_cu_243acdf64cuda3std6ranges3__45__cpo6cbeginE - _ZN34_INTERNAL_b5809618_4_k_cu_243acdf64cuda3std3__45__cpo6cbeginE)
_ZN34_INTERNAL_b5809618_4_k_cu_243acdf64cuda3std3__45__cpo6cbeginE:
	.zero		1
	.type		_ZN34_INTERNAL_b5809618_4_k_cu_243acdf64cuda3std6ranges3__45__cpo6cbeginE,@object
	.size		_ZN34_INTERNAL_b5809618_4_k_cu_243acdf64cuda3std6ranges3__45__cpo6cbeginE,(_ZN34_INTERNAL_b5809618_4_k_cu_243acdf64cuda3std3__48in_placeE - _ZN34_INTERNAL_b5809618_4_k_cu_243acdf64cuda3std6ranges3__45__cpo6cbeginE)
_ZN34_INTERNAL_b5809618_4_k_cu_243acdf64cuda3std6ranges3__45__cpo6cbeginE:
	.zero		1
	.type		_ZN34_INTERNAL_b5809618_4_k_cu_243acdf64cuda3std3__48in_placeE,@object
	.size		_ZN34_INTERNAL_b5809618_4_k_cu_243acdf64cuda3std3__48in_placeE,(_ZN34_INTERNAL_b5809618_4_k_cu_243acdf64cuda3std6ranges3__45__cpo4sizeE - _ZN34_INTERNAL_b5809618_4_k_cu_243acdf64cuda3std3__48in_placeE)
_ZN34_INTERNAL_b5809618_4_k_cu_243acdf64cuda3std3__48in_placeE:
	.zero		1
	.type		_ZN34_INTERNAL_b5809618_4_k_cu_243acdf64cuda3std6ranges3__45__cpo4sizeE,@object
	.size		_ZN34_INTERNAL_b5809618_4_k_cu_243acdf64cuda3std6ranges3__45__cpo4sizeE,(_ZN34_INTERNAL_b5809618_4_k_cu_243acdf66thrust24THRUST_300001_SM_1000_NS12placeholders2_9E - _ZN34_INTERNAL_b5809618_4_k_cu_243acdf64cuda3std6ranges3__45__cpo4sizeE)
_ZN34_INTERNAL_b5809618_4_k_cu_243acdf64cuda3std6ranges3__45__cpo4sizeE:
	.zero		1
	.type		_ZN34_INTERNAL_b5809618_4_k_cu_243acdf66thrust24THRUST_300001_SM_1000_NS12placeholders2_9E,@object
	.size		_ZN34_INTERNAL_b5809618_4_k_cu_243acdf66thrust24THRUST_300001_SM_1000_NS12placeholders2_9E,(_ZN34_INTERNAL_b5809618_4_k_cu_243acdf64cuda3std3__45__cpo7crbeginE - _ZN34_INTERNAL_b5809618_4_k_cu_243acdf66thrust24THRUST_300001_SM_1000_NS12placeholders2_9E)
_ZN34_INTERNAL_b5809618_4_k_cu_243acdf66thrust24THRUST_300001_SM_1000_NS12placeholders2_9E:
	.zero		1
	.type		_ZN34_INTERNAL_b5809618_4_k_cu_243acdf64cuda3std3__45__cpo7crbeginE,@object
	.size		_ZN34_INTERNAL_b5809618_4_k_cu_243acdf64cuda3std3__45__cpo7crbeginE,(_ZN34_INTERNAL_b5809618_4_k_cu_243acdf64cuda3std6ranges3__45__cpo4nextE - _ZN34_INTERNAL_b5809618_4_k_cu_243acdf64cuda3std3__45__cpo7crbeginE)
_ZN34_INTERNAL_b5809618_4_k_cu_243acdf64cuda3std3__45__cpo7crbeginE:
	.zero		1
	.type		_ZN34_INTERNAL_b5809618_4_k_cu_243acdf64cuda3std6ranges3__45__cpo4nextE,@object
	.size		_ZN34_INTERNAL_b5809618_4_k_cu_243acdf64cuda3std6ranges3__45__cpo4nextE,(_ZN34_INTERNAL_b5809618_4_k_cu_243acdf64cuda3std6ranges3__45__cpo4swapE - _ZN34_INTERNAL_b5809618_4_k_cu_243acdf64cuda3std6ranges3__45__cpo4nextE)
_ZN34_INTERNAL_b5809618_4_k_cu_243acdf64cuda3std6ranges3__45__cpo4nextE:
	.zero		1
	.type		_ZN34_INTERNAL_b5809618_4_k_cu_243acdf64cuda3std6ranges3__45__cpo4swapE,@object
	.size		_ZN34_INTERNAL_b5809618_4_k_cu_243acdf64cuda3std6ranges3__45__cpo4swapE,(_ZN34_INTERNAL_b5809618_4_k_cu_243acdf66thrust24THRUST_300001_SM_1000_NS12placeholders2_1E - _ZN34_INTERNAL_b5809618_4_k_cu_243acdf64cuda3std6ranges3__45__cpo4swapE)
_ZN34_INTERNAL_b5809618_4_k_cu_243acdf64cuda3std6ranges3__45__cpo4swapE:
	.zero		1
	.type		_ZN34_INTERNAL_b5809618_4_k_cu_243acdf66thrust24THRUST_300001_SM_1000_NS12placeholders2_1E,@object
	.size		_ZN34_INTERNAL_b5809618_4_k_cu_243acdf66thrust24THRUST_300001_SM_1000_NS12placeholders2_1E,(_ZN34_INTERNAL_b5809618_4_k_cu_243acdf66thrust24THRUST_300001_SM_1000_NS12placeholders2_3E - _ZN34_INTERNAL_b5809618_4_k_cu_243acdf66thrust24THRUST_300001_SM_1000_NS12placeholders2_1E)
_ZN34_INTERNAL_b5809618_4_k_cu_243acdf66thrust24THRUST_300001_SM_1000_NS12placeholders2_1E:
	.zero		1
	.type		_ZN34_INTERNAL_b5809618_4_k_cu_243acdf66thrust24THRUST_300001_SM_1000_NS12placeholders2_3E,@object
	.size		_ZN34_INTERNAL_b5809618_4_k_cu_243acdf66thrust24THRUST_300001_SM_1000_NS12placeholders2_3E,(_ZN34_INTERNAL_b5809618_4_k_cu_243acdf64cuda3std3__45__cpo5beginE - _ZN34_INTERNAL_b5809618_4_k_cu_243acdf66thrust24THRUST_300001_SM_1000_NS12placeholders2_3E)
_ZN34_INTERNAL_b5809618_4_k_cu_243acdf66thrust24THRUST_300001_SM_1000_NS12placeholders2_3E:
	.zero		1
	.type		_ZN34_INTERNAL_b5809618_4_k_cu_243acdf64cuda3std3__45__cpo5beginE,@object
	.size		_ZN34_INTERNAL_b5809618_4_k_cu_243acdf64cuda3std3__45__cpo5beginE,(_ZN34_INTERNAL_b5809618_4_k_cu_243acdf64cuda3std6ranges3__45__cpo5beginE - _ZN34_INTERNAL_b5809618_4_k_cu_243acdf64cuda3std3__45__cpo5beginE)
_ZN34_INTERNAL_b5809618_4_k_cu_243acdf64cuda3std3__45__cpo5beginE:
	.zero		1
	.type		_ZN34_INTERNAL_b5809618_4_k_cu_243acdf64cuda3std6ranges3__45__cpo5beginE,@object
	.size		_ZN34_INTERNAL_b5809618_4_k_cu_243acdf64cuda3std6ranges3__45__cpo5beginE,(_ZN34_INTERNAL_b5809618_4_k_cu_243acdf64cuda3std3__436_GLOBAL__N__b5809618_4_k_cu_243acdf66ignoreE - _ZN34_INTERNAL_b5809618_4_k_cu_243acdf64cuda3std6ranges3__45__cpo5beginE)
_ZN34_INTERNAL_b5809618_4_k_cu_243acdf64cuda3std6ranges3__45__cpo5beginE:
	.zero		1
	.type		_ZN34_INTERNAL_b5809618_4_k_cu_243acdf64cuda3std3__436_GLOBAL__N__b5809618_4_k_cu_243acdf66ignoreE,@object
	.size		_ZN34_INTERNAL_b5809618_4_k_cu_243acdf64cuda3std3__436_GLOBAL__N__b5809618_4_k_cu_243acdf66ignoreE,(_ZN34_INTERNAL_b5809618_4_k_cu_243acdf64cuda3std6ranges3__45__cpo4dataE - _ZN34_INTERNAL_b5809618_4_k_cu_243acdf64cuda3std3__436_GLOBAL__N__b5809618_4_k_cu_243acdf66ignoreE)
_ZN34_INTERNAL_b5809618_4_k_cu_243acdf64cuda3std3__436_GLOBAL__N__b5809618_4_k_cu_243acdf66ignoreE:
	.zero		1
	.type		_ZN34_INTERNAL_b5809618_4_k_cu_243acdf64cuda3std6ranges3__45__cpo4dataE,@object
	.size		_ZN34_INTERNAL_b5809618_4_k_cu_243acdf64cuda3std6ranges3__45__cpo4dataE,(_ZN34_INTERNAL_b5809618_4_k_cu_243acdf66thrust24THRUST_300001_SM_1000_NS12placeholders2_7E - _ZN34_INTERNAL_b5809618_4_k_cu_243acdf64cuda3std6ranges3__45__cpo4dataE)
_ZN34_INTERNAL_b5809618_4_k_cu_243acdf64cuda3std6ranges3__45__cpo4dataE:
	.zero		1
	.type		_ZN34_INTERNAL_b5809618_4_k_cu_243acdf66thrust24THRUST_300001_SM_1000_NS12placeholders2_7E,@object
	.size		_ZN34_INTERNAL_b5809618_4_k_cu_243acdf66thrust24THRUST_300001_SM_1000_NS12placeholders2_7E,(_ZN34_INTERNAL_b5809618_4_k_cu_243acdf64cuda3std3__45__cpo6rbeginE - _ZN34_INTERNAL_b5809618_4_k_cu_243acdf66thrust24THRUST_300001_SM_1000_NS12placeholders2_7E)
_ZN34_INTERNAL_b5809618_4_k_cu_243acdf66thrust24THRUST_300001_SM_1000_NS12placeholders2_7E:
	.zero		1
	.type		_ZN34_INTERNAL_b5809618_4_k_cu_243acdf64cuda3std3__45__cpo6rbeginE,@object
	.size		_ZN34_INTERNAL_b5809618_4_k_cu_243acdf64cuda3std3__45__cpo6rbeginE,(_ZN34_INTERNAL_b5809618_4_k_cu_243acdf64cuda3std6ranges3__45__cpo7advanceE - _ZN34_INTERNAL_b5809618_4_k_cu_243acdf64cuda3std3__45__cpo6rbeginE)
_ZN34_INTERNAL_b5809618_4_k_cu_243acdf64cuda3std3__45__cpo6rbeginE:
	.zero		1
	.type		_ZN34_INTERNAL_b5809618_4_k_cu_243acdf64cuda3std6ranges3__45__cpo7advanceE,@object
	.size		_ZN34_INTERNAL_b5809618_4_k_cu_243acdf64cuda3std6ranges3__45__cpo7advanceE,(_ZN34_INTERNAL_b5809618_4_k_cu_243acdf64cuda3std3__47nulloptE - _ZN34_INTERNAL_b5809618_4_k_cu_243acdf64cuda3std6ranges3__45__cpo7advanceE)
_ZN34_INTERNAL_b5809618_4_k_cu_243acdf64cuda3std6ranges3__45__cpo7advanceE:
	.zero		1
	.type		_ZN34_INTERNAL_b5809618_4_k_cu_243acdf64cuda3std3__47nulloptE,@object
	.size		_ZN34_INTERNAL_b5809618_4_k_cu_243acdf64cuda3std3__47nulloptE,(_ZN34_INTERNAL_b5809618_4_k_cu_243acdf64cuda3std6ranges3__45__cpo8distanceE - _ZN34_INTERNAL_b5809618_4_k_cu_243acdf64cuda3std3__47nulloptE)
_ZN34_INTERNAL_b5809618_4_k_cu_243acdf64cuda3std3__47nulloptE:
	.zero		1
	.type		_ZN34_INTERNAL_b5809618_4_k_cu_243acdf64cuda3std6ranges3__45__cpo8distanceE,@object
	.size		_ZN34_INTERNAL_b5809618_4_k_cu_243acdf64cuda3std6ranges3__45__cpo8distanceE,(_ZN34_INTERNAL_b5809618_4_k_cu_243acdf66thrust24THRUST_300001_SM_1000_NS12placeholders2_6E - _ZN34_INTERNAL_b5809618_4_k_cu_243acdf64cuda3std6ranges3__45__cpo8distanceE)
_ZN34_INTERNAL_b5809618_4_k_cu_243acdf64cuda3std6ranges3__45__cpo8distanceE:
	.zero		1
	.type		_ZN34_INTERNAL_b5809618_4_k_cu_243acdf66thrust24THRUST_300001_SM_1000_NS12placeholders2_6E,@object
	.size		_ZN34_INTERNAL_b5809618_4_k_cu_243acdf66thrust24THRUST_300001_SM_1000_NS12placeholders2_6E,(_ZN34_INTERNAL_b5809618_4_k_cu_243acdf64cuda3std3__45__cpo4cendE - _ZN34_INTERNAL_b5809618_4_k_cu_243acdf66thrust24THRUST_300001_SM_1000_NS12placeholders2_6E)
_ZN34_INTERNAL_b5809618_4_k_cu_243acdf66thrust24THRUST_300001_SM_1000_NS12placeholders2_6E:
	.zero		1
	.type		_ZN34_INTERNAL_b5809618_4_k_cu_243acdf64cuda3std3__45__cpo4cendE,@object
	.size		_ZN34_INTERNAL_b5809618_4_k_cu_243acdf64cuda3std3__45__cpo4cendE,(_ZN34_INTERNAL_b5809618_4_k_cu_243acdf64cuda3std6ranges3__45__cpo4cendE - _ZN34_INTERNAL_b5809618_4_k_cu_243acdf64cuda3std3__45__cpo4cendE)
_ZN34_INTERNAL_b5809618_4_k_cu_243acdf64cuda3std3__45__cpo4cendE:
	.zero		1
	.type		_ZN34_INTERNAL_b5809618_4_k_cu_243acdf64cuda3std6ranges3__45__cpo4cendE,@object
	.size		_ZN34_INTERNAL_b5809618_4_k_cu_243acdf64cuda3std6ranges3__45__cpo4cendE,(_ZN34_INTERNAL_b5809618_4_k_cu_243acdf64cuda3std3__420unreachable_sentinelE - _ZN34_INTERNAL_b5809618_4_k_cu_243acdf64cuda3std6ranges3__45__cpo4cendE)
_ZN34_INTERNAL_b5809618_4_k_cu_243acdf64cuda3std6ranges3__45__cpo4cendE:
	.zero		1
	.type		_ZN34_INTERNAL_b5809618_4_k_cu_243acdf64cuda3std3__420unreachable_sentinelE,@object
	.size		_ZN34_INTERNAL_b5809618_4_k_cu_243acdf64cuda3std3__420unreachable_sentinelE,(_ZN34_INTERNAL_b5809618_4_k_cu_243acdf64cuda3std6ranges3__45__cpo5ssizeE - _ZN34_INTERNAL_b5809618_4_k_cu_243acdf64cuda3std3__420unreachable_sentinelE)
_ZN34_INTERNAL_b5809618_4_k_cu_243acdf64cuda3std3__420unreachable_sentinelE:
	.zero		1
	.type		_ZN34_INTERNAL_b5809618_4_k_cu_243acdf64cuda3std6ranges3__45__cpo5ssizeE,@object
	.size		_ZN34_INTERNAL_b5809618_4_k_cu_243acdf64cuda3std6ranges3__45__cpo5ssizeE,(_ZN34_INTERNAL_b5809618_4_k_cu_243acdf66thrust24THRUST_300001_SM_1000_NS12placeholders3_10E - _ZN34_INTERNAL_b5809618_4_k_cu_243acdf64cuda3std6ranges3__45__cpo5ssizeE)
_ZN34_INTERNAL_b5809618_4_k_cu_243acdf64cuda3std6ranges3__45__cpo5ssizeE:
	.zero		1
	.type		_ZN34_INTERNAL_b5809618_4_k_cu_243acdf66thrust24THRUST_300001_SM_1000_NS12placeholders3_10E,@object
	.size		_ZN34_INTERNAL_b5809618_4_k_cu_243acdf66thrust24THRUST_300001_SM_1000_NS12placeholders3_10E,(_ZN34_INTERNAL_b5809618_4_k_cu_243acdf64cuda3std3__45__cpo5crendE - _ZN34_INTERNAL_b5809618_4_k_cu_243acdf66thrust24THRUST_300001_SM_1000_NS12placeholders3_10E)
_ZN34_INTERNAL_b5809618_4_k_cu_243acdf66thrust24THRUST_300001_SM_1000_NS12placeholders3_10E:
	.zero		1
	.type		_ZN34_INTERNAL_b5809618_4_k_cu_243acdf64cuda3std3__45__cpo5crendE,@object
	.size		_ZN34_INTERNAL_b5809618_4_k_cu_243acdf64cuda3std3__45__cpo5crendE,(_ZN34_INTERNAL_b5809618_4_k_cu_243acdf64cuda3std6ranges3__45__cpo4prevE - _ZN34_INTERNAL_b5809618_4_k_cu_243acdf64cuda3std3__45__cpo5crendE)
_ZN34_INTERNAL_b5809618_4_k_cu_243acdf64cuda3std3__45__cpo5crendE:
	.zero		1
	.type		_ZN34_INTERNAL_b5809618_4_k_cu_243acdf64cuda3std6ranges3__45__cpo4prevE,@object
	.size		_ZN34_INTERNAL_b5809618_4_k_cu_243acdf64cuda3std6ranges3__45__cpo4prevE,(_ZN34_INTERNAL_b5809618_4_k_cu_243acdf64cuda3std6ranges3__45__cpo9iter_moveE - _ZN34_INTERNAL_b5809618_4_k_cu_243acdf64cuda3std6ranges3__45__cpo4prevE)
_ZN34_INTERNAL_b5809618_4_k_cu_243acdf64cuda3std6ranges3__45__cpo4prevE:
	.zero		1
	.type		_ZN34_INTERNAL_b5809618_4_k_cu_243acdf64cuda3std6ranges3__45__cpo9iter_moveE,@object
	.size		_ZN34_INTERNAL_b5809618_4_k_cu_243acdf64cuda3std6ranges3__45__cpo9iter_moveE,(_ZN34_INTERNAL_b5809618_4_k_cu_243acdf66thrust24THRUST_300001_SM_1000_NS12placeholders2_2E - _ZN34_INTERNAL_b5809618_4_k_cu_243acdf64cuda3std6ranges3__45__cpo9iter_moveE)
_ZN34_INTERNAL_b5809618_4_k_cu_243acdf64cuda3std6ranges3__45__cpo9iter_moveE:
	.zero		1
	.type		_ZN34_INTERNAL_b5809618_4_k_cu_243acdf66thrust24THRUST_300001_SM_1000_NS12placeholders2_2E,@object
	.size		_ZN34_INTERNAL_b5809618_4_k_cu_243acdf66thrust24THRUST_300001_SM_1000_NS12placeholders2_2E,(_ZN34_INTERNAL_b5809618_4_k_cu_243acdf66thrust24THRUST_300001_SM_1000_NS12placeholders2_4E - _ZN34_INTERNAL_b5809618_4_k_cu_243acdf66thrust24THRUST_300001_SM_1000_NS12placeholders2_2E)
_ZN34_INTERNAL_b5809618_4_k_cu_243acdf66thrust24THRUST_300001_SM_1000_NS12placeholders2_2E:
	.zero		1
	.type		_ZN34_INTERNAL_b5809618_4_k_cu_243acdf66thrust24THRUST_300001_SM_1000_NS12placeholders2_4E,@object
	.size		_ZN34_INTERNAL_b5809618_4_k_cu_243acdf66thrust24THRUST_300001_SM_1000_NS12placeholders2_4E,(_ZN34_INTERNAL_b5809618_4_k_cu_243acdf64cuda3std3__45__cpo3endE - _ZN34_INTERNAL_b5809618_4_k_cu_243acdf66thrust24THRUST_300001_SM_1000_NS12placeholders2_4E)
_ZN34_INTERNAL_b5809618_4_k_cu_243acdf66thrust24THRUST_300001_SM_1000_NS12placeholders2_4E:
	.zero		1
	.type		_ZN34_INTERNAL_b5809618_4_k_cu_243acdf64cuda3std3__45__cpo3endE,@object
	.size		_ZN34_INTERNAL_b5809618_4_k_cu_243acdf64cuda3std3__45__cpo3endE,(_ZN34_INTERNAL_b5809618_4_k_cu_243acdf64cuda3std6ranges3__45__cpo3endE - _ZN34_INTERNAL_b5809618_4_k_cu_243acdf64cuda3std3__45__cpo3endE)
_ZN34_INTERNAL_b5809618_4_k_cu_243acdf64cuda3std3__45__cpo3endE:
	.zero		1
	.type		_ZN34_INTERNAL_b5809618_4_k_cu_243acdf64cuda3std6ranges3__45__cpo3endE,@object
	.size		_ZN34_INTERNAL_b5809618_4_k_cu_243acdf64cuda3std6ranges3__45__cpo3endE,(_ZN34_INTERNAL_b5809618_4_k_cu_243acdf64cuda3std3__419piecewise_constructE - _ZN34_INTERNAL_b5809618_4_k_cu_243acdf64cuda3std6ranges3__45__cpo3endE)
_ZN34_INTERNAL_b5809618_4_k_cu_243acdf64cuda3std6ranges3__45__cpo3endE:
	.zero		1
	.type		_ZN34_INTERNAL_b5809618_4_k_cu_243acdf64cuda3std3__419piecewise_constructE,@object
	.size		_ZN34_INTERNAL_b5809618_4_k_cu_243acdf64cuda3std3__419piecewise_constructE,(_ZN34_INTERNAL_b5809618_4_k_cu_243acdf64cuda3std6ranges3__45__cpo5cdataE - _ZN34_INTERNAL_b5809618_4_k_cu_243acdf64cuda3std3__419piecewise_constructE)
_ZN34_INTERNAL_b5809618_4_k_cu_243acdf64cuda3std3__419piecewise_constructE:
	.zero		1
	.type		_ZN34_INTERNAL_b5809618_4_k_cu_243acdf64cuda3std6ranges3__45__cpo5cdataE,@object
	.size		_ZN34_INTERNAL_b5809618_4_k_cu_243acdf64cuda3std6ranges3__45__cpo5cdataE,(_ZN34_INTERNAL_b5809618_4_k_cu_243acdf66thrust24THRUST_300001_SM_1000_NS12placeholders2_8E - _ZN34_INTERNAL_b5809618_4_k_cu_243acdf64cuda3std6ranges3__45__cpo5cdataE)
_ZN34_INTERNAL_b5809618_4_k_cu_243acdf64cuda3std6ranges3__45__cpo5cdataE:
	.zero		1
	.type		_ZN34_INTERNAL_b5809618_4_k_cu_243acdf66thrust24THRUST_300001_SM_1000_NS12placeholders2_8E,@object
	.size		_ZN34_INTERNAL_b5809618_4_k_cu_243acdf66thrust24THRUST_300001_SM_1000_NS12placeholders2_8E,(_ZN34_INTERNAL_b5809618_4_k_cu_243acdf64cuda3std3__45__cpo4rendE - _ZN34_INTERNAL_b5809618_4_k_cu_243acdf66thrust24THRUST_300001_SM_1000_NS12placeholders2_8E)
_ZN34_INTERNAL_b5809618_4_k_cu_243acdf66thrust24THRUST_300001_SM_1000_NS12placeholders2_8E:
	.zero		1
	.type		_ZN34_INTERNAL_b5809618_4_k_cu_243acdf64cuda3std3__45__cpo4rendE,@object
	.size		_ZN34_INTERNAL_b5809618_4_k_cu_243acdf64cuda3std3__45__cpo4rendE,(_ZN34_INTERNAL_b5809618_4_k_cu_243acdf64cuda3std6ranges3__45__cpo9iter_swapE - _ZN34_INTERNAL_b5809618_4_k_cu_243acdf64cuda3std3__45__cpo4rendE)
_ZN34_INTERNAL_b5809618_4_k_cu_243acdf64cuda3std3__45__cpo4rendE:
	.zero		1
	.type		_ZN34_INTERNAL_b5809618_4_k_cu_243acdf64cuda3std6ranges3__45__cpo9iter_swapE,@object
	.size		_ZN34_INTERNAL_b5809618_4_k_cu_243acdf64cuda3std6ranges3__45__cpo9iter_swapE,(_ZN34_INTERNAL_b5809618_4_k_cu_243acdf64cuda3std3__48unexpectE - _ZN34_INTERNAL_b5809618_4_k_cu_243acdf64cuda3std6ranges3__45__cpo9iter_swapE)
_ZN34_INTERNAL_b5809618_4_k_cu_243acdf64cuda3std6ranges3__45__cpo9iter_swapE:
	.zero		1
	.type		_ZN34_INTERNAL_b5809618_4_k_cu_243acdf64cuda3std3__48unexpectE,@object
	.size		_ZN34_INTERNAL_b5809618_4_k_cu_243acdf64cuda3std3__48unexpectE,(_ZN34_INTERNAL_b5809618_4_k_cu_243acdf66thrust24THRUST_300001_SM_1000_NS6system6detail10sequential3seqE - _ZN34_INTERNAL_b5809618_4_k_cu_243acdf64cuda3std3__48unexpectE)
_ZN34_INTERNAL_b5809618_4_k_cu_243acdf64cuda3std3__48unexpectE:
	.zero		1
	.type		_ZN34_INTERNAL_b5809618_4_k_cu_243acdf66thrust24THRUST_300001_SM_1000_NS6system6detail10sequential3seqE,@object
	.size		_ZN34_INTERNAL_b5809618_4_k_cu_243acdf66thrust24THRUST_300001_SM_1000_NS6system6detail10sequential3seqE,(.L_29 - _ZN34_INTERNAL_b5809618_4_k_cu_243acdf66thrust24THRUST_300001_SM_1000_NS6system6detail10sequential3seqE)
_ZN34_INTERNAL_b5809618_4_k_cu_243acdf66thrust24THRUST_300001_SM_1000_NS6system6detail10sequential3seqE:
	.zero		1
.L_29:


//--------------------- .nv.shared._ZN3cub18CUB_300001_SM_10006detail6reduce18DeviceReduceKernelINS2_10policy_hubIdjN4cuda3__47maximumIvEEE10Policy1000EPdjS8_dNS5_3std3__410__identityEEEvT0_PT3_T1_NS0_13GridEvenShareISI_EET2_T4_ --------------------------
	.section	.nv.shared._ZN3cub18CUB_300001_SM_10006detail6reduce18DeviceReduceKernelINS2_10policy_hubIdjN4cuda3__47maximumIvEEE10Policy1000EPdjS8_dNS5_3std3__410__identityEEEvT0_PT3_T1_NS0_13GridEvenShareISI_EET2_T4_,"aw",@nobits
	.sectionflags	@""
	.align	8
.nv.shared._ZN3cub18CUB_300001_SM_10006detail6reduce18DeviceReduceKernelINS2_10policy_hubIdjN4cuda3__47maximumIvEEE10Policy1000EPdjS8_dNS5_3std3__410__identityEEEvT0_PT3_T1_NS0_13GridEvenShareISI_EET2_T4_:
	.zero		1104


//--------------------- .nv.shared._ZN3cub18CUB_300001_SM_10006detail6reduce28DeviceReduceSingleTileKernelINS2_10policy_hubIdjN4cuda3__47maximumIvEEE10Policy1000EPdSB_jS8_ddNS5_3std3__410__identityEEEvT0_T1_T2_T3_T4_T6_ --------------------------
	.section	.nv.shared._ZN3cub18CUB_300001_SM_10006detail6reduce28DeviceReduceSingleTileKernelINS2_10policy_hubIdjN4cuda3__47maximumIvEEE10Policy1000EPdSB_jS8_ddNS5_3std3__410__identityEEEvT0_T1_T2_T3_T4_T6_,"aw",@nobits
	.sectionflags	@""
	.align	8
.nv.shared._ZN3cub18CUB_300001_SM_10006detail6reduce28DeviceReduceSingleTileKernelINS2_10policy_hubIdjN4cuda3__47maximumIvEEE10Policy1000EPdSB_jS8_ddNS5_3std3__410__identityEEEvT0_T1_T2_T3_T4_T6_:
	.zero		1104


//--------------------- .nv.constant0._ZN3cub18CUB_300001_SM_10006detail6reduce28DeviceReduceSingleTileKernelINS2_10policy_hubIdjN4cuda3__47maximumIvEEE10Policy1000EPdSB_iS8_ddNS5_3std3__410__identityEEEvT0_T1_T2_T3_T4_T6_ --------------------------
	.section	.nv.constant0._ZN3cub18CUB_300001_SM_10006detail6reduce28DeviceReduceSingleTileKernelINS2_10policy_hubIdjN4cuda3__47maximumIvEEE10Policy1000EPdSB_iS8_ddNS5_3std3__410__identityEEEvT0_T1_T2_T3_T4_T6_,"a",@progbits
	.sectionflags	@""
	.align	4
.nv.constant0._ZN3cub18CUB_300001_SM_10006detail6reduce28DeviceReduceSingleTileKernelINS2_10policy_hubIdjN4cuda3__47maximumIvEEE10Policy1000EPdSB_iS8_ddNS5_3std3__410__identityEEEvT0_T1_T2_T3_T4_T6_:
	.zero		929


//--------------------- .nv.constant0._ZN3cub18CUB_300001_SM_10006detail6reduce18DeviceReduceKernelINS2_10policy_hubIdjN4cuda3__47maximumIvEEE10Policy1000EPdjS8_dNS5_3std3__410__identityEEEvT0_PT3_T1_NS0_13GridEvenShareISI_EET2_T4_ --------------------------
	.section	.nv.constant0._ZN3cub18CUB_300001_SM_10006detail6reduce18DeviceReduceKernelINS2_10policy_hubIdjN4cuda3__47maximumIvEEE10Policy1000EPdjS8_dNS5_3std3__410__identityEEEvT0_PT3_T1_NS0_13GridEvenShareISI_EET2_T4_,"a",@progbits
	.sectionflags	@""
	.align	4
.nv.constant0._ZN3cub18CUB_300001_SM_10006detail6reduce18DeviceReduceKernelINS2_10policy_hubIdjN4cuda3__47maximumIvEEE10Policy1000EPdjS8_dNS5_3std3__410__identityEEEvT0_PT3_T1_NS0_13GridEvenShareISI_EET2_T4_:
	.zero		958


//--------------------- .nv.constant0._ZN3cub18CUB_300001_SM_10006detail6reduce28DeviceReduceSingleTileKernelINS2_10policy_hubIdjN4cuda3__47maximumIvEEE10Policy1000EPdSB_jS8_ddNS5_3std3__410__identityEEEvT0_T1_T2_T3_T4_T6_ --------------------------
	.section	.nv.constant0._ZN3cub18CUB_300001_SM_10006detail6reduce28DeviceReduceSingleTileKernelINS2_10policy_hubIdjN4cuda3__47maximumIvEEE10Policy1000EPdSB_jS8_ddNS5_3std3__410__identityEEEvT0_T1_T2_T3_T4_T6_,"a",@progbits
	.sectionflags	@""
	.align	4
.nv.constant0._ZN3cub18CUB_300001_SM_10006detail6reduce28DeviceReduceSingleTileKernelINS2_10policy_hubIdjN4cuda3__47maximumIvEEE10Policy1000EPdSB_jS8_ddNS5_3std3__410__identityEEEvT0_T1_T2_T3_T4_T6_:
	.zero		929


//--------------------- .nv.constant0._ZN3cub18CUB_300001_SM_10006detail11EmptyKernelIvEEvv --------------------------
	.section	.nv.constant0._ZN3cub18CUB_300001_SM_10006detail11EmptyKernelIvEEvv,"a",@progbits
	.sectionflags	@""
	.align	4
.nv.constant0._ZN3cub18CUB_300001_SM_10006detail11EmptyKernelIvEEvv:
	.zero		896


//--------------------- .nv.constant0._Z8arr_diffPdS_S_i --------------------------
	.section	.nv.constant0._Z8arr_diffPdS_S_i,"a",@progbits
	.sectionflags	@""
	.align	4
.nv.constant0._Z8arr_diffPdS_S_i:
	.zero		924


//--------------------- .nv.constant0._Z21five_point_model_calcPdS_i --------------------------
	.section	.nv.constant0._Z21five_point_model_calcPdS_i,"a",@progbits
	.sectionflags	@""
	.align	4
.nv.constant0._Z21five_point_model_calcPdS_i:
	.zero		916


//--------------------- SYMBOLS --------------------------

	.type		.nv.reservedSmem.offset0,@object
	.size		.nv.reservedSmem.offset0,0x4
	.type		.nv.reservedSmem.cap,@object
	.size		.nv.reservedSmem.cap,0x4
